//
// Generated by NVIDIA NVVM Compiler
//
// Compiler Build ID: CL-36424714
// Cuda compilation tools, release 13.0, V13.0.88
// Based on NVVM 20.0.0
//

.version 9.0
.target sm_100
.address_size 64

	// .globl	_Z11FlipSignBitPii
// _ZZ28RadixSortCalcDigitsPerBlocksPKiPjjjjE4tile has been demoted
// _ZZ37RadixSortCalcDigitsPerBlocksNoAtomicsPKiPjjjjE11s_warp_hist has been demoted
// _ZZ20RadixSortScanBucketsPjE4temp has been demoted
// _ZZ16RadixSortScatterPKiPiPKjS3_jjjE13s_warp_counts has been demoted
// _ZZ16RadixSortScatterPKiPiPKjS3_jjjE14s_global_bases has been demoted
// _ZZN3cub18CUB_300001_SM_10006detail10radix_sort31DeviceRadixSortSingleTileKernelINS1_5radix10policy_hubIiNS0_8NullTypeEyE10Policy1000ELNS0_9SortOrderE0EiS6_yNS1_21identity_decomposer_tEEEvPKT1_PSB_PKT2_PSF_T3_iiT4_E12temp_storage has been demoted
// _ZZN3cub18CUB_300001_SM_10006detail10radix_sort30DeviceRadixSortHistogramKernelINS1_5radix10policy_hubIiNS0_8NullTypeEyE10Policy1000ELNS0_9SortOrderE0EiyNS1_21identity_decomposer_tEEEvPT2_PKT1_SB_iiT3_E12temp_storage has been demoted
// _ZZN3cub18CUB_300001_SM_10006detail10radix_sort33DeviceRadixSortExclusiveSumKernelINS1_5radix10policy_hubIiNS0_8NullTypeEyE10Policy1000EyEEvPT0_E12temp_storage has been demoted
// _ZZN3cub18CUB_300001_SM_10006detail10radix_sort29DeviceRadixSortOnesweepKernelINS1_5radix10policy_hubIiNS0_8NullTypeEyE10Policy1000ELNS0_9SortOrderE0EiS6_yiiNS1_21identity_decomposer_tEEEvPT5_SC_PT3_PKSD_PT1_PKSH_PT2_PKSL_T4_iiT6_E1s has been demoted
.global .align 1 .b8 _ZN34_INTERNAL_bd77d3f9_4_k_cu_4cf02bd24cuda3std3__45__cpo5beginE[1];
.global .align 1 .b8 _ZN34_INTERNAL_bd77d3f9_4_k_cu_4cf02bd24cuda3std3__45__cpo3endE[1];
.global .align 1 .b8 _ZN34_INTERNAL_bd77d3f9_4_k_cu_4cf02bd24cuda3std3__45__cpo6cbeginE[1];
.global .align 1 .b8 _ZN34_INTERNAL_bd77d3f9_4_k_cu_4cf02bd24cuda3std3__45__cpo4cendE[1];
.global .align 1 .b8 _ZN34_INTERNAL_bd77d3f9_4_k_cu_4cf02bd24cuda3std3__45__cpo6rbeginE[1];
.global .align 1 .b8 _ZN34_INTERNAL_bd77d3f9_4_k_cu_4cf02bd24cuda3std3__45__cpo4rendE[1];
.global .align 1 .b8 _ZN34_INTERNAL_bd77d3f9_4_k_cu_4cf02bd24cuda3std3__45__cpo7crbeginE[1];
.global .align 1 .b8 _ZN34_INTERNAL_bd77d3f9_4_k_cu_4cf02bd24cuda3std3__45__cpo5crendE[1];
.global .align 1 .b8 _ZN34_INTERNAL_bd77d3f9_4_k_cu_4cf02bd24cuda3std3__436_GLOBAL__N__bd77d3f9_4_k_cu_4cf02bd26ignoreE[1];
.global .align 1 .b8 _ZN34_INTERNAL_bd77d3f9_4_k_cu_4cf02bd24cuda3std3__419piecewise_constructE[1];
.global .align 1 .b8 _ZN34_INTERNAL_bd77d3f9_4_k_cu_4cf02bd24cuda3std3__48in_placeE[1];
.global .align 1 .b8 _ZN34_INTERNAL_bd77d3f9_4_k_cu_4cf02bd24cuda3std3__420unreachable_sentinelE[1];
.global .align 1 .b8 _ZN34_INTERNAL_bd77d3f9_4_k_cu_4cf02bd24cuda3std3__47nulloptE[1];
.global .align 1 .b8 _ZN34_INTERNAL_bd77d3f9_4_k_cu_4cf02bd24cuda3std3__48unexpectE[1];
.global .align 1 .b8 _ZN34_INTERNAL_bd77d3f9_4_k_cu_4cf02bd24cuda3std6ranges3__45__cpo4swapE[1];
.global .align 1 .b8 _ZN34_INTERNAL_bd77d3f9_4_k_cu_4cf02bd24cuda3std6ranges3__45__cpo9iter_moveE[1];
.global .align 1 .b8 _ZN34_INTERNAL_bd77d3f9_4_k_cu_4cf02bd24cuda3std6ranges3__45__cpo5beginE[1];
.global .align 1 .b8 _ZN34_INTERNAL_bd77d3f9_4_k_cu_4cf02bd24cuda3std6ranges3__45__cpo3endE[1];
.global .align 1 .b8 _ZN34_INTERNAL_bd77d3f9_4_k_cu_4cf02bd24cuda3std6ranges3__45__cpo6cbeginE[1];
.global .align 1 .b8 _ZN34_INTERNAL_bd77d3f9_4_k_cu_4cf02bd24cuda3std6ranges3__45__cpo4cendE[1];
.global .align 1 .b8 _ZN34_INTERNAL_bd77d3f9_4_k_cu_4cf02bd24cuda3std6ranges3__45__cpo7advanceE[1];
.global .align 1 .b8 _ZN34_INTERNAL_bd77d3f9_4_k_cu_4cf02bd24cuda3std6ranges3__45__cpo9iter_swapE[1];
.global .align 1 .b8 _ZN34_INTERNAL_bd77d3f9_4_k_cu_4cf02bd24cuda3std6ranges3__45__cpo4nextE[1];
.global .align 1 .b8 _ZN34_INTERNAL_bd77d3f9_4_k_cu_4cf02bd24cuda3std6ranges3__45__cpo4prevE[1];
.global .align 1 .b8 _ZN34_INTERNAL_bd77d3f9_4_k_cu_4cf02bd24cuda3std6ranges3__45__cpo4dataE[1];
.global .align 1 .b8 _ZN34_INTERNAL_bd77d3f9_4_k_cu_4cf02bd24cuda3std6ranges3__45__cpo5cdataE[1];
.global .align 1 .b8 _ZN34_INTERNAL_bd77d3f9_4_k_cu_4cf02bd24cuda3std6ranges3__45__cpo4sizeE[1];
.global .align 1 .b8 _ZN34_INTERNAL_bd77d3f9_4_k_cu_4cf02bd24cuda3std6ranges3__45__cpo5ssizeE[1];
.global .align 1 .b8 _ZN34_INTERNAL_bd77d3f9_4_k_cu_4cf02bd24cuda3std6ranges3__45__cpo8distanceE[1];
.global .align 1 .b8 _ZN34_INTERNAL_bd77d3f9_4_k_cu_4cf02bd26thrust24THRUST_300001_SM_1000_NS8cuda_cub3parE[1];
.global .align 1 .b8 _ZN34_INTERNAL_bd77d3f9_4_k_cu_4cf02bd26thrust24THRUST_300001_SM_1000_NS8cuda_cub10par_nosyncE[1];
.global .align 1 .b8 _ZN34_INTERNAL_bd77d3f9_4_k_cu_4cf02bd26thrust24THRUST_300001_SM_1000_NS6system6detail10sequential3seqE[1];
.global .align 1 .b8 _ZN34_INTERNAL_bd77d3f9_4_k_cu_4cf02bd26thrust24THRUST_300001_SM_1000_NS6system3cpp3parE[1];
.global .align 1 .b8 _ZN34_INTERNAL_bd77d3f9_4_k_cu_4cf02bd26thrust24THRUST_300001_SM_1000_NS12placeholders2_1E[1];
.global .align 1 .b8 _ZN34_INTERNAL_bd77d3f9_4_k_cu_4cf02bd26thrust24THRUST_300001_SM_1000_NS12placeholders2_2E[1];
.global .align 1 .b8 _ZN34_INTERNAL_bd77d3f9_4_k_cu_4cf02bd26thrust24THRUST_300001_SM_1000_NS12placeholders2_3E[1];
.global .align 1 .b8 _ZN34_INTERNAL_bd77d3f9_4_k_cu_4cf02bd26thrust24THRUST_300001_SM_1000_NS12placeholders2_4E[1];
.global .align 1 .b8 _ZN34_INTERNAL_bd77d3f9_4_k_cu_4cf02bd26thrust24THRUST_300001_SM_1000_NS12placeholders2_5E[1];
.global .align 1 .b8 _ZN34_INTERNAL_bd77d3f9_4_k_cu_4cf02bd26thrust24THRUST_300001_SM_1000_NS12placeholders2_6E[1];
.global .align 1 .b8 _ZN34_INTERNAL_bd77d3f9_4_k_cu_4cf02bd26thrust24THRUST_300001_SM_1000_NS12placeholders2_7E[1];
.global .align 1 .b8 _ZN34_INTERNAL_bd77d3f9_4_k_cu_4cf02bd26thrust24THRUST_300001_SM_1000_NS12placeholders2_8E[1];
.global .align 1 .b8 _ZN34_INTERNAL_bd77d3f9_4_k_cu_4cf02bd26thrust24THRUST_300001_SM_1000_NS12placeholders2_9E[1];
.global .align 1 .b8 _ZN34_INTERNAL_bd77d3f9_4_k_cu_4cf02bd26thrust24THRUST_300001_SM_1000_NS12placeholders3_10E[1];
.global .align 1 .b8 _ZN34_INTERNAL_bd77d3f9_4_k_cu_4cf02bd26thrust24THRUST_300001_SM_1000_NS3seqE[1];
.global .align 1 .b8 _ZN34_INTERNAL_bd77d3f9_4_k_cu_4cf02bd26thrust24THRUST_300001_SM_1000_NS6deviceE[1];
.extern .shared .align 16 .b8 temp[];

.visible .entry _Z11FlipSignBitPii(
	.param .u64 .ptr .align 1 _Z11FlipSignBitPii_param_0,
	.param .u32 _Z11FlipSignBitPii_param_1
)
{
	.reg .pred 	%p<2>;
	.reg .b32 	%r<8>;
	.reg .b64 	%rd<5>;

	ld.param.u64 	%rd1, [_Z11FlipSignBitPii_param_0];
	ld.param.u32 	%r2, [_Z11FlipSignBitPii_param_1];
	mov.u32 	%r3, %ctaid.x;
	mov.u32 	%r4, %ntid.x;
	mov.u32 	%r5, %tid.x;
	mad.lo.s32 	%r1, %r3, %r4, %r5;
	setp.ge.s32 	%p1, %r1, %r2;
	@%p1 bra 	$L__BB0_2;
	cvta.to.global.u64 	%rd2, %rd1;
	mul.wide.s32 	%rd3, %r1, 4;
	add.s64 	%rd4, %rd2, %rd3;
	ld.global.u32 	%r6, [%rd4];
	xor.b32  	%r7, %r6, -2147483648;
	st.global.u32 	[%rd4], %r7;
$L__BB0_2:
	ret;

}
	// .globl	_Z28RadixSortCalcDigitsPerBlocksPKiPjjjj
.visible .entry _Z28RadixSortCalcDigitsPerBlocksPKiPjjjj(
	.param .u64 .ptr .align 1 _Z28RadixSortCalcDigitsPerBlocksPKiPjjjj_param_0,
	.param .u64 .ptr .align 1 _Z28RadixSortCalcDigitsPerBlocksPKiPjjjj_param_1,
	.param .u32 _Z28RadixSortCalcDigitsPerBlocksPKiPjjjj_param_2,
	.param .u32 _Z28RadixSortCalcDigitsPerBlocksPKiPjjjj_param_3,
	.param .u32 _Z28RadixSortCalcDigitsPerBlocksPKiPjjjj_param_4
)
{
	.reg .pred 	%p<4>;
	.reg .b32 	%r<21>;
	.reg .b64 	%rd<9>;
	// demoted variable
	.shared .align 4 .b8 _ZZ28RadixSortCalcDigitsPerBlocksPKiPjjjjE4tile[1024];
	ld.param.u64 	%rd1, [_Z28RadixSortCalcDigitsPerBlocksPKiPjjjj_param_0];
	ld.param.u64 	%rd2, [_Z28RadixSortCalcDigitsPerBlocksPKiPjjjj_param_1];
	ld.param.u32 	%r5, [_Z28RadixSortCalcDigitsPerBlocksPKiPjjjj_param_2];
	ld.param.u32 	%r6, [_Z28RadixSortCalcDigitsPerBlocksPKiPjjjj_param_3];
	ld.param.u32 	%r7, [_Z28RadixSortCalcDigitsPerBlocksPKiPjjjj_param_4];
	mov.u32 	%r1, %ctaid.x;
	shl.b32 	%r8, %r1, 10;
	mov.u32 	%r2, %tid.x;
	or.b32  	%r3, %r8, %r2;
	setp.gt.u32 	%p1, %r2, 255;
	shl.b32 	%r9, %r2, 2;
	mov.u32 	%r10, _ZZ28RadixSortCalcDigitsPerBlocksPKiPjjjjE4tile;
	add.s32 	%r4, %r10, %r9;
	@%p1 bra 	$L__BB1_2;
	mov.b32 	%r11, 0;
	st.shared.u32 	[%r4], %r11;
$L__BB1_2:
	bar.sync 	0;
	setp.ge.u32 	%p2, %r3, %r6;
	@%p2 bra 	$L__BB1_4;
	cvta.to.global.u64 	%rd3, %rd1;
	mul.wide.s32 	%rd4, %r3, 4;
	add.s64 	%rd5, %rd3, %rd4;
	ld.global.u32 	%r12, [%rd5];
	shr.u32 	%r13, %r12, %r5;
	shl.b32 	%r14, %r13, 2;
	and.b32  	%r15, %r14, 1020;
	add.s32 	%r17, %r10, %r15;
	atom.shared.add.u32 	%r18, [%r17], 1;
$L__BB1_4:
	setp.gt.u32 	%p3, %r2, 255;
	bar.sync 	0;
	@%p3 bra 	$L__BB1_6;
	ld.shared.u32 	%r19, [%r4];
	mad.lo.s32 	%r20, %r7, %r2, %r1;
	cvta.to.global.u64 	%rd6, %rd2;
	mul.wide.u32 	%rd7, %r20, 4;
	add.s64 	%rd8, %rd6, %rd7;
	st.global.u32 	[%rd8], %r19;
$L__BB1_6:
	ret;

}
	// .globl	_Z37RadixSortCalcDigitsPerBlocksNoAtomicsPKiPjjjj
.visible .entry _Z37RadixSortCalcDigitsPerBlocksNoAtomicsPKiPjjjj(
	.param .u64 .ptr .align 1 _Z37RadixSortCalcDigitsPerBlocksNoAtomicsPKiPjjjj_param_0,
	.param .u64 .ptr .align 1 _Z37RadixSortCalcDigitsPerBlocksNoAtomicsPKiPjjjj_param_1,
	.param .u32 _Z37RadixSortCalcDigitsPerBlocksNoAtomicsPKiPjjjj_param_2,
	.param .u32 _Z37RadixSortCalcDigitsPerBlocksNoAtomicsPKiPjjjj_param_3,
	.param .u32 _Z37RadixSortCalcDigitsPerBlocksNoAtomicsPKiPjjjj_param_4
)
{
	.reg .pred 	%p<69>;
	.reg .b32 	%r<193>;
	.reg .b64 	%rd<9>;
	// demoted variable
	.shared .align 4 .b8 _ZZ37RadixSortCalcDigitsPerBlocksNoAtomicsPKiPjjjjE11s_warp_hist[32768];
	ld.param.u64 	%rd1, [_Z37RadixSortCalcDigitsPerBlocksNoAtomicsPKiPjjjj_param_0];
	ld.param.u64 	%rd2, [_Z37RadixSortCalcDigitsPerBlocksNoAtomicsPKiPjjjj_param_1];
	ld.param.u32 	%r11, [_Z37RadixSortCalcDigitsPerBlocksNoAtomicsPKiPjjjj_param_2];
	ld.param.u32 	%r12, [_Z37RadixSortCalcDigitsPerBlocksNoAtomicsPKiPjjjj_param_3];
	ld.param.u32 	%r13, [_Z37RadixSortCalcDigitsPerBlocksNoAtomicsPKiPjjjj_param_4];
	mov.u32 	%r1, %tid.x;
	shl.b32 	%r14, %r1, 2;
	mov.u32 	%r15, _ZZ37RadixSortCalcDigitsPerBlocksNoAtomicsPKiPjjjjE11s_warp_hist;
	add.s32 	%r191, %r15, %r14;
	mov.u32 	%r192, %r1;
$L__BB2_1:
	mov.b32 	%r16, 0;
	st.shared.u32 	[%r191], %r16;
	add.s32 	%r5, %r192, 1024;
	add.s32 	%r191, %r191, 4096;
	setp.lt.u32 	%p1, %r192, 7168;
	mov.u32 	%r192, %r5;
	@%p1 bra 	$L__BB2_1;
	bar.sync 	0;
	mov.u32 	%r7, %ctaid.x;
	shl.b32 	%r17, %r7, 10;
	or.b32  	%r8, %r17, %r1;
	setp.ge.u32 	%p2, %r8, %r12;
	@%p2 bra 	$L__BB2_5;
	cvta.to.global.u64 	%rd3, %rd1;
	mul.wide.s32 	%rd4, %r8, 4;
	add.s64 	%rd5, %rd3, %rd4;
	ld.global.u32 	%r18, [%rd5];
	shr.u32 	%r19, %r18, %r11;
	and.b32  	%r9, %r19, 255;
	shfl.sync.idx.b32	%r20|%p3, %r9, 0, 31, -1;
	setp.eq.s32 	%p4, %r20, %r9;
	selp.u32 	%r21, 1, 0, %p4;
	shfl.sync.idx.b32	%r22|%p5, %r9, 1, 31, -1;
	setp.eq.s32 	%p6, %r22, %r9;
	selp.b32 	%r23, 2, 0, %p6;
	or.b32  	%r24, %r23, %r21;
	shfl.sync.idx.b32	%r25|%p7, %r9, 2, 31, -1;
	setp.eq.s32 	%p8, %r25, %r9;
	selp.b32 	%r26, 4, 0, %p8;
	or.b32  	%r27, %r26, %r24;
	shfl.sync.idx.b32	%r28|%p9, %r9, 3, 31, -1;
	setp.eq.s32 	%p10, %r28, %r9;
	selp.b32 	%r29, 8, 0, %p10;
	or.b32  	%r30, %r29, %r27;
	shfl.sync.idx.b32	%r31|%p11, %r9, 4, 31, -1;
	setp.eq.s32 	%p12, %r31, %r9;
	selp.b32 	%r32, 16, 0, %p12;
	or.b32  	%r33, %r32, %r30;
	shfl.sync.idx.b32	%r34|%p13, %r9, 5, 31, -1;
	setp.eq.s32 	%p14, %r34, %r9;
	selp.b32 	%r35, 32, 0, %p14;
	or.b32  	%r36, %r35, %r33;
	shfl.sync.idx.b32	%r37|%p15, %r9, 6, 31, -1;
	setp.eq.s32 	%p16, %r37, %r9;
	selp.b32 	%r38, 64, 0, %p16;
	or.b32  	%r39, %r38, %r36;
	shfl.sync.idx.b32	%r40|%p17, %r9, 7, 31, -1;
	setp.eq.s32 	%p18, %r40, %r9;
	selp.b32 	%r41, 128, 0, %p18;
	or.b32  	%r42, %r41, %r39;
	shfl.sync.idx.b32	%r43|%p19, %r9, 8, 31, -1;
	setp.eq.s32 	%p20, %r43, %r9;
	selp.b32 	%r44, 256, 0, %p20;
	or.b32  	%r45, %r44, %r42;
	shfl.sync.idx.b32	%r46|%p21, %r9, 9, 31, -1;
	setp.eq.s32 	%p22, %r46, %r9;
	selp.b32 	%r47, 512, 0, %p22;
	or.b32  	%r48, %r47, %r45;
	shfl.sync.idx.b32	%r49|%p23, %r9, 10, 31, -1;
	setp.eq.s32 	%p24, %r49, %r9;
	selp.b32 	%r50, 1024, 0, %p24;
	or.b32  	%r51, %r50, %r48;
	shfl.sync.idx.b32	%r52|%p25, %r9, 11, 31, -1;
	setp.eq.s32 	%p26, %r52, %r9;
	selp.b32 	%r53, 2048, 0, %p26;
	or.b32  	%r54, %r53, %r51;
	shfl.sync.idx.b32	%r55|%p27, %r9, 12, 31, -1;
	setp.eq.s32 	%p28, %r55, %r9;
	selp.b32 	%r56, 4096, 0, %p28;
	or.b32  	%r57, %r56, %r54;
	shfl.sync.idx.b32	%r58|%p29, %r9, 13, 31, -1;
	setp.eq.s32 	%p30, %r58, %r9;
	selp.b32 	%r59, 8192, 0, %p30;
	or.b32  	%r60, %r59, %r57;
	shfl.sync.idx.b32	%r61|%p31, %r9, 14, 31, -1;
	setp.eq.s32 	%p32, %r61, %r9;
	selp.b32 	%r62, 16384, 0, %p32;
	or.b32  	%r63, %r62, %r60;
	shfl.sync.idx.b32	%r64|%p33, %r9, 15, 31, -1;
	setp.eq.s32 	%p34, %r64, %r9;
	selp.b32 	%r65, 32768, 0, %p34;
	or.b32  	%r66, %r65, %r63;
	shfl.sync.idx.b32	%r67|%p35, %r9, 16, 31, -1;
	setp.eq.s32 	%p36, %r67, %r9;
	selp.b32 	%r68, 65536, 0, %p36;
	or.b32  	%r69, %r68, %r66;
	shfl.sync.idx.b32	%r70|%p37, %r9, 17, 31, -1;
	setp.eq.s32 	%p38, %r70, %r9;
	selp.b32 	%r71, 131072, 0, %p38;
	or.b32  	%r72, %r71, %r69;
	shfl.sync.idx.b32	%r73|%p39, %r9, 18, 31, -1;
	setp.eq.s32 	%p40, %r73, %r9;
	selp.b32 	%r74, 262144, 0, %p40;
	or.b32  	%r75, %r74, %r72;
	shfl.sync.idx.b32	%r76|%p41, %r9, 19, 31, -1;
	setp.eq.s32 	%p42, %r76, %r9;
	selp.b32 	%r77, 524288, 0, %p42;
	or.b32  	%r78, %r77, %r75;
	shfl.sync.idx.b32	%r79|%p43, %r9, 20, 31, -1;
	setp.eq.s32 	%p44, %r79, %r9;
	selp.b32 	%r80, 1048576, 0, %p44;
	or.b32  	%r81, %r80, %r78;
	shfl.sync.idx.b32	%r82|%p45, %r9, 21, 31, -1;
	setp.eq.s32 	%p46, %r82, %r9;
	selp.b32 	%r83, 2097152, 0, %p46;
	or.b32  	%r84, %r83, %r81;
	shfl.sync.idx.b32	%r85|%p47, %r9, 22, 31, -1;
	setp.eq.s32 	%p48, %r85, %r9;
	selp.b32 	%r86, 4194304, 0, %p48;
	or.b32  	%r87, %r86, %r84;
	shfl.sync.idx.b32	%r88|%p49, %r9, 23, 31, -1;
	setp.eq.s32 	%p50, %r88, %r9;
	selp.b32 	%r89, 8388608, 0, %p50;
	or.b32  	%r90, %r89, %r87;
	shfl.sync.idx.b32	%r91|%p51, %r9, 24, 31, -1;
	setp.eq.s32 	%p52, %r91, %r9;
	selp.b32 	%r92, 16777216, 0, %p52;
	or.b32  	%r93, %r92, %r90;
	shfl.sync.idx.b32	%r94|%p53, %r9, 25, 31, -1;
	setp.eq.s32 	%p54, %r94, %r9;
	selp.b32 	%r95, 33554432, 0, %p54;
	or.b32  	%r96, %r95, %r93;
	shfl.sync.idx.b32	%r97|%p55, %r9, 26, 31, -1;
	setp.eq.s32 	%p56, %r97, %r9;
	selp.b32 	%r98, 67108864, 0, %p56;
	or.b32  	%r99, %r98, %r96;
	shfl.sync.idx.b32	%r100|%p57, %r9, 27, 31, -1;
	setp.eq.s32 	%p58, %r100, %r9;
	selp.b32 	%r101, 134217728, 0, %p58;
	or.b32  	%r102, %r101, %r99;
	shfl.sync.idx.b32	%r103|%p59, %r9, 28, 31, -1;
	setp.eq.s32 	%p60, %r103, %r9;
	selp.b32 	%r104, 268435456, 0, %p60;
	or.b32  	%r105, %r104, %r102;
	shfl.sync.idx.b32	%r106|%p61, %r9, 29, 31, -1;
	setp.eq.s32 	%p62, %r106, %r9;
	selp.b32 	%r107, 536870912, 0, %p62;
	or.b32  	%r108, %r107, %r105;
	shfl.sync.idx.b32	%r109|%p63, %r9, 30, 31, -1;
	setp.eq.s32 	%p64, %r109, %r9;
	selp.b32 	%r110, 1073741824, 0, %p64;
	or.b32  	%r111, %r110, %r108;
	shfl.sync.idx.b32	%r112|%p65, %r9, 31, 31, -1;
	setp.eq.s32 	%p66, %r112, %r9;
	selp.b32 	%r113, -2147483648, 0, %p66;
	or.b32  	%r10, %r113, %r111;
	brev.b32 	%r114, %r10;
	bfind.shiftamt.u32 	%r115, %r114;
	and.b32  	%r116, %r1, 31;
	setp.ne.s32 	%p67, %r116, %r115;
	@%p67 bra 	$L__BB2_5;
	popc.b32 	%r117, %r10;
	shl.b32 	%r118, %r1, 5;
	and.b32  	%r119, %r118, 31744;
	mov.u32 	%r120, _ZZ37RadixSortCalcDigitsPerBlocksNoAtomicsPKiPjjjjE11s_warp_hist;
	add.s32 	%r121, %r120, %r119;
	shl.b32 	%r122, %r9, 2;
	add.s32 	%r123, %r121, %r122;
	st.shared.u32 	[%r123], %r117;
$L__BB2_5:
	bar.sync 	0;
	setp.gt.u32 	%p68, %r1, 255;
	@%p68 bra 	$L__BB2_7;
	shl.b32 	%r124, %r1, 2;
	mov.u32 	%r125, _ZZ37RadixSortCalcDigitsPerBlocksNoAtomicsPKiPjjjjE11s_warp_hist;
	add.s32 	%r126, %r125, %r124;
	ld.shared.u32 	%r127, [%r126];
	ld.shared.u32 	%r128, [%r126+1024];
	add.s32 	%r129, %r128, %r127;
	ld.shared.u32 	%r130, [%r126+2048];
	add.s32 	%r131, %r130, %r129;
	ld.shared.u32 	%r132, [%r126+3072];
	add.s32 	%r133, %r132, %r131;
	ld.shared.u32 	%r134, [%r126+4096];
	add.s32 	%r135, %r134, %r133;
	ld.shared.u32 	%r136, [%r126+5120];
	add.s32 	%r137, %r136, %r135;
	ld.shared.u32 	%r138, [%r126+6144];
	add.s32 	%r139, %r138, %r137;
	ld.shared.u32 	%r140, [%r126+7168];
	add.s32 	%r141, %r140, %r139;
	ld.shared.u32 	%r142, [%r126+8192];
	add.s32 	%r143, %r142, %r141;
	ld.shared.u32 	%r144, [%r126+9216];
	add.s32 	%r145, %r144, %r143;
	ld.shared.u32 	%r146, [%r126+10240];
	add.s32 	%r147, %r146, %r145;
	ld.shared.u32 	%r148, [%r126+11264];
	add.s32 	%r149, %r148, %r147;
	ld.shared.u32 	%r150, [%r126+12288];
	add.s32 	%r151, %r150, %r149;
	ld.shared.u32 	%r152, [%r126+13312];
	add.s32 	%r153, %r152, %r151;
	ld.shared.u32 	%r154, [%r126+14336];
	add.s32 	%r155, %r154, %r153;
	ld.shared.u32 	%r156, [%r126+15360];
	add.s32 	%r157, %r156, %r155;
	ld.shared.u32 	%r158, [%r126+16384];
	add.s32 	%r159, %r158, %r157;
	ld.shared.u32 	%r160, [%r126+17408];
	add.s32 	%r161, %r160, %r159;
	ld.shared.u32 	%r162, [%r126+18432];
	add.s32 	%r163, %r162, %r161;
	ld.shared.u32 	%r164, [%r126+19456];
	add.s32 	%r165, %r164, %r163;
	ld.shared.u32 	%r166, [%r126+20480];
	add.s32 	%r167, %r166, %r165;
	ld.shared.u32 	%r168, [%r126+21504];
	add.s32 	%r169, %r168, %r167;
	ld.shared.u32 	%r170, [%r126+22528];
	add.s32 	%r171, %r170, %r169;
	ld.shared.u32 	%r172, [%r126+23552];
	add.s32 	%r173, %r172, %r171;
	ld.shared.u32 	%r174, [%r126+24576];
	add.s32 	%r175, %r174, %r173;
	ld.shared.u32 	%r176, [%r126+25600];
	add.s32 	%r177, %r176, %r175;
	ld.shared.u32 	%r178, [%r126+26624];
	add.s32 	%r179, %r178, %r177;
	ld.shared.u32 	%r180, [%r126+27648];
	add.s32 	%r181, %r180, %r179;
	ld.shared.u32 	%r182, [%r126+28672];
	add.s32 	%r183, %r182, %r181;
	ld.shared.u32 	%r184, [%r126+29696];
	add.s32 	%r185, %r184, %r183;
	ld.shared.u32 	%r186, [%r126+30720];
	add.s32 	%r187, %r186, %r185;
	ld.shared.u32 	%r188, [%r126+31744];
	add.s32 	%r189, %r188, %r187;
	mad.lo.s32 	%r190, %r13, %r1, %r7;
	cvta.to.global.u64 	%rd6, %rd2;
	mul.wide.u32 	%rd7, %r190, 4;
	add.s64 	%rd8, %rd6, %rd7;
	st.global.u32 	[%rd8], %r189;
$L__BB2_7:
	ret;

}
	// .globl	_Z30RadixSortScanHistogramBlellochPjS_j
.visible .entry _Z30RadixSortScanHistogramBlellochPjS_j(
	.param .u64 .ptr .align 1 _Z30RadixSortScanHistogramBlellochPjS_j_param_0,
	.param .u64 .ptr .align 1 _Z30RadixSortScanHistogramBlellochPjS_j_param_1,
	.param .u32 _Z30RadixSortScanHistogramBlellochPjS_j_param_2
)
{
	.reg .pred 	%p<10>;
	.reg .b32 	%r<64>;
	.reg .b64 	%rd<11>;

	ld.param.u64 	%rd5, [_Z30RadixSortScanHistogramBlellochPjS_j_param_0];
	ld.param.u64 	%rd4, [_Z30RadixSortScanHistogramBlellochPjS_j_param_1];
	ld.param.u32 	%r22, [_Z30RadixSortScanHistogramBlellochPjS_j_param_2];
	cvta.to.global.u64 	%rd1, %rd5;
	mov.u32 	%r1, %tid.x;
	mov.u32 	%r2, %ctaid.x;
	mul.lo.s32 	%r3, %r22, %r2;
	mov.u32 	%r60, %ntid.x;
	add.s32 	%r5, %r1, %r60;
	setp.ge.u32 	%p1, %r1, %r22;
	add.s32 	%r24, %r3, %r1;
	mul.wide.u32 	%rd6, %r24, 4;
	add.s64 	%rd2, %rd1, %rd6;
	mov.b32 	%r58, 0;
	@%p1 bra 	$L__BB3_2;
	ld.global.u32 	%r58, [%rd2];
$L__BB3_2:
	shl.b32 	%r26, %r1, 2;
	mov.u32 	%r27, temp;
	add.s32 	%r8, %r27, %r26;
	st.shared.u32 	[%r8], %r58;
	setp.ge.u32 	%p2, %r5, %r22;
	add.s32 	%r28, %r3, %r5;
	mul.wide.u32 	%rd7, %r28, 4;
	add.s64 	%rd3, %rd1, %rd7;
	mov.b32 	%r59, 0;
	@%p2 bra 	$L__BB3_4;
	ld.global.u32 	%r59, [%rd3];
$L__BB3_4:
	shl.b32 	%r30, %r60, 2;
	add.s32 	%r11, %r8, %r30;
	st.shared.u32 	[%r11], %r59;
	shl.b32 	%r12, %r60, 1;
	shl.b32 	%r31, %r1, 1;
	or.b32  	%r13, %r31, 1;
	mov.b32 	%r63, 1;
$L__BB3_5:
	bar.sync 	0;
	setp.ge.u32 	%p3, %r1, %r60;
	@%p3 bra 	$L__BB3_7;
	mul.lo.s32 	%r32, %r63, %r13;
	shl.b32 	%r33, %r32, 2;
	add.s32 	%r35, %r27, %r33;
	ld.shared.u32 	%r36, [%r35+-4];
	shl.b32 	%r37, %r63, 2;
	add.s32 	%r38, %r35, %r37;
	ld.shared.u32 	%r39, [%r38+-4];
	add.s32 	%r40, %r39, %r36;
	st.shared.u32 	[%r38+-4], %r40;
$L__BB3_7:
	shl.b32 	%r63, %r63, 1;
	shr.u32 	%r17, %r60, 1;
	setp.gt.u32 	%p4, %r60, 1;
	mov.u32 	%r60, %r17;
	@%p4 bra 	$L__BB3_5;
	bar.sync 	0;
	setp.ne.s32 	%p5, %r1, 0;
	@%p5 bra 	$L__BB3_10;
	shl.b32 	%r41, %r12, 2;
	add.s32 	%r43, %r27, %r41;
	ld.shared.u32 	%r44, [%r43+-4];
	cvta.to.global.u64 	%rd8, %rd4;
	mul.wide.u32 	%rd9, %r2, 4;
	add.s64 	%rd10, %rd8, %rd9;
	st.global.u32 	[%rd10], %r44;
	mov.b32 	%r45, 0;
	st.shared.u32 	[%r43+-4], %r45;
$L__BB3_10:
	mov.b32 	%r62, 1;
$L__BB3_11:
	shr.u32 	%r63, %r63, 1;
	bar.sync 	0;
	setp.ge.u32 	%p6, %r1, %r62;
	@%p6 bra 	$L__BB3_13;
	mul.lo.s32 	%r47, %r63, %r13;
	shl.b32 	%r48, %r47, 2;
	add.s32 	%r50, %r27, %r48;
	ld.shared.u32 	%r51, [%r50+-4];
	shl.b32 	%r52, %r63, 2;
	add.s32 	%r53, %r50, %r52;
	ld.shared.u32 	%r54, [%r53+-4];
	st.shared.u32 	[%r50+-4], %r54;
	add.s32 	%r55, %r54, %r51;
	st.shared.u32 	[%r53+-4], %r55;
$L__BB3_13:
	shl.b32 	%r62, %r62, 1;
	setp.lt.u32 	%p7, %r62, %r12;
	@%p7 bra 	$L__BB3_11;
	setp.ge.u32 	%p8, %r1, %r22;
	bar.sync 	0;
	@%p8 bra 	$L__BB3_16;
	ld.shared.u32 	%r56, [%r8];
	st.global.u32 	[%rd2], %r56;
$L__BB3_16:
	setp.ge.u32 	%p9, %r5, %r22;
	@%p9 bra 	$L__BB3_18;
	ld.shared.u32 	%r57, [%r11];
	st.global.u32 	[%rd3], %r57;
$L__BB3_18:
	ret;

}
	// .globl	_Z34RadixSortScanHistogramHillisSteelePjS_j
.visible .entry _Z34RadixSortScanHistogramHillisSteelePjS_j(
	.param .u64 .ptr .align 1 _Z34RadixSortScanHistogramHillisSteelePjS_j_param_0,
	.param .u64 .ptr .align 1 _Z34RadixSortScanHistogramHillisSteelePjS_j_param_1,
	.param .u32 _Z34RadixSortScanHistogramHillisSteelePjS_j_param_2
)
{
	.reg .pred 	%p<10>;
	.reg .b32 	%r<52>;
	.reg .b64 	%rd<9>;

	ld.param.u64 	%rd3, [_Z34RadixSortScanHistogramHillisSteelePjS_j_param_0];
	ld.param.u64 	%rd2, [_Z34RadixSortScanHistogramHillisSteelePjS_j_param_1];
	ld.param.u32 	%r15, [_Z34RadixSortScanHistogramHillisSteelePjS_j_param_2];
	cvta.to.global.u64 	%rd4, %rd3;
	shl.b32 	%r16, %r15, 2;
	mov.u32 	%r50, temp;
	add.s32 	%r47, %r50, %r16;
	mov.u32 	%r2, %tid.x;
	mov.u32 	%r3, %ctaid.x;
	setp.ge.u32 	%p1, %r2, %r15;
	mad.lo.s32 	%r18, %r15, %r3, %r2;
	mul.wide.u32 	%rd5, %r18, 4;
	add.s64 	%rd1, %rd4, %rd5;
	@%p1 bra 	$L__BB4_2;
	ld.global.u32 	%r24, [%rd1];
	shl.b32 	%r25, %r2, 2;
	mov.u32 	%r26, temp;
	add.s32 	%r27, %r26, %r25;
	st.shared.u32 	[%r27], %r24;
	bra.uni 	$L__BB4_4;
$L__BB4_2:
	shl.b32 	%r19, %r15, 1;
	setp.ge.u32 	%p2, %r2, %r19;
	@%p2 bra 	$L__BB4_4;
	shl.b32 	%r20, %r2, 2;
	add.s32 	%r22, %r50, %r20;
	mov.b32 	%r23, 0;
	st.shared.u32 	[%r22], %r23;
$L__BB4_4:
	bar.sync 	0;
	setp.lt.u32 	%p3, %r15, 2;
	@%p3 bra 	$L__BB4_12;
	mov.u32 	%r48, temp;
	mov.b32 	%r46, 1;
$L__BB4_6:
	mov.u32 	%r50, %r47;
	setp.ge.u32 	%p4, %r2, %r15;
	@%p4 bra 	$L__BB4_11;
	setp.lt.u32 	%p5, %r2, %r46;
	@%p5 bra 	$L__BB4_9;
	shl.b32 	%r31, %r2, 2;
	add.s32 	%r32, %r48, %r31;
	ld.shared.u32 	%r33, [%r32];
	sub.s32 	%r34, %r2, %r46;
	shl.b32 	%r35, %r34, 2;
	add.s32 	%r36, %r48, %r35;
	ld.shared.u32 	%r37, [%r36];
	add.s32 	%r49, %r37, %r33;
	bra.uni 	$L__BB4_10;
$L__BB4_9:
	shl.b32 	%r38, %r2, 2;
	add.s32 	%r39, %r48, %r38;
	ld.shared.u32 	%r49, [%r39];
$L__BB4_10:
	shl.b32 	%r40, %r2, 2;
	add.s32 	%r41, %r50, %r40;
	st.shared.u32 	[%r41], %r49;
$L__BB4_11:
	bar.sync 	0;
	shl.b32 	%r46, %r46, 1;
	setp.lt.u32 	%p6, %r46, %r15;
	mov.u32 	%r47, %r48;
	mov.u32 	%r48, %r50;
	@%p6 bra 	$L__BB4_6;
$L__BB4_12:
	setp.ge.u32 	%p7, %r2, %r15;
	@%p7 bra 	$L__BB4_18;
	shl.b32 	%r42, %r2, 2;
	add.s32 	%r12, %r50, %r42;
	add.s32 	%r43, %r15, -1;
	setp.ne.s32 	%p8, %r2, %r43;
	@%p8 bra 	$L__BB4_15;
	ld.shared.u32 	%r44, [%r12];
	cvta.to.global.u64 	%rd6, %rd2;
	mul.wide.u32 	%rd7, %r3, 4;
	add.s64 	%rd8, %rd6, %rd7;
	st.global.u32 	[%rd8], %r44;
$L__BB4_15:
	setp.eq.s32 	%p9, %r2, 0;
	mov.b32 	%r51, 0;
	@%p9 bra 	$L__BB4_17;
	ld.shared.u32 	%r51, [%r12+-4];
$L__BB4_17:
	st.global.u32 	[%rd1], %r51;
$L__BB4_18:
	ret;

}
	// .globl	_Z20RadixSortScanBucketsPj
.visible .entry _Z20RadixSortScanBucketsPj(
	.param .u64 .ptr .align 1 _Z20RadixSortScanBucketsPj_param_0
)
{
	.reg .pred 	%p<17>;
	.reg .b32 	%r<66>;
	.reg .b64 	%rd<5>;
	// demoted variable
	.shared .align 4 .b8 _ZZ20RadixSortScanBucketsPjE4temp[1024];
	ld.param.u64 	%rd2, [_Z20RadixSortScanBucketsPj_param_0];
	cvta.to.global.u64 	%rd3, %rd2;
	mov.u32 	%r1, %tid.x;
	mul.wide.u32 	%rd4, %r1, 4;
	add.s64 	%rd1, %rd3, %rd4;
	ld.global.u32 	%r12, [%rd1];
	shl.b32 	%r13, %r1, 2;
	mov.u32 	%r14, _ZZ20RadixSortScanBucketsPjE4temp;
	add.s32 	%r2, %r14, %r13;
	st.shared.u32 	[%r2], %r12;
	ld.global.u32 	%r15, [%rd1+512];
	st.shared.u32 	[%r2+512], %r15;
	shl.b32 	%r16, %r1, 1;
	or.b32  	%r3, %r16, 1;
	bar.sync 	0;
	setp.gt.u32 	%p1, %r1, 127;
	add.s32 	%r4, %r2, %r13;
	@%p1 bra 	$L__BB5_2;
	ld.shared.u32 	%r17, [%r4];
	ld.shared.u32 	%r18, [%r4+4];
	add.s32 	%r19, %r18, %r17;
	st.shared.u32 	[%r4+4], %r19;
$L__BB5_2:
	bar.sync 	0;
	setp.gt.u32 	%p2, %r1, 63;
	shl.b32 	%r5, %r3, 3;
	add.s32 	%r6, %r14, %r5;
	@%p2 bra 	$L__BB5_4;
	ld.shared.u32 	%r21, [%r6+-4];
	ld.shared.u32 	%r22, [%r6+4];
	add.s32 	%r23, %r22, %r21;
	st.shared.u32 	[%r6+4], %r23;
$L__BB5_4:
	bar.sync 	0;
	setp.gt.u32 	%p3, %r1, 31;
	add.s32 	%r7, %r6, %r5;
	@%p3 bra 	$L__BB5_6;
	ld.shared.u32 	%r24, [%r7+-4];
	ld.shared.u32 	%r25, [%r7+12];
	add.s32 	%r26, %r25, %r24;
	st.shared.u32 	[%r7+12], %r26;
$L__BB5_6:
	bar.sync 	0;
	setp.gt.u32 	%p4, %r1, 15;
	mad.lo.s32 	%r8, %r3, 24, %r6;
	@%p4 bra 	$L__BB5_8;
	ld.shared.u32 	%r27, [%r8+-4];
	ld.shared.u32 	%r28, [%r8+28];
	add.s32 	%r29, %r28, %r27;
	st.shared.u32 	[%r8+28], %r29;
$L__BB5_8:
	bar.sync 	0;
	setp.gt.u32 	%p5, %r1, 7;
	mad.lo.s32 	%r9, %r3, 56, %r6;
	@%p5 bra 	$L__BB5_10;
	ld.shared.u32 	%r30, [%r9+-4];
	ld.shared.u32 	%r31, [%r9+60];
	add.s32 	%r32, %r31, %r30;
	st.shared.u32 	[%r9+60], %r32;
$L__BB5_10:
	bar.sync 	0;
	setp.gt.u32 	%p6, %r1, 3;
	mad.lo.s32 	%r10, %r3, 120, %r6;
	@%p6 bra 	$L__BB5_12;
	ld.shared.u32 	%r33, [%r10+-4];
	ld.shared.u32 	%r34, [%r10+124];
	add.s32 	%r35, %r34, %r33;
	st.shared.u32 	[%r10+124], %r35;
$L__BB5_12:
	bar.sync 	0;
	setp.gt.u32 	%p7, %r1, 1;
	mad.lo.s32 	%r11, %r3, 248, %r6;
	@%p7 bra 	$L__BB5_14;
	ld.shared.u32 	%r36, [%r11+-4];
	ld.shared.u32 	%r37, [%r11+252];
	add.s32 	%r38, %r37, %r36;
	st.shared.u32 	[%r11+252], %r38;
$L__BB5_14:
	bar.sync 	0;
	setp.ne.s32 	%p8, %r1, 0;
	@%p8 bra 	$L__BB5_16;
	mov.b32 	%r39, 0;
	st.shared.u32 	[_ZZ20RadixSortScanBucketsPjE4temp+1020], %r39;
$L__BB5_16:
	setp.ne.s32 	%p9, %r1, 0;
	bar.sync 	0;
	@%p9 bra 	$L__BB5_18;
	ld.shared.u32 	%r40, [_ZZ20RadixSortScanBucketsPjE4temp+508];
	ld.shared.u32 	%r41, [_ZZ20RadixSortScanBucketsPjE4temp+1020];
	st.shared.u32 	[_ZZ20RadixSortScanBucketsPjE4temp+508], %r41;
	add.s32 	%r42, %r41, %r40;
	st.shared.u32 	[_ZZ20RadixSortScanBucketsPjE4temp+1020], %r42;
$L__BB5_18:
	setp.gt.u32 	%p10, %r1, 1;
	bar.sync 	0;
	@%p10 bra 	$L__BB5_20;
	ld.shared.u32 	%r43, [%r11+-4];
	ld.shared.u32 	%r44, [%r11+252];
	st.shared.u32 	[%r11+-4], %r44;
	add.s32 	%r45, %r44, %r43;
	st.shared.u32 	[%r11+252], %r45;
$L__BB5_20:
	setp.gt.u32 	%p11, %r1, 3;
	bar.sync 	0;
	@%p11 bra 	$L__BB5_22;
	ld.shared.u32 	%r46, [%r10+-4];
	ld.shared.u32 	%r47, [%r10+124];
	st.shared.u32 	[%r10+-4], %r47;
	add.s32 	%r48, %r47, %r46;
	st.shared.u32 	[%r10+124], %r48;
$L__BB5_22:
	setp.gt.u32 	%p12, %r1, 7;
	bar.sync 	0;
	@%p12 bra 	$L__BB5_24;
	ld.shared.u32 	%r49, [%r9+-4];
	ld.shared.u32 	%r50, [%r9+60];
	st.shared.u32 	[%r9+-4], %r50;
	add.s32 	%r51, %r50, %r49;
	st.shared.u32 	[%r9+60], %r51;
$L__BB5_24:
	setp.gt.u32 	%p13, %r1, 15;
	bar.sync 	0;
	@%p13 bra 	$L__BB5_26;
	ld.shared.u32 	%r52, [%r8+-4];
	ld.shared.u32 	%r53, [%r8+28];
	st.shared.u32 	[%r8+-4], %r53;
	add.s32 	%r54, %r53, %r52;
	st.shared.u32 	[%r8+28], %r54;
$L__BB5_26:
	setp.gt.u32 	%p14, %r1, 31;
	bar.sync 	0;
	@%p14 bra 	$L__BB5_28;
	ld.shared.u32 	%r55, [%r7+-4];
	ld.shared.u32 	%r56, [%r7+12];
	st.shared.u32 	[%r7+-4], %r56;
	add.s32 	%r57, %r56, %r55;
	st.shared.u32 	[%r7+12], %r57;
$L__BB5_28:
	setp.gt.u32 	%p15, %r1, 63;
	bar.sync 	0;
	@%p15 bra 	$L__BB5_30;
	ld.shared.u32 	%r58, [%r6+-4];
	ld.shared.u32 	%r59, [%r6+4];
	st.shared.u32 	[%r6+-4], %r59;
	add.s32 	%r60, %r59, %r58;
	st.shared.u32 	[%r6+4], %r60;
$L__BB5_30:
	setp.gt.u32 	%p16, %r1, 127;
	bar.sync 	0;
	@%p16 bra 	$L__BB5_32;
	ld.shared.u32 	%r61, [%r4];
	ld.shared.u32 	%r62, [%r4+4];
	st.shared.u32 	[%r4], %r62;
	add.s32 	%r63, %r62, %r61;
	st.shared.u32 	[%r4+4], %r63;
$L__BB5_32:
	bar.sync 	0;
	ld.shared.u32 	%r64, [%r2];
	st.global.u32 	[%rd1], %r64;
	ld.shared.u32 	%r65, [%r2+512];
	st.global.u32 	[%rd1+512], %r65;
	ret;

}
	// .globl	_Z16RadixSortScatterPKiPiPKjS3_jjj
.visible .entry _Z16RadixSortScatterPKiPiPKjS3_jjj(
	.param .u64 .ptr .align 1 _Z16RadixSortScatterPKiPiPKjS3_jjj_param_0,
	.param .u64 .ptr .align 1 _Z16RadixSortScatterPKiPiPKjS3_jjj_param_1,
	.param .u64 .ptr .align 1 _Z16RadixSortScatterPKiPiPKjS3_jjj_param_2,
	.param .u64 .ptr .align 1 _Z16RadixSortScatterPKiPiPKjS3_jjj_param_3,
	.param .u32 _Z16RadixSortScatterPKiPiPKjS3_jjj_param_4,
	.param .u32 _Z16RadixSortScatterPKiPiPKjS3_jjj_param_5,
	.param .u32 _Z16RadixSortScatterPKiPiPKjS3_jjj_param_6
)
{
	.reg .pred 	%p<101>;
	.reg .b32 	%r<218>;
	.reg .b64 	%rd<17>;
	// demoted variable
	.shared .align 4 .b8 _ZZ16RadixSortScatterPKiPiPKjS3_jjjE13s_warp_counts[32768];
	// demoted variable
	.shared .align 4 .b8 _ZZ16RadixSortScatterPKiPiPKjS3_jjjE14s_global_bases[1024];
	ld.param.u64 	%rd1, [_Z16RadixSortScatterPKiPiPKjS3_jjj_param_0];
	ld.param.u64 	%rd2, [_Z16RadixSortScatterPKiPiPKjS3_jjj_param_1];
	ld.param.u64 	%rd3, [_Z16RadixSortScatterPKiPiPKjS3_jjj_param_2];
	ld.param.u64 	%rd4, [_Z16RadixSortScatterPKiPiPKjS3_jjj_param_3];
	ld.param.u32 	%r49, [_Z16RadixSortScatterPKiPiPKjS3_jjj_param_4];
	ld.param.u32 	%r50, [_Z16RadixSortScatterPKiPiPKjS3_jjj_param_5];
	ld.param.u32 	%r51, [_Z16RadixSortScatterPKiPiPKjS3_jjj_param_6];
	mov.u32 	%r1, %tid.x;
	shr.u32 	%r2, %r1, 5;
	shl.b32 	%r52, %r1, 2;
	mov.u32 	%r53, _ZZ16RadixSortScatterPKiPiPKjS3_jjjE13s_warp_counts;
	add.s32 	%r212, %r53, %r52;
	mov.u32 	%r213, %r1;
$L__BB6_1:
	mov.b32 	%r54, 0;
	st.shared.u32 	[%r212], %r54;
	add.s32 	%r6, %r213, 1024;
	add.s32 	%r212, %r212, 4096;
	setp.lt.u32 	%p1, %r213, 7168;
	mov.u32 	%r213, %r6;
	@%p1 bra 	$L__BB6_1;
	setp.gt.u32 	%p2, %r1, 255;
	@%p2 bra 	$L__BB6_4;
	cvta.to.global.u64 	%rd5, %rd4;
	mul.wide.u32 	%rd6, %r1, 4;
	add.s64 	%rd7, %rd5, %rd6;
	ld.global.u32 	%r55, [%rd7];
	mov.u32 	%r56, %ctaid.x;
	mad.lo.s32 	%r57, %r51, %r1, %r56;
	cvta.to.global.u64 	%rd8, %rd3;
	mul.wide.u32 	%rd9, %r57, 4;
	add.s64 	%rd10, %rd8, %rd9;
	ld.global.u32 	%r58, [%rd10];
	add.s32 	%r59, %r58, %r55;
	mov.u32 	%r61, _ZZ16RadixSortScatterPKiPiPKjS3_jjjE14s_global_bases;
	add.s32 	%r62, %r61, %r52;
	st.shared.u32 	[%r62], %r59;
$L__BB6_4:
	bar.sync 	0;
	mov.u32 	%r64, %ctaid.x;
	shl.b32 	%r65, %r64, 10;
	or.b32  	%r8, %r65, %r1;
	setp.ge.u32 	%p3, %r8, %r50;
	mov.b32 	%r214, 0;
	mov.u32 	%r215, %r214;
	mov.u32 	%r216, %r214;
	@%p3 bra 	$L__BB6_7;
	cvta.to.global.u64 	%rd11, %rd1;
	mul.wide.s32 	%rd12, %r8, 4;
	add.s64 	%rd13, %rd11, %rd12;
	ld.global.u32 	%r214, [%rd13];
	shr.u32 	%r66, %r214, %r49;
	and.b32  	%r215, %r66, 255;
	shfl.sync.idx.b32	%r67|%p4, %r215, 0, 31, -1;
	setp.eq.s32 	%p5, %r67, %r215;
	selp.u32 	%r68, 1, 0, %p5;
	shfl.sync.idx.b32	%r69|%p6, %r215, 1, 31, -1;
	setp.eq.s32 	%p7, %r69, %r215;
	selp.b32 	%r70, 2, 0, %p7;
	or.b32  	%r71, %r70, %r68;
	shfl.sync.idx.b32	%r72|%p8, %r215, 2, 31, -1;
	setp.eq.s32 	%p9, %r72, %r215;
	selp.b32 	%r73, 4, 0, %p9;
	or.b32  	%r74, %r73, %r71;
	shfl.sync.idx.b32	%r75|%p10, %r215, 3, 31, -1;
	setp.eq.s32 	%p11, %r75, %r215;
	selp.b32 	%r76, 8, 0, %p11;
	or.b32  	%r77, %r76, %r74;
	shfl.sync.idx.b32	%r78|%p12, %r215, 4, 31, -1;
	setp.eq.s32 	%p13, %r78, %r215;
	selp.b32 	%r79, 16, 0, %p13;
	or.b32  	%r80, %r79, %r77;
	shfl.sync.idx.b32	%r81|%p14, %r215, 5, 31, -1;
	setp.eq.s32 	%p15, %r81, %r215;
	selp.b32 	%r82, 32, 0, %p15;
	or.b32  	%r83, %r82, %r80;
	shfl.sync.idx.b32	%r84|%p16, %r215, 6, 31, -1;
	setp.eq.s32 	%p17, %r84, %r215;
	selp.b32 	%r85, 64, 0, %p17;
	or.b32  	%r86, %r85, %r83;
	shfl.sync.idx.b32	%r87|%p18, %r215, 7, 31, -1;
	setp.eq.s32 	%p19, %r87, %r215;
	selp.b32 	%r88, 128, 0, %p19;
	or.b32  	%r89, %r88, %r86;
	shfl.sync.idx.b32	%r90|%p20, %r215, 8, 31, -1;
	setp.eq.s32 	%p21, %r90, %r215;
	selp.b32 	%r91, 256, 0, %p21;
	or.b32  	%r92, %r91, %r89;
	shfl.sync.idx.b32	%r93|%p22, %r215, 9, 31, -1;
	setp.eq.s32 	%p23, %r93, %r215;
	selp.b32 	%r94, 512, 0, %p23;
	or.b32  	%r95, %r94, %r92;
	shfl.sync.idx.b32	%r96|%p24, %r215, 10, 31, -1;
	setp.eq.s32 	%p25, %r96, %r215;
	selp.b32 	%r97, 1024, 0, %p25;
	or.b32  	%r98, %r97, %r95;
	shfl.sync.idx.b32	%r99|%p26, %r215, 11, 31, -1;
	setp.eq.s32 	%p27, %r99, %r215;
	selp.b32 	%r100, 2048, 0, %p27;
	or.b32  	%r101, %r100, %r98;
	shfl.sync.idx.b32	%r102|%p28, %r215, 12, 31, -1;
	setp.eq.s32 	%p29, %r102, %r215;
	selp.b32 	%r103, 4096, 0, %p29;
	or.b32  	%r104, %r103, %r101;
	shfl.sync.idx.b32	%r105|%p30, %r215, 13, 31, -1;
	setp.eq.s32 	%p31, %r105, %r215;
	selp.b32 	%r106, 8192, 0, %p31;
	or.b32  	%r107, %r106, %r104;
	shfl.sync.idx.b32	%r108|%p32, %r215, 14, 31, -1;
	setp.eq.s32 	%p33, %r108, %r215;
	selp.b32 	%r109, 16384, 0, %p33;
	or.b32  	%r110, %r109, %r107;
	shfl.sync.idx.b32	%r111|%p34, %r215, 15, 31, -1;
	setp.eq.s32 	%p35, %r111, %r215;
	selp.b32 	%r112, 32768, 0, %p35;
	or.b32  	%r113, %r112, %r110;
	shfl.sync.idx.b32	%r114|%p36, %r215, 16, 31, -1;
	setp.eq.s32 	%p37, %r114, %r215;
	selp.b32 	%r115, 65536, 0, %p37;
	or.b32  	%r116, %r115, %r113;
	shfl.sync.idx.b32	%r117|%p38, %r215, 17, 31, -1;
	setp.eq.s32 	%p39, %r117, %r215;
	selp.b32 	%r118, 131072, 0, %p39;
	or.b32  	%r119, %r118, %r116;
	shfl.sync.idx.b32	%r120|%p40, %r215, 18, 31, -1;
	setp.eq.s32 	%p41, %r120, %r215;
	selp.b32 	%r121, 262144, 0, %p41;
	or.b32  	%r122, %r121, %r119;
	shfl.sync.idx.b32	%r123|%p42, %r215, 19, 31, -1;
	setp.eq.s32 	%p43, %r123, %r215;
	selp.b32 	%r124, 524288, 0, %p43;
	or.b32  	%r125, %r124, %r122;
	shfl.sync.idx.b32	%r126|%p44, %r215, 20, 31, -1;
	setp.eq.s32 	%p45, %r126, %r215;
	selp.b32 	%r127, 1048576, 0, %p45;
	or.b32  	%r128, %r127, %r125;
	shfl.sync.idx.b32	%r129|%p46, %r215, 21, 31, -1;
	setp.eq.s32 	%p47, %r129, %r215;
	selp.b32 	%r130, 2097152, 0, %p47;
	or.b32  	%r131, %r130, %r128;
	shfl.sync.idx.b32	%r132|%p48, %r215, 22, 31, -1;
	setp.eq.s32 	%p49, %r132, %r215;
	selp.b32 	%r133, 4194304, 0, %p49;
	or.b32  	%r134, %r133, %r131;
	shfl.sync.idx.b32	%r135|%p50, %r215, 23, 31, -1;
	setp.eq.s32 	%p51, %r135, %r215;
	selp.b32 	%r136, 8388608, 0, %p51;
	or.b32  	%r137, %r136, %r134;
	shfl.sync.idx.b32	%r138|%p52, %r215, 24, 31, -1;
	setp.eq.s32 	%p53, %r138, %r215;
	selp.b32 	%r139, 16777216, 0, %p53;
	or.b32  	%r140, %r139, %r137;
	shfl.sync.idx.b32	%r141|%p54, %r215, 25, 31, -1;
	setp.eq.s32 	%p55, %r141, %r215;
	selp.b32 	%r142, 33554432, 0, %p55;
	or.b32  	%r143, %r142, %r140;
	shfl.sync.idx.b32	%r144|%p56, %r215, 26, 31, -1;
	setp.eq.s32 	%p57, %r144, %r215;
	selp.b32 	%r145, 67108864, 0, %p57;
	or.b32  	%r146, %r145, %r143;
	shfl.sync.idx.b32	%r147|%p58, %r215, 27, 31, -1;
	setp.eq.s32 	%p59, %r147, %r215;
	selp.b32 	%r148, 134217728, 0, %p59;
	or.b32  	%r149, %r148, %r146;
	shfl.sync.idx.b32	%r150|%p60, %r215, 28, 31, -1;
	setp.eq.s32 	%p61, %r150, %r215;
	selp.b32 	%r151, 268435456, 0, %p61;
	or.b32  	%r152, %r151, %r149;
	shfl.sync.idx.b32	%r153|%p62, %r215, 29, 31, -1;
	setp.eq.s32 	%p63, %r153, %r215;
	selp.b32 	%r154, 536870912, 0, %p63;
	or.b32  	%r155, %r154, %r152;
	shfl.sync.idx.b32	%r156|%p64, %r215, 30, 31, -1;
	setp.eq.s32 	%p65, %r156, %r215;
	selp.b32 	%r157, 1073741824, 0, %p65;
	or.b32  	%r158, %r157, %r155;
	shfl.sync.idx.b32	%r159|%p66, %r215, 31, 31, -1;
	setp.eq.s32 	%p67, %r159, %r215;
	selp.b32 	%r160, -2147483648, 0, %p67;
	or.b32  	%r161, %r160, %r158;
	and.b32  	%r162, %r1, 31;
	mov.b32 	%r163, -1;
	shl.b32 	%r164, %r163, %r162;
	not.b32 	%r165, %r164;
	and.b32  	%r166, %r158, %r165;
	popc.b32 	%r216, %r166;
	popc.b32 	%r12, %r161;
	add.s32 	%r167, %r12, -1;
	setp.ne.s32 	%p68, %r216, %r167;
	@%p68 bra 	$L__BB6_7;
	shl.b32 	%r168, %r2, 10;
	mov.u32 	%r169, _ZZ16RadixSortScatterPKiPiPKjS3_jjjE13s_warp_counts;
	add.s32 	%r170, %r169, %r168;
	shl.b32 	%r171, %r215, 2;
	add.s32 	%r172, %r170, %r171;
	st.shared.u32 	[%r172], %r12;
$L__BB6_7:
	setp.ge.u32 	%p69, %r8, %r50;
	bar.sync 	0;
	@%p69 bra 	$L__BB6_41;
	setp.lt.u32 	%p70, %r1, 32;
	mov.b32 	%r217, 0;
	@%p70 bra 	$L__BB6_40;
	shl.b32 	%r174, %r215, 2;
	mov.u32 	%r175, _ZZ16RadixSortScatterPKiPiPKjS3_jjjE13s_warp_counts;
	add.s32 	%r16, %r175, %r174;
	ld.shared.u32 	%r217, [%r16];
	setp.eq.s32 	%p71, %r2, 1;
	@%p71 bra 	$L__BB6_40;
	ld.shared.u32 	%r176, [%r16+1024];
	add.s32 	%r217, %r176, %r217;
	setp.eq.s32 	%p72, %r2, 2;
	@%p72 bra 	$L__BB6_40;
	ld.shared.u32 	%r177, [%r16+2048];
	add.s32 	%r217, %r177, %r217;
	setp.eq.s32 	%p73, %r2, 3;
	@%p73 bra 	$L__BB6_40;
	ld.shared.u32 	%r178, [%r16+3072];
	add.s32 	%r217, %r178, %r217;
	setp.eq.s32 	%p74, %r2, 4;
	@%p74 bra 	$L__BB6_40;
	ld.shared.u32 	%r179, [%r16+4096];
	add.s32 	%r217, %r179, %r217;
	setp.eq.s32 	%p75, %r2, 5;
	@%p75 bra 	$L__BB6_40;
	ld.shared.u32 	%r180, [%r16+5120];
	add.s32 	%r217, %r180, %r217;
	setp.eq.s32 	%p76, %r2, 6;
	@%p76 bra 	$L__BB6_40;
	ld.shared.u32 	%r181, [%r16+6144];
	add.s32 	%r217, %r181, %r217;
	setp.eq.s32 	%p77, %r2, 7;
	@%p77 bra 	$L__BB6_40;
	ld.shared.u32 	%r182, [%r16+7168];
	add.s32 	%r217, %r182, %r217;
	setp.eq.s32 	%p78, %r2, 8;
	@%p78 bra 	$L__BB6_40;
	ld.shared.u32 	%r183, [%r16+8192];
	add.s32 	%r217, %r183, %r217;
	setp.eq.s32 	%p79, %r2, 9;
	@%p79 bra 	$L__BB6_40;
	ld.shared.u32 	%r184, [%r16+9216];
	add.s32 	%r217, %r184, %r217;
	setp.eq.s32 	%p80, %r2, 10;
	@%p80 bra 	$L__BB6_40;
	ld.shared.u32 	%r185, [%r16+10240];
	add.s32 	%r217, %r185, %r217;
	setp.eq.s32 	%p81, %r2, 11;
	@%p81 bra 	$L__BB6_40;
	ld.shared.u32 	%r186, [%r16+11264];
	add.s32 	%r217, %r186, %r217;
	setp.eq.s32 	%p82, %r2, 12;
	@%p82 bra 	$L__BB6_40;
	ld.shared.u32 	%r187, [%r16+12288];
	add.s32 	%r217, %r187, %r217;
	setp.eq.s32 	%p83, %r2, 13;
	@%p83 bra 	$L__BB6_40;
	ld.shared.u32 	%r188, [%r16+13312];
	add.s32 	%r217, %r188, %r217;
	setp.eq.s32 	%p84, %r2, 14;
	@%p84 bra 	$L__BB6_40;
	ld.shared.u32 	%r189, [%r16+14336];
	add.s32 	%r217, %r189, %r217;
	setp.eq.s32 	%p85, %r2, 15;
	@%p85 bra 	$L__BB6_40;
	ld.shared.u32 	%r190, [%r16+15360];
	add.s32 	%r217, %r190, %r217;
	setp.eq.s32 	%p86, %r2, 16;
	@%p86 bra 	$L__BB6_40;
	ld.shared.u32 	%r191, [%r16+16384];
	add.s32 	%r217, %r191, %r217;
	setp.eq.s32 	%p87, %r2, 17;
	@%p87 bra 	$L__BB6_40;
	ld.shared.u32 	%r192, [%r16+17408];
	add.s32 	%r217, %r192, %r217;
	setp.eq.s32 	%p88, %r2, 18;
	@%p88 bra 	$L__BB6_40;
	ld.shared.u32 	%r193, [%r16+18432];
	add.s32 	%r217, %r193, %r217;
	setp.eq.s32 	%p89, %r2, 19;
	@%p89 bra 	$L__BB6_40;
	ld.shared.u32 	%r194, [%r16+19456];
	add.s32 	%r217, %r194, %r217;
	setp.eq.s32 	%p90, %r2, 20;
	@%p90 bra 	$L__BB6_40;
	ld.shared.u32 	%r195, [%r16+20480];
	add.s32 	%r217, %r195, %r217;
	setp.eq.s32 	%p91, %r2, 21;
	@%p91 bra 	$L__BB6_40;
	ld.shared.u32 	%r196, [%r16+21504];
	add.s32 	%r217, %r196, %r217;
	setp.eq.s32 	%p92, %r2, 22;
	@%p92 bra 	$L__BB6_40;
	ld.shared.u32 	%r197, [%r16+22528];
	add.s32 	%r217, %r197, %r217;
	setp.eq.s32 	%p93, %r2, 23;
	@%p93 bra 	$L__BB6_40;
	ld.shared.u32 	%r198, [%r16+23552];
	add.s32 	%r217, %r198, %r217;
	setp.eq.s32 	%p94, %r2, 24;
	@%p94 bra 	$L__BB6_40;
	ld.shared.u32 	%r199, [%r16+24576];
	add.s32 	%r217, %r199, %r217;
	setp.eq.s32 	%p95, %r2, 25;
	@%p95 bra 	$L__BB6_40;
	ld.shared.u32 	%r200, [%r16+25600];
	add.s32 	%r217, %r200, %r217;
	setp.eq.s32 	%p96, %r2, 26;
	@%p96 bra 	$L__BB6_40;
	ld.shared.u32 	%r201, [%r16+26624];
	add.s32 	%r217, %r201, %r217;
	setp.eq.s32 	%p97, %r2, 27;
	@%p97 bra 	$L__BB6_40;
	ld.shared.u32 	%r202, [%r16+27648];
	add.s32 	%r217, %r202, %r217;
	setp.eq.s32 	%p98, %r2, 28;
	@%p98 bra 	$L__BB6_40;
	ld.shared.u32 	%r203, [%r16+28672];
	add.s32 	%r217, %r203, %r217;
	setp.eq.s32 	%p99, %r2, 29;
	@%p99 bra 	$L__BB6_40;
	ld.shared.u32 	%r204, [%r16+29696];
	add.s32 	%r217, %r204, %r217;
	setp.eq.s32 	%p100, %r2, 30;
	@%p100 bra 	$L__BB6_40;
	ld.shared.u32 	%r205, [%r16+30720];
	add.s32 	%r217, %r205, %r217;
$L__BB6_40:
	shl.b32 	%r206, %r215, 2;
	mov.u32 	%r207, _ZZ16RadixSortScatterPKiPiPKjS3_jjjE14s_global_bases;
	add.s32 	%r208, %r207, %r206;
	ld.shared.u32 	%r209, [%r208];
	add.s32 	%r210, %r217, %r216;
	add.s32 	%r211, %r210, %r209;
	cvta.to.global.u64 	%rd14, %rd2;
	mul.wide.u32 	%rd15, %r211, 4;
	add.s64 	%rd16, %rd14, %rd15;
	st.global.u32 	[%rd16], %r214;
$L__BB6_41:
	ret;

}
	// .globl	_Z15BitonicSortStepPiii
.visible .entry _Z15BitonicSortStepPiii(
	.param .u64 .ptr .align 1 _Z15BitonicSortStepPiii_param_0,
	.param .u32 _Z15BitonicSortStepPiii_param_1,
	.param .u32 _Z15BitonicSortStepPiii_param_2
)
{
	.reg .pred 	%p<6>;
	.reg .b32 	%r<15>;
	.reg .b64 	%rd<7>;

	ld.param.u64 	%rd3, [_Z15BitonicSortStepPiii_param_0];
	ld.param.u32 	%r6, [_Z15BitonicSortStepPiii_param_1];
	ld.param.u32 	%r5, [_Z15BitonicSortStepPiii_param_2];
	mov.u32 	%r7, %tid.x;
	mov.u32 	%r8, %ntid.x;
	mov.u32 	%r9, %ctaid.x;
	mad.lo.s32 	%r1, %r8, %r9, %r7;
	xor.b32  	%r2, %r6, %r1;
	setp.le.u32 	%p1, %r2, %r1;
	@%p1 bra 	$L__BB7_3;
	cvta.to.global.u64 	%rd4, %rd3;
	mul.wide.u32 	%rd5, %r1, 4;
	add.s64 	%rd1, %rd4, %rd5;
	ld.global.u32 	%r3, [%rd1];
	mul.wide.u32 	%rd6, %r2, 4;
	add.s64 	%rd2, %rd4, %rd6;
	ld.global.u32 	%r4, [%rd2];
	and.b32  	%r10, %r5, %r1;
	setp.eq.s32 	%p2, %r10, 0;
	setp.le.s32 	%p3, %r3, %r4;
	setp.ge.s32 	%p4, %r3, %r4;
	selp.u32 	%r11, -1, 0, %p4;
	selp.u32 	%r12, -1, 0, %p3;
	selp.b32 	%r13, %r12, %r11, %p2;
	and.b32  	%r14, %r13, 1;
	setp.eq.b32 	%p5, %r14, 1;
	@%p5 bra 	$L__BB7_3;
	st.global.u32 	[%rd1], %r4;
	st.global.u32 	[%rd2], %r3;
$L__BB7_3:
	ret;

}
	// .globl	_ZN3cub18CUB_300001_SM_10006detail11EmptyKernelIvEEvv
.visible .entry _ZN3cub18CUB_300001_SM_10006detail11EmptyKernelIvEEvv()
{


	ret;

}
	// .globl	_ZN3cub18CUB_300001_SM_10006detail10radix_sort31DeviceRadixSortSingleTileKernelINS1_5radix10policy_hubIiNS0_8NullTypeEyE10Policy1000ELNS0_9SortOrderE0EiS6_yNS1_21identity_decomposer_tEEEvPKT1_PSB_PKT2_PSF_T3_iiT4_
.visible .entry _ZN3cub18CUB_300001_SM_10006detail10radix_sort31DeviceRadixSortSingleTileKernelINS1_5radix10policy_hubIiNS0_8NullTypeEyE10Policy1000ELNS0_9SortOrderE0EiS6_yNS1_21identity_decomposer_tEEEvPKT1_PSB_PKT2_PSF_T3_iiT4_(
	.param .u64 .ptr .align 1 _ZN3cub18CUB_300001_SM_10006detail10radix_sort31DeviceRadixSortSingleTileKernelINS1_5radix10policy_hubIiNS0_8NullTypeEyE10Policy1000ELNS0_9SortOrderE0EiS6_yNS1_21identity_decomposer_tEEEvPKT1_PSB_PKT2_PSF_T3_iiT4__param_0,
	.param .u64 .ptr .align 1 _ZN3cub18CUB_300001_SM_10006detail10radix_sort31DeviceRadixSortSingleTileKernelINS1_5radix10policy_hubIiNS0_8NullTypeEyE10Policy1000ELNS0_9SortOrderE0EiS6_yNS1_21identity_decomposer_tEEEvPKT1_PSB_PKT2_PSF_T3_iiT4__param_1,
	.param .u64 .ptr .align 1 _ZN3cub18CUB_300001_SM_10006detail10radix_sort31DeviceRadixSortSingleTileKernelINS1_5radix10policy_hubIiNS0_8NullTypeEyE10Policy1000ELNS0_9SortOrderE0EiS6_yNS1_21identity_decomposer_tEEEvPKT1_PSB_PKT2_PSF_T3_iiT4__param_2,
	.param .u64 .ptr .align 1 _ZN3cub18CUB_300001_SM_10006detail10radix_sort31DeviceRadixSortSingleTileKernelINS1_5radix10policy_hubIiNS0_8NullTypeEyE10Policy1000ELNS0_9SortOrderE0EiS6_yNS1_21identity_decomposer_tEEEvPKT1_PSB_PKT2_PSF_T3_iiT4__param_3,
	.param .u64 _ZN3cub18CUB_300001_SM_10006detail10radix_sort31DeviceRadixSortSingleTileKernelINS1_5radix10policy_hubIiNS0_8NullTypeEyE10Policy1000ELNS0_9SortOrderE0EiS6_yNS1_21identity_decomposer_tEEEvPKT1_PSB_PKT2_PSF_T3_iiT4__param_4,
	.param .u32 _ZN3cub18CUB_300001_SM_10006detail10radix_sort31DeviceRadixSortSingleTileKernelINS1_5radix10policy_hubIiNS0_8NullTypeEyE10Policy1000ELNS0_9SortOrderE0EiS6_yNS1_21identity_decomposer_tEEEvPKT1_PSB_PKT2_PSF_T3_iiT4__param_5,
	.param .u32 _ZN3cub18CUB_300001_SM_10006detail10radix_sort31DeviceRadixSortSingleTileKernelINS1_5radix10policy_hubIiNS0_8NullTypeEyE10Policy1000ELNS0_9SortOrderE0EiS6_yNS1_21identity_decomposer_tEEEvPKT1_PSB_PKT2_PSF_T3_iiT4__param_6,
	.param .align 1 .b8 _ZN3cub18CUB_300001_SM_10006detail10radix_sort31DeviceRadixSortSingleTileKernelINS1_5radix10policy_hubIiNS0_8NullTypeEyE10Policy1000ELNS0_9SortOrderE0EiS6_yNS1_21identity_decomposer_tEEEvPKT1_PSB_PKT2_PSF_T3_iiT4__param_7[1]
)
.maxntid 256
.minnctapersm 1
{
	.reg .pred 	%p<52>;
	.reg .b16 	%rs<39>;
	.reg .b32 	%r<744>;
	.reg .b64 	%rd<29>;
	// demoted variable
	.shared .align 16 .b8 _ZZN3cub18CUB_300001_SM_10006detail10radix_sort31DeviceRadixSortSingleTileKernelINS1_5radix10policy_hubIiNS0_8NullTypeEyE10Policy1000ELNS0_9SortOrderE0EiS6_yNS1_21identity_decomposer_tEEEvPKT1_PSB_PKT2_PSF_T3_iiT4_E12temp_storage[33856];
	ld.param.u64 	%rd5, [_ZN3cub18CUB_300001_SM_10006detail10radix_sort31DeviceRadixSortSingleTileKernelINS1_5radix10policy_hubIiNS0_8NullTypeEyE10Policy1000ELNS0_9SortOrderE0EiS6_yNS1_21identity_decomposer_tEEEvPKT1_PSB_PKT2_PSF_T3_iiT4__param_0];
	ld.param.u64 	%rd3, [_ZN3cub18CUB_300001_SM_10006detail10radix_sort31DeviceRadixSortSingleTileKernelINS1_5radix10policy_hubIiNS0_8NullTypeEyE10Policy1000ELNS0_9SortOrderE0EiS6_yNS1_21identity_decomposer_tEEEvPKT1_PSB_PKT2_PSF_T3_iiT4__param_1];
	ld.param.u64 	%rd4, [_ZN3cub18CUB_300001_SM_10006detail10radix_sort31DeviceRadixSortSingleTileKernelINS1_5radix10policy_hubIiNS0_8NullTypeEyE10Policy1000ELNS0_9SortOrderE0EiS6_yNS1_21identity_decomposer_tEEEvPKT1_PSB_PKT2_PSF_T3_iiT4__param_4];
	ld.param.u32 	%r189, [_ZN3cub18CUB_300001_SM_10006detail10radix_sort31DeviceRadixSortSingleTileKernelINS1_5radix10policy_hubIiNS0_8NullTypeEyE10Policy1000ELNS0_9SortOrderE0EiS6_yNS1_21identity_decomposer_tEEEvPKT1_PSB_PKT2_PSF_T3_iiT4__param_5];
	ld.param.u32 	%r190, [_ZN3cub18CUB_300001_SM_10006detail10radix_sort31DeviceRadixSortSingleTileKernelINS1_5radix10policy_hubIiNS0_8NullTypeEyE10Policy1000ELNS0_9SortOrderE0EiS6_yNS1_21identity_decomposer_tEEEvPKT1_PSB_PKT2_PSF_T3_iiT4__param_6];
	cvta.to.global.u64 	%rd6, %rd5;
	cvt.u32.u64 	%r1, %rd4;
	mov.u32 	%r2, %tid.x;
	mul.lo.s32 	%r3, %r2, 19;
	setp.ge.s32 	%p1, %r3, %r1;
	mul.wide.u32 	%rd7, %r3, 4;
	add.s64 	%rd1, %rd6, %rd7;
	mov.b32 	%r741, -1;
	@%p1 bra 	$L__BB9_2;
	ld.global.u32 	%r192, [%rd1];
	xor.b32  	%r741, %r192, -2147483648;
$L__BB9_2:
	add.s32 	%r194, %r3, 1;
	setp.ge.s32 	%p2, %r194, %r1;
	mov.b32 	%r740, -1;
	@%p2 bra 	$L__BB9_4;
	ld.global.u32 	%r195, [%rd1+4];
	xor.b32  	%r740, %r195, -2147483648;
$L__BB9_4:
	add.s32 	%r197, %r3, 2;
	setp.ge.s32 	%p3, %r197, %r1;
	mov.b32 	%r739, -1;
	@%p3 bra 	$L__BB9_6;
	ld.global.u32 	%r198, [%rd1+8];
	xor.b32  	%r739, %r198, -2147483648;
$L__BB9_6:
	add.s32 	%r200, %r3, 3;
	setp.ge.s32 	%p4, %r200, %r1;
	mov.b32 	%r738, -1;
	@%p4 bra 	$L__BB9_8;
	ld.global.u32 	%r201, [%rd1+12];
	xor.b32  	%r738, %r201, -2147483648;
$L__BB9_8:
	add.s32 	%r203, %r3, 4;
	setp.ge.s32 	%p5, %r203, %r1;
	mov.b32 	%r737, -1;
	@%p5 bra 	$L__BB9_10;
	ld.global.u32 	%r204, [%rd1+16];
	xor.b32  	%r737, %r204, -2147483648;
$L__BB9_10:
	add.s32 	%r206, %r3, 5;
	setp.ge.s32 	%p6, %r206, %r1;
	mov.b32 	%r736, -1;
	@%p6 bra 	$L__BB9_12;
	ld.global.u32 	%r207, [%rd1+20];
	xor.b32  	%r736, %r207, -2147483648;
$L__BB9_12:
	add.s32 	%r209, %r3, 6;
	setp.ge.s32 	%p7, %r209, %r1;
	mov.b32 	%r735, -1;
	@%p7 bra 	$L__BB9_14;
	ld.global.u32 	%r210, [%rd1+24];
	xor.b32  	%r735, %r210, -2147483648;
$L__BB9_14:
	add.s32 	%r212, %r3, 7;
	setp.ge.s32 	%p8, %r212, %r1;
	mov.b32 	%r734, -1;
	@%p8 bra 	$L__BB9_16;
	ld.global.u32 	%r213, [%rd1+28];
	xor.b32  	%r734, %r213, -2147483648;
$L__BB9_16:
	add.s32 	%r215, %r3, 8;
	setp.ge.s32 	%p9, %r215, %r1;
	mov.b32 	%r733, -1;
	@%p9 bra 	$L__BB9_18;
	ld.global.u32 	%r216, [%rd1+32];
	xor.b32  	%r733, %r216, -2147483648;
$L__BB9_18:
	add.s32 	%r218, %r3, 9;
	setp.ge.s32 	%p10, %r218, %r1;
	mov.b32 	%r732, -1;
	@%p10 bra 	$L__BB9_20;
	ld.global.u32 	%r219, [%rd1+36];
	xor.b32  	%r732, %r219, -2147483648;
$L__BB9_20:
	add.s32 	%r221, %r3, 10;
	setp.ge.s32 	%p11, %r221, %r1;
	mov.b32 	%r731, -1;
	@%p11 bra 	$L__BB9_22;
	ld.global.u32 	%r222, [%rd1+40];
	xor.b32  	%r731, %r222, -2147483648;
$L__BB9_22:
	add.s32 	%r224, %r3, 11;
	setp.ge.s32 	%p12, %r224, %r1;
	mov.b32 	%r730, -1;
	@%p12 bra 	$L__BB9_24;
	ld.global.u32 	%r225, [%rd1+44];
	xor.b32  	%r730, %r225, -2147483648;
$L__BB9_24:
	add.s32 	%r227, %r3, 12;
	setp.ge.s32 	%p13, %r227, %r1;
	mov.b32 	%r729, -1;
	@%p13 bra 	$L__BB9_26;
	ld.global.u32 	%r228, [%rd1+48];
	xor.b32  	%r729, %r228, -2147483648;
$L__BB9_26:
	add.s32 	%r230, %r3, 13;
	setp.ge.s32 	%p14, %r230, %r1;
	mov.b32 	%r728, -1;
	@%p14 bra 	$L__BB9_28;
	ld.global.u32 	%r231, [%rd1+52];
	xor.b32  	%r728, %r231, -2147483648;
$L__BB9_28:
	add.s32 	%r233, %r3, 14;
	setp.ge.s32 	%p15, %r233, %r1;
	mov.b32 	%r727, -1;
	@%p15 bra 	$L__BB9_30;
	ld.global.u32 	%r234, [%rd1+56];
	xor.b32  	%r727, %r234, -2147483648;
$L__BB9_30:
	add.s32 	%r236, %r3, 15;
	setp.ge.s32 	%p16, %r236, %r1;
	mov.b32 	%r726, -1;
	@%p16 bra 	$L__BB9_32;
	ld.global.u32 	%r237, [%rd1+60];
	xor.b32  	%r726, %r237, -2147483648;
$L__BB9_32:
	add.s32 	%r239, %r3, 16;
	setp.ge.s32 	%p17, %r239, %r1;
	mov.b32 	%r725, -1;
	@%p17 bra 	$L__BB9_34;
	ld.global.u32 	%r240, [%rd1+64];
	xor.b32  	%r725, %r240, -2147483648;
$L__BB9_34:
	add.s32 	%r242, %r3, 17;
	setp.ge.s32 	%p18, %r242, %r1;
	mov.b32 	%r724, -1;
	@%p18 bra 	$L__BB9_36;
	ld.global.u32 	%r243, [%rd1+68];
	xor.b32  	%r724, %r243, -2147483648;
$L__BB9_36:
	add.s32 	%r245, %r3, 18;
	setp.ge.s32 	%p19, %r245, %r1;
	mov.b32 	%r723, -1;
	@%p19 bra 	$L__BB9_38;
	ld.global.u32 	%r246, [%rd1+72];
	xor.b32  	%r723, %r246, -2147483648;
$L__BB9_38:
	bar.sync 	0;
	shr.u32 	%r42, %r2, 5;
	shl.b32 	%r248, %r2, 2;
	mov.u32 	%r249, _ZZN3cub18CUB_300001_SM_10006detail10radix_sort31DeviceRadixSortSingleTileKernelINS1_5radix10policy_hubIiNS0_8NullTypeEyE10Policy1000ELNS0_9SortOrderE0EiS6_yNS1_21identity_decomposer_tEEEvPKT1_PSB_PKT2_PSF_T3_iiT4_E12temp_storage;
	add.s32 	%r43, %r249, %r248;
	shl.b32 	%r250, %r2, 7;
	add.s32 	%r44, %r43, %r250;
	shl.b32 	%r251, %r42, 2;
	add.s32 	%r252, %r249, %r251;
	add.s32 	%r45, %r252, 33792;
	mad.lo.s32 	%r46, %r2, -56, %r44;
	add.s32 	%r722, %r189, 6;
	sub.s32 	%r721, %r190, %r189;
$L__BB9_39:
	add.s32 	%r312, %r722, -6;
	min.s32 	%r255, %r721, 6;
	mov.b32 	%r341, 0;
	st.shared.u32 	[%r43], %r341;
	st.shared.u32 	[%r43+1024], %r341;
	st.shared.u32 	[%r43+2048], %r341;
	st.shared.u32 	[%r43+3072], %r341;
	st.shared.u32 	[%r43+4096], %r341;
	st.shared.u32 	[%r43+5120], %r341;
	st.shared.u32 	[%r43+6144], %r341;
	st.shared.u32 	[%r43+7168], %r341;
	st.shared.u32 	[%r43+8192], %r341;
	st.shared.u32 	[%r43+9216], %r341;
	st.shared.u32 	[%r43+10240], %r341;
	st.shared.u32 	[%r43+11264], %r341;
	st.shared.u32 	[%r43+12288], %r341;
	st.shared.u32 	[%r43+13312], %r341;
	st.shared.u32 	[%r43+14336], %r341;
	st.shared.u32 	[%r43+15360], %r341;
	st.shared.u32 	[%r43+16384], %r341;
	st.shared.u32 	[%r43+17408], %r341;
	st.shared.u32 	[%r43+18432], %r341;
	st.shared.u32 	[%r43+19456], %r341;
	st.shared.u32 	[%r43+20480], %r341;
	st.shared.u32 	[%r43+21504], %r341;
	st.shared.u32 	[%r43+22528], %r341;
	st.shared.u32 	[%r43+23552], %r341;
	st.shared.u32 	[%r43+24576], %r341;
	st.shared.u32 	[%r43+25600], %r341;
	st.shared.u32 	[%r43+26624], %r341;
	st.shared.u32 	[%r43+27648], %r341;
	st.shared.u32 	[%r43+28672], %r341;
	st.shared.u32 	[%r43+29696], %r341;
	st.shared.u32 	[%r43+30720], %r341;
	st.shared.u32 	[%r43+31744], %r341;
	st.shared.u32 	[%r43+32768], %r341;
	// begin inline asm
	bmsk.clamp.b32 %r253, %r341, %r255;
	// end inline asm
	// begin inline asm
	shr.b32 %r256, %r741, %r312;
	// end inline asm
	and.b32  	%r344, %r253, %r256;
	shl.b32 	%r345, %r344, 10;
	and.b32  	%r346, %r345, 31744;
	add.s32 	%r347, %r43, %r346;
	shr.u32 	%r348, %r344, 4;
	and.b32  	%r349, %r348, 268435454;
	add.s32 	%r71, %r347, %r349;
	ld.shared.u16 	%rs1, [%r71];
	add.s16 	%rs20, %rs1, 1;
	st.shared.u16 	[%r71], %rs20;
	// begin inline asm
	shr.b32 %r259, %r740, %r312;
	// end inline asm
	and.b32  	%r350, %r253, %r259;
	shl.b32 	%r351, %r350, 10;
	and.b32  	%r352, %r351, 31744;
	add.s32 	%r353, %r43, %r352;
	shr.u32 	%r354, %r350, 4;
	and.b32  	%r355, %r354, 268435454;
	add.s32 	%r72, %r353, %r355;
	ld.shared.u16 	%rs2, [%r72];
	add.s16 	%rs21, %rs2, 1;
	st.shared.u16 	[%r72], %rs21;
	// begin inline asm
	shr.b32 %r262, %r739, %r312;
	// end inline asm
	and.b32  	%r356, %r253, %r262;
	shl.b32 	%r357, %r356, 10;
	and.b32  	%r358, %r357, 31744;
	add.s32 	%r359, %r43, %r358;
	shr.u32 	%r360, %r356, 4;
	and.b32  	%r361, %r360, 268435454;
	add.s32 	%r73, %r359, %r361;
	ld.shared.u16 	%rs3, [%r73];
	add.s16 	%rs22, %rs3, 1;
	st.shared.u16 	[%r73], %rs22;
	// begin inline asm
	shr.b32 %r265, %r738, %r312;
	// end inline asm
	and.b32  	%r362, %r253, %r265;
	shl.b32 	%r363, %r362, 10;
	and.b32  	%r364, %r363, 31744;
	add.s32 	%r365, %r43, %r364;
	shr.u32 	%r366, %r362, 4;
	and.b32  	%r367, %r366, 268435454;
	add.s32 	%r74, %r365, %r367;
	ld.shared.u16 	%rs4, [%r74];
	add.s16 	%rs23, %rs4, 1;
	st.shared.u16 	[%r74], %rs23;
	// begin inline asm
	shr.b32 %r268, %r737, %r312;
	// end inline asm
	and.b32  	%r368, %r253, %r268;
	shl.b32 	%r369, %r368, 10;
	and.b32  	%r370, %r369, 31744;
	add.s32 	%r371, %r43, %r370;
	shr.u32 	%r372, %r368, 4;
	and.b32  	%r373, %r372, 268435454;
	add.s32 	%r75, %r371, %r373;
	ld.shared.u16 	%rs5, [%r75];
	add.s16 	%rs24, %rs5, 1;
	st.shared.u16 	[%r75], %rs24;
	// begin inline asm
	shr.b32 %r271, %r736, %r312;
	// end inline asm
	and.b32  	%r374, %r253, %r271;
	shl.b32 	%r375, %r374, 10;
	and.b32  	%r376, %r375, 31744;
	add.s32 	%r377, %r43, %r376;
	shr.u32 	%r378, %r374, 4;
	and.b32  	%r379, %r378, 268435454;
	add.s32 	%r76, %r377, %r379;
	ld.shared.u16 	%rs6, [%r76];
	add.s16 	%rs25, %rs6, 1;
	st.shared.u16 	[%r76], %rs25;
	// begin inline asm
	shr.b32 %r274, %r735, %r312;
	// end inline asm
	and.b32  	%r380, %r253, %r274;
	shl.b32 	%r381, %r380, 10;
	and.b32  	%r382, %r381, 31744;
	add.s32 	%r383, %r43, %r382;
	shr.u32 	%r384, %r380, 4;
	and.b32  	%r385, %r384, 268435454;
	add.s32 	%r77, %r383, %r385;
	ld.shared.u16 	%rs7, [%r77];
	add.s16 	%rs26, %rs7, 1;
	st.shared.u16 	[%r77], %rs26;
	// begin inline asm
	shr.b32 %r277, %r734, %r312;
	// end inline asm
	and.b32  	%r386, %r253, %r277;
	shl.b32 	%r387, %r386, 10;
	and.b32  	%r388, %r387, 31744;
	add.s32 	%r389, %r43, %r388;
	shr.u32 	%r390, %r386, 4;
	and.b32  	%r391, %r390, 268435454;
	add.s32 	%r78, %r389, %r391;
	ld.shared.u16 	%rs8, [%r78];
	add.s16 	%rs27, %rs8, 1;
	st.shared.u16 	[%r78], %rs27;
	// begin inline asm
	shr.b32 %r280, %r733, %r312;
	// end inline asm
	and.b32  	%r392, %r253, %r280;
	shl.b32 	%r393, %r392, 10;
	and.b32  	%r394, %r393, 31744;
	add.s32 	%r395, %r43, %r394;
	shr.u32 	%r396, %r392, 4;
	and.b32  	%r397, %r396, 268435454;
	add.s32 	%r79, %r395, %r397;
	ld.shared.u16 	%rs9, [%r79];
	add.s16 	%rs28, %rs9, 1;
	st.shared.u16 	[%r79], %rs28;
	// begin inline asm
	shr.b32 %r283, %r732, %r312;
	// end inline asm
	and.b32  	%r398, %r253, %r283;
	shl.b32 	%r399, %r398, 10;
	and.b32  	%r400, %r399, 31744;
	add.s32 	%r401, %r43, %r400;
	shr.u32 	%r402, %r398, 4;
	and.b32  	%r403, %r402, 268435454;
	add.s32 	%r80, %r401, %r403;
	ld.shared.u16 	%rs10, [%r80];
	add.s16 	%rs29, %rs10, 1;
	st.shared.u16 	[%r80], %rs29;
	// begin inline asm
	shr.b32 %r286, %r731, %r312;
	// end inline asm
	and.b32  	%r404, %r253, %r286;
	shl.b32 	%r405, %r404, 10;
	and.b32  	%r406, %r405, 31744;
	add.s32 	%r407, %r43, %r406;
	shr.u32 	%r408, %r404, 4;
	and.b32  	%r409, %r408, 268435454;
	add.s32 	%r81, %r407, %r409;
	ld.shared.u16 	%rs11, [%r81];
	add.s16 	%rs30, %rs11, 1;
	st.shared.u16 	[%r81], %rs30;
	// begin inline asm
	shr.b32 %r289, %r730, %r312;
	// end inline asm
	and.b32  	%r410, %r253, %r289;
	shl.b32 	%r411, %r410, 10;
	and.b32  	%r412, %r411, 31744;
	add.s32 	%r413, %r43, %r412;
	shr.u32 	%r414, %r410, 4;
	and.b32  	%r415, %r414, 268435454;
	add.s32 	%r82, %r413, %r415;
	ld.shared.u16 	%rs12, [%r82];
	add.s16 	%rs31, %rs12, 1;
	st.shared.u16 	[%r82], %rs31;
	// begin inline asm
	shr.b32 %r292, %r729, %r312;
	// end inline asm
	and.b32  	%r416, %r253, %r292;
	shl.b32 	%r417, %r416, 10;
	and.b32  	%r418, %r417, 31744;
	add.s32 	%r419, %r43, %r418;
	shr.u32 	%r420, %r416, 4;
	and.b32  	%r421, %r420, 268435454;
	add.s32 	%r83, %r419, %r421;
	ld.shared.u16 	%rs13, [%r83];
	add.s16 	%rs32, %rs13, 1;
	st.shared.u16 	[%r83], %rs32;
	// begin inline asm
	shr.b32 %r295, %r728, %r312;
	// end inline asm
	and.b32  	%r422, %r253, %r295;
	shl.b32 	%r423, %r422, 10;
	and.b32  	%r424, %r423, 31744;
	add.s32 	%r425, %r43, %r424;
	shr.u32 	%r426, %r422, 4;
	and.b32  	%r427, %r426, 268435454;
	add.s32 	%r84, %r425, %r427;
	ld.shared.u16 	%rs14, [%r84];
	add.s16 	%rs33, %rs14, 1;
	st.shared.u16 	[%r84], %rs33;
	// begin inline asm
	shr.b32 %r298, %r727, %r312;
	// end inline asm
	and.b32  	%r428, %r253, %r298;
	shl.b32 	%r429, %r428, 10;
	and.b32  	%r430, %r429, 31744;
	add.s32 	%r431, %r43, %r430;
	shr.u32 	%r432, %r428, 4;
	and.b32  	%r433, %r432, 268435454;
	add.s32 	%r85, %r431, %r433;
	ld.shared.u16 	%rs15, [%r85];
	add.s16 	%rs34, %rs15, 1;
	st.shared.u16 	[%r85], %rs34;
	// begin inline asm
	shr.b32 %r301, %r726, %r312;
	// end inline asm
	and.b32  	%r434, %r253, %r301;
	shl.b32 	%r435, %r434, 10;
	and.b32  	%r436, %r435, 31744;
	add.s32 	%r437, %r43, %r436;
	shr.u32 	%r438, %r434, 4;
	and.b32  	%r439, %r438, 268435454;
	add.s32 	%r86, %r437, %r439;
	ld.shared.u16 	%rs16, [%r86];
	add.s16 	%rs35, %rs16, 1;
	st.shared.u16 	[%r86], %rs35;
	// begin inline asm
	shr.b32 %r304, %r725, %r312;
	// end inline asm
	and.b32  	%r440, %r253, %r304;
	shl.b32 	%r441, %r440, 10;
	and.b32  	%r442, %r441, 31744;
	add.s32 	%r443, %r43, %r442;
	shr.u32 	%r444, %r440, 4;
	and.b32  	%r445, %r444, 268435454;
	add.s32 	%r87, %r443, %r445;
	ld.shared.u16 	%rs17, [%r87];
	add.s16 	%rs36, %rs17, 1;
	st.shared.u16 	[%r87], %rs36;
	// begin inline asm
	shr.b32 %r307, %r724, %r312;
	// end inline asm
	and.b32  	%r446, %r253, %r307;
	shl.b32 	%r447, %r446, 10;
	and.b32  	%r448, %r447, 31744;
	add.s32 	%r449, %r43, %r448;
	shr.u32 	%r450, %r446, 4;
	and.b32  	%r451, %r450, 268435454;
	add.s32 	%r88, %r449, %r451;
	ld.shared.u16 	%rs18, [%r88];
	add.s16 	%rs37, %rs18, 1;
	st.shared.u16 	[%r88], %rs37;
	// begin inline asm
	shr.b32 %r310, %r723, %r312;
	// end inline asm
	and.b32  	%r452, %r253, %r310;
	shl.b32 	%r453, %r452, 10;
	and.b32  	%r454, %r453, 31744;
	add.s32 	%r455, %r43, %r454;
	shr.u32 	%r456, %r452, 4;
	and.b32  	%r457, %r456, 268435454;
	add.s32 	%r89, %r455, %r457;
	ld.shared.u16 	%rs19, [%r89];
	add.s16 	%rs38, %rs19, 1;
	st.shared.u16 	[%r89], %rs38;
	bar.sync 	0;
	ld.shared.u32 	%r90, [%r44];
	ld.shared.u32 	%r458, [%r44+4];
	ld.shared.u32 	%r459, [%r44+8];
	ld.shared.u32 	%r460, [%r44+12];
	ld.shared.u32 	%r461, [%r44+16];
	ld.shared.u32 	%r462, [%r44+20];
	ld.shared.u32 	%r463, [%r44+24];
	ld.shared.u32 	%r464, [%r44+28];
	ld.shared.u32 	%r465, [%r44+32];
	ld.shared.u32 	%r466, [%r44+36];
	ld.shared.u32 	%r467, [%r44+40];
	ld.shared.u32 	%r468, [%r44+44];
	ld.shared.u32 	%r469, [%r44+48];
	ld.shared.u32 	%r470, [%r44+52];
	ld.shared.u32 	%r471, [%r44+56];
	ld.shared.u32 	%r472, [%r44+60];
	ld.shared.u32 	%r473, [%r44+64];
	ld.shared.u32 	%r474, [%r44+68];
	ld.shared.u32 	%r475, [%r44+72];
	ld.shared.u32 	%r476, [%r44+76];
	ld.shared.u32 	%r477, [%r44+80];
	ld.shared.u32 	%r478, [%r44+84];
	ld.shared.u32 	%r479, [%r44+88];
	ld.shared.u32 	%r480, [%r44+92];
	ld.shared.u32 	%r481, [%r44+96];
	ld.shared.u32 	%r482, [%r44+100];
	ld.shared.u32 	%r483, [%r44+104];
	ld.shared.u32 	%r484, [%r44+108];
	ld.shared.u32 	%r485, [%r44+112];
	ld.shared.u32 	%r486, [%r44+116];
	ld.shared.u32 	%r487, [%r44+120];
	ld.shared.u32 	%r488, [%r44+124];
	ld.shared.u32 	%r489, [%r44+128];
	add.s32 	%r91, %r458, %r90;
	add.s32 	%r92, %r459, %r91;
	add.s32 	%r93, %r460, %r92;
	add.s32 	%r94, %r461, %r93;
	add.s32 	%r95, %r462, %r94;
	add.s32 	%r96, %r463, %r95;
	add.s32 	%r97, %r464, %r96;
	add.s32 	%r98, %r465, %r97;
	add.s32 	%r99, %r466, %r98;
	add.s32 	%r100, %r467, %r99;
	add.s32 	%r101, %r468, %r100;
	add.s32 	%r102, %r469, %r101;
	add.s32 	%r103, %r470, %r102;
	add.s32 	%r104, %r471, %r103;
	add.s32 	%r105, %r472, %r104;
	add.s32 	%r106, %r473, %r105;
	add.s32 	%r107, %r474, %r106;
	add.s32 	%r108, %r475, %r107;
	add.s32 	%r109, %r476, %r108;
	add.s32 	%r110, %r477, %r109;
	add.s32 	%r111, %r478, %r110;
	add.s32 	%r112, %r479, %r111;
	add.s32 	%r113, %r480, %r112;
	add.s32 	%r114, %r481, %r113;
	add.s32 	%r115, %r482, %r114;
	add.s32 	%r116, %r483, %r115;
	add.s32 	%r117, %r484, %r116;
	add.s32 	%r118, %r485, %r117;
	add.s32 	%r119, %r486, %r118;
	add.s32 	%r120, %r487, %r119;
	add.s32 	%r121, %r488, %r120;
	add.s32 	%r318, %r489, %r121;
	// begin inline asm
	mov.u32 %r313, %laneid;
	// end inline asm
	mov.b32 	%r316, 1;
	mov.b32 	%r343, -1;
	// begin inline asm
	{  .reg .u32 r0;  .reg .pred p;  shfl.sync.up.b32 r0|p, %r318, %r316, %r341, %r343;  @p add.u32 r0, r0, %r318;  mov.u32 %r314, r0;}
	// end inline asm
	mov.b32 	%r322, 2;
	// begin inline asm
	{  .reg .u32 r0;  .reg .pred p;  shfl.sync.up.b32 r0|p, %r314, %r322, %r341, %r343;  @p add.u32 r0, r0, %r314;  mov.u32 %r320, r0;}
	// end inline asm
	mov.b32 	%r328, 4;
	// begin inline asm
	{  .reg .u32 r0;  .reg .pred p;  shfl.sync.up.b32 r0|p, %r320, %r328, %r341, %r343;  @p add.u32 r0, r0, %r320;  mov.u32 %r326, r0;}
	// end inline asm
	mov.b32 	%r334, 8;
	// begin inline asm
	{  .reg .u32 r0;  .reg .pred p;  shfl.sync.up.b32 r0|p, %r326, %r334, %r341, %r343;  @p add.u32 r0, r0, %r326;  mov.u32 %r332, r0;}
	// end inline asm
	mov.b32 	%r340, 16;
	// begin inline asm
	{  .reg .u32 r0;  .reg .pred p;  shfl.sync.up.b32 r0|p, %r332, %r340, %r341, %r343;  @p add.u32 r0, r0, %r332;  mov.u32 %r338, r0;}
	// end inline asm
	setp.ne.s32 	%p20, %r313, 31;
	@%p20 bra 	$L__BB9_41;
	st.shared.u32 	[%r45], %r338;
$L__BB9_41:
	sub.s32 	%r490, %r338, %r318;
	setp.gt.u32 	%p21, %r2, 31;
	setp.eq.s32 	%p22, %r42, 7;
	setp.eq.s32 	%p23, %r42, 6;
	setp.eq.s32 	%p24, %r42, 5;
	setp.eq.s32 	%p25, %r42, 4;
	setp.eq.s32 	%p26, %r42, 3;
	setp.eq.s32 	%p27, %r42, 2;
	setp.eq.s32 	%p28, %r42, 1;
	bar.sync 	0;
	ld.shared.v4.u32 	{%r491, %r492, %r493, %r494}, [_ZZN3cub18CUB_300001_SM_10006detail10radix_sort31DeviceRadixSortSingleTileKernelINS1_5radix10policy_hubIiNS0_8NullTypeEyE10Policy1000ELNS0_9SortOrderE0EiS6_yNS1_21identity_decomposer_tEEEvPKT1_PSB_PKT2_PSF_T3_iiT4_E12temp_storage+33792];
	selp.b32 	%r495, %r491, %r742, %p28;
	add.s32 	%r496, %r492, %r491;
	selp.b32 	%r497, %r496, %r495, %p27;
	add.s32 	%r498, %r496, %r493;
	selp.b32 	%r499, %r498, %r497, %p26;
	add.s32 	%r500, %r498, %r494;
	selp.b32 	%r501, %r500, %r499, %p25;
	ld.shared.v4.u32 	{%r502, %r503, %r504, %r505}, [_ZZN3cub18CUB_300001_SM_10006detail10radix_sort31DeviceRadixSortSingleTileKernelINS1_5radix10policy_hubIiNS0_8NullTypeEyE10Policy1000ELNS0_9SortOrderE0EiS6_yNS1_21identity_decomposer_tEEEvPKT1_PSB_PKT2_PSF_T3_iiT4_E12temp_storage+33808];
	add.s32 	%r506, %r500, %r502;
	selp.b32 	%r507, %r506, %r501, %p24;
	add.s32 	%r508, %r506, %r503;
	selp.b32 	%r509, %r508, %r507, %p23;
	add.s32 	%r510, %r508, %r504;
	selp.b32 	%r742, %r510, %r509, %p22;
	add.s32 	%r126, %r510, %r505;
	setp.ne.s32 	%p29, %r313, 0;
	selp.b32 	%r511, %r490, 0, %p29;
	add.s32 	%r512, %r742, %r511;
	or.pred  	%p30, %p21, %p29;
	selp.b32 	%r743, %r512, %r490, %p21;
	@%p30 bra 	$L__BB9_43;
	shl.b32 	%r743, %r126, 16;
	st.shared.u32 	[_ZZN3cub18CUB_300001_SM_10006detail10radix_sort31DeviceRadixSortSingleTileKernelINS1_5radix10policy_hubIiNS0_8NullTypeEyE10Policy1000ELNS0_9SortOrderE0EiS6_yNS1_21identity_decomposer_tEEEvPKT1_PSB_PKT2_PSF_T3_iiT4_E12temp_storage+33832], %r743;
$L__BB9_43:
	setp.eq.s32 	%p31, %r2, 0;
	bar.sync 	0;
	ld.shared.u32 	%r513, [_ZZN3cub18CUB_300001_SM_10006detail10radix_sort31DeviceRadixSortSingleTileKernelINS1_5radix10policy_hubIiNS0_8NullTypeEyE10Policy1000ELNS0_9SortOrderE0EiS6_yNS1_21identity_decomposer_tEEEvPKT1_PSB_PKT2_PSF_T3_iiT4_E12temp_storage+33832];
	selp.b32 	%r514, 0, %r513, %p31;
	add.s32 	%r515, %r743, %r514;
	add.s32 	%r516, %r90, %r515;
	add.s32 	%r517, %r91, %r515;
	add.s32 	%r518, %r92, %r515;
	add.s32 	%r519, %r93, %r515;
	add.s32 	%r520, %r94, %r515;
	add.s32 	%r521, %r95, %r515;
	add.s32 	%r522, %r96, %r515;
	add.s32 	%r523, %r97, %r515;
	add.s32 	%r524, %r98, %r515;
	add.s32 	%r525, %r99, %r515;
	add.s32 	%r526, %r100, %r515;
	add.s32 	%r527, %r101, %r515;
	add.s32 	%r528, %r102, %r515;
	add.s32 	%r529, %r103, %r515;
	add.s32 	%r530, %r104, %r515;
	add.s32 	%r531, %r105, %r515;
	add.s32 	%r532, %r106, %r515;
	add.s32 	%r533, %r107, %r515;
	add.s32 	%r534, %r108, %r515;
	add.s32 	%r535, %r109, %r515;
	add.s32 	%r536, %r110, %r515;
	add.s32 	%r537, %r111, %r515;
	add.s32 	%r538, %r112, %r515;
	add.s32 	%r539, %r113, %r515;
	add.s32 	%r540, %r114, %r515;
	add.s32 	%r541, %r115, %r515;
	add.s32 	%r542, %r116, %r515;
	add.s32 	%r543, %r117, %r515;
	add.s32 	%r544, %r118, %r515;
	add.s32 	%r545, %r119, %r515;
	add.s32 	%r546, %r120, %r515;
	add.s32 	%r547, %r121, %r515;
	st.shared.u32 	[%r44], %r515;
	st.shared.u32 	[%r44+4], %r516;
	st.shared.u32 	[%r44+8], %r517;
	st.shared.u32 	[%r44+12], %r518;
	st.shared.u32 	[%r44+16], %r519;
	st.shared.u32 	[%r44+20], %r520;
	st.shared.u32 	[%r44+24], %r521;
	st.shared.u32 	[%r44+28], %r522;
	st.shared.u32 	[%r44+32], %r523;
	st.shared.u32 	[%r44+36], %r524;
	st.shared.u32 	[%r44+40], %r525;
	st.shared.u32 	[%r44+44], %r526;
	st.shared.u32 	[%r44+48], %r527;
	st.shared.u32 	[%r44+52], %r528;
	st.shared.u32 	[%r44+56], %r529;
	st.shared.u32 	[%r44+60], %r530;
	st.shared.u32 	[%r44+64], %r531;
	st.shared.u32 	[%r44+68], %r532;
	st.shared.u32 	[%r44+72], %r533;
	st.shared.u32 	[%r44+76], %r534;
	st.shared.u32 	[%r44+80], %r535;
	st.shared.u32 	[%r44+84], %r536;
	st.shared.u32 	[%r44+88], %r537;
	st.shared.u32 	[%r44+92], %r538;
	st.shared.u32 	[%r44+96], %r539;
	st.shared.u32 	[%r44+100], %r540;
	st.shared.u32 	[%r44+104], %r541;
	st.shared.u32 	[%r44+108], %r542;
	st.shared.u32 	[%r44+112], %r543;
	st.shared.u32 	[%r44+116], %r544;
	st.shared.u32 	[%r44+120], %r545;
	st.shared.u32 	[%r44+124], %r546;
	st.shared.u32 	[%r44+128], %r547;
	bar.sync 	0;
	cvt.u32.u16 	%r548, %rs1;
	ld.shared.u16 	%r549, [%r71];
	add.s32 	%r130, %r549, %r548;
	cvt.u32.u16 	%r550, %rs2;
	ld.shared.u16 	%r551, [%r72];
	add.s32 	%r131, %r551, %r550;
	cvt.u32.u16 	%r552, %rs3;
	ld.shared.u16 	%r553, [%r73];
	add.s32 	%r132, %r553, %r552;
	cvt.u32.u16 	%r554, %rs4;
	ld.shared.u16 	%r555, [%r74];
	add.s32 	%r133, %r555, %r554;
	cvt.u32.u16 	%r556, %rs5;
	ld.shared.u16 	%r557, [%r75];
	add.s32 	%r134, %r557, %r556;
	cvt.u32.u16 	%r558, %rs6;
	ld.shared.u16 	%r559, [%r76];
	add.s32 	%r135, %r559, %r558;
	cvt.u32.u16 	%r560, %rs7;
	ld.shared.u16 	%r561, [%r77];
	add.s32 	%r136, %r561, %r560;
	cvt.u32.u16 	%r562, %rs8;
	ld.shared.u16 	%r563, [%r78];
	add.s32 	%r137, %r563, %r562;
	cvt.u32.u16 	%r564, %rs9;
	ld.shared.u16 	%r565, [%r79];
	add.s32 	%r138, %r565, %r564;
	cvt.u32.u16 	%r566, %rs10;
	ld.shared.u16 	%r567, [%r80];
	add.s32 	%r139, %r567, %r566;
	cvt.u32.u16 	%r568, %rs11;
	ld.shared.u16 	%r569, [%r81];
	add.s32 	%r140, %r569, %r568;
	cvt.u32.u16 	%r570, %rs12;
	ld.shared.u16 	%r571, [%r82];
	add.s32 	%r141, %r571, %r570;
	cvt.u32.u16 	%r572, %rs13;
	ld.shared.u16 	%r573, [%r83];
	add.s32 	%r142, %r573, %r572;
	cvt.u32.u16 	%r574, %rs14;
	ld.shared.u16 	%r575, [%r84];
	add.s32 	%r143, %r575, %r574;
	cvt.u32.u16 	%r576, %rs15;
	ld.shared.u16 	%r577, [%r85];
	add.s32 	%r144, %r577, %r576;
	cvt.u32.u16 	%r578, %rs16;
	ld.shared.u16 	%r579, [%r86];
	add.s32 	%r145, %r579, %r578;
	cvt.u32.u16 	%r580, %rs17;
	ld.shared.u16 	%r581, [%r87];
	add.s32 	%r146, %r581, %r580;
	cvt.u32.u16 	%r582, %rs18;
	ld.shared.u16 	%r583, [%r88];
	add.s32 	%r147, %r583, %r582;
	cvt.u32.u16 	%r584, %rs19;
	ld.shared.u16 	%r585, [%r89];
	add.s32 	%r148, %r585, %r584;
	bar.sync 	0;
	setp.lt.s32 	%p32, %r722, %r190;
	@%p32 bra 	$L__BB9_83;
	cvt.u64.u32 	%rd8, %r2;
	shl.b32 	%r586, %r130, 2;
	mov.u32 	%r587, _ZZN3cub18CUB_300001_SM_10006detail10radix_sort31DeviceRadixSortSingleTileKernelINS1_5radix10policy_hubIiNS0_8NullTypeEyE10Policy1000ELNS0_9SortOrderE0EiS6_yNS1_21identity_decomposer_tEEEvPKT1_PSB_PKT2_PSF_T3_iiT4_E12temp_storage;
	add.s32 	%r588, %r587, %r586;
	st.shared.u32 	[%r588], %r741;
	shl.b32 	%r589, %r131, 2;
	add.s32 	%r590, %r587, %r589;
	st.shared.u32 	[%r590], %r740;
	shl.b32 	%r591, %r132, 2;
	add.s32 	%r592, %r587, %r591;
	st.shared.u32 	[%r592], %r739;
	shl.b32 	%r593, %r133, 2;
	add.s32 	%r594, %r587, %r593;
	st.shared.u32 	[%r594], %r738;
	shl.b32 	%r595, %r134, 2;
	add.s32 	%r596, %r587, %r595;
	st.shared.u32 	[%r596], %r737;
	shl.b32 	%r597, %r135, 2;
	add.s32 	%r598, %r587, %r597;
	st.shared.u32 	[%r598], %r736;
	shl.b32 	%r599, %r136, 2;
	add.s32 	%r600, %r587, %r599;
	st.shared.u32 	[%r600], %r735;
	shl.b32 	%r601, %r137, 2;
	add.s32 	%r602, %r587, %r601;
	st.shared.u32 	[%r602], %r734;
	shl.b32 	%r603, %r138, 2;
	add.s32 	%r604, %r587, %r603;
	st.shared.u32 	[%r604], %r733;
	shl.b32 	%r605, %r139, 2;
	add.s32 	%r606, %r587, %r605;
	st.shared.u32 	[%r606], %r732;
	shl.b32 	%r607, %r140, 2;
	add.s32 	%r608, %r587, %r607;
	st.shared.u32 	[%r608], %r731;
	shl.b32 	%r609, %r141, 2;
	add.s32 	%r610, %r587, %r609;
	st.shared.u32 	[%r610], %r730;
	shl.b32 	%r611, %r142, 2;
	add.s32 	%r612, %r587, %r611;
	st.shared.u32 	[%r612], %r729;
	shl.b32 	%r613, %r143, 2;
	add.s32 	%r614, %r587, %r613;
	st.shared.u32 	[%r614], %r728;
	shl.b32 	%r615, %r144, 2;
	add.s32 	%r616, %r587, %r615;
	st.shared.u32 	[%r616], %r727;
	shl.b32 	%r617, %r145, 2;
	add.s32 	%r618, %r587, %r617;
	st.shared.u32 	[%r618], %r726;
	shl.b32 	%r619, %r146, 2;
	add.s32 	%r620, %r587, %r619;
	st.shared.u32 	[%r620], %r725;
	shl.b32 	%r621, %r147, 2;
	add.s32 	%r622, %r587, %r621;
	st.shared.u32 	[%r622], %r724;
	shl.b32 	%r623, %r148, 2;
	add.s32 	%r624, %r587, %r623;
	st.shared.u32 	[%r624], %r723;
	bar.sync 	0;
	mad.lo.s32 	%r149, %r2, -72, %r46;
	ld.shared.u32 	%r150, [%r149+1024];
	ld.shared.u32 	%r151, [%r149+2048];
	ld.shared.u32 	%r152, [%r149+3072];
	ld.shared.u32 	%r153, [%r149+4096];
	ld.shared.u32 	%r154, [%r149+5120];
	ld.shared.u32 	%r155, [%r149+6144];
	ld.shared.u32 	%r156, [%r149+7168];
	ld.shared.u32 	%r157, [%r149+8192];
	ld.shared.u32 	%r158, [%r149+9216];
	ld.shared.u32 	%r159, [%r149+10240];
	ld.shared.u32 	%r160, [%r149+11264];
	ld.shared.u32 	%r161, [%r149+12288];
	ld.shared.u32 	%r162, [%r149+13312];
	ld.shared.u32 	%r163, [%r149+14336];
	ld.shared.u32 	%r164, [%r149+15360];
	ld.shared.u32 	%r165, [%r149+16384];
	ld.shared.u32 	%r166, [%r149+17408];
	ld.shared.u32 	%r167, [%r149+18432];
	setp.gt.u64 	%p33, %rd4, %rd8;
	cvta.to.global.u64 	%rd9, %rd3;
	mul.wide.u32 	%rd10, %r2, 4;
	add.s64 	%rd2, %rd9, %rd10;
	@%p33 bra 	$L__BB9_45;
	bra.uni 	$L__BB9_46;
$L__BB9_45:
	ld.shared.u32 	%r625, [%r149];
	xor.b32  	%r626, %r625, -2147483648;
	st.global.u32 	[%rd2], %r626;
$L__BB9_46:
	add.s32 	%r627, %r2, 256;
	cvt.u64.u32 	%rd11, %r627;
	setp.le.u64 	%p34, %rd4, %rd11;
	@%p34 bra 	$L__BB9_48;
	xor.b32  	%r628, %r150, -2147483648;
	st.global.u32 	[%rd2+1024], %r628;
$L__BB9_48:
	add.s32 	%r629, %r2, 512;
	cvt.u64.u32 	%rd12, %r629;
	setp.le.u64 	%p35, %rd4, %rd12;
	@%p35 bra 	$L__BB9_50;
	xor.b32  	%r630, %r151, -2147483648;
	st.global.u32 	[%rd2+2048], %r630;
$L__BB9_50:
	add.s32 	%r631, %r2, 768;
	cvt.u64.u32 	%rd13, %r631;
	setp.le.u64 	%p36, %rd4, %rd13;
	@%p36 bra 	$L__BB9_52;
	xor.b32  	%r632, %r152, -2147483648;
	st.global.u32 	[%rd2+3072], %r632;
$L__BB9_52:
	or.b32  	%r633, %r2, 1024;
	cvt.u64.u32 	%rd14, %r633;
	setp.le.u64 	%p37, %rd4, %rd14;
	@%p37 bra 	$L__BB9_54;
	xor.b32  	%r634, %r153, -2147483648;
	st.global.u32 	[%rd2+4096], %r634;
$L__BB9_54:
	add.s32 	%r635, %r2, 1280;
	cvt.u64.u32 	%rd15, %r635;
	setp.le.u64 	%p38, %rd4, %rd15;
	@%p38 bra 	$L__BB9_56;
	xor.b32  	%r636, %r154, -2147483648;
	st.global.u32 	[%rd2+5120], %r636;
$L__BB9_56:
	add.s32 	%r637, %r2, 1536;
	cvt.u64.u32 	%rd16, %r637;
	setp.le.u64 	%p39, %rd4, %rd16;
	@%p39 bra 	$L__BB9_58;
	xor.b32  	%r638, %r155, -2147483648;
	st.global.u32 	[%rd2+6144], %r638;
$L__BB9_58:
	add.s32 	%r639, %r2, 1792;
	cvt.u64.u32 	%rd17, %r639;
	setp.le.u64 	%p40, %rd4, %rd17;
	@%p40 bra 	$L__BB9_60;
	xor.b32  	%r640, %r156, -2147483648;
	st.global.u32 	[%rd2+7168], %r640;
$L__BB9_60:
	or.b32  	%r641, %r2, 2048;
	cvt.u64.u32 	%rd18, %r641;
	setp.le.u64 	%p41, %rd4, %rd18;
	@%p41 bra 	$L__BB9_62;
	xor.b32  	%r642, %r157, -2147483648;
	st.global.u32 	[%rd2+8192], %r642;
$L__BB9_62:
	add.s32 	%r643, %r2, 2304;
	cvt.u64.u32 	%rd19, %r643;
	setp.le.u64 	%p42, %rd4, %rd19;
	@%p42 bra 	$L__BB9_64;
	xor.b32  	%r644, %r158, -2147483648;
	st.global.u32 	[%rd2+9216], %r644;
$L__BB9_64:
	add.s32 	%r645, %r2, 2560;
	cvt.u64.u32 	%rd20, %r645;
	setp.le.u64 	%p43, %rd4, %rd20;
	@%p43 bra 	$L__BB9_66;
	xor.b32  	%r646, %r159, -2147483648;
	st.global.u32 	[%rd2+10240], %r646;
$L__BB9_66:
	add.s32 	%r647, %r2, 2816;
	cvt.u64.u32 	%rd21, %r647;
	setp.le.u64 	%p44, %rd4, %rd21;
	@%p44 bra 	$L__BB9_68;
	xor.b32  	%r648, %r160, -2147483648;
	st.global.u32 	[%rd2+11264], %r648;
$L__BB9_68:
	or.b32  	%r649, %r2, 3072;
	cvt.u64.u32 	%rd22, %r649;
	setp.le.u64 	%p45, %rd4, %rd22;
	@%p45 bra 	$L__BB9_70;
	xor.b32  	%r650, %r161, -2147483648;
	st.global.u32 	[%rd2+12288], %r650;
$L__BB9_70:
	add.s32 	%r651, %r2, 3328;
	cvt.u64.u32 	%rd23, %r651;
	setp.le.u64 	%p46, %rd4, %rd23;
	@%p46 bra 	$L__BB9_72;
	xor.b32  	%r652, %r162, -2147483648;
	st.global.u32 	[%rd2+13312], %r652;
$L__BB9_72:
	add.s32 	%r653, %r2, 3584;
	cvt.u64.u32 	%rd24, %r653;
	setp.le.u64 	%p47, %rd4, %rd24;
	@%p47 bra 	$L__BB9_74;
	xor.b32  	%r654, %r163, -2147483648;
	st.global.u32 	[%rd2+14336], %r654;
$L__BB9_74:
	add.s32 	%r655, %r2, 3840;
	cvt.u64.u32 	%rd25, %r655;
	setp.le.u64 	%p48, %rd4, %rd25;
	@%p48 bra 	$L__BB9_76;
	xor.b32  	%r656, %r164, -2147483648;
	st.global.u32 	[%rd2+15360], %r656;
$L__BB9_76:
	or.b32  	%r657, %r2, 4096;
	cvt.u64.u32 	%rd26, %r657;
	setp.le.u64 	%p49, %rd4, %rd26;
	@%p49 bra 	$L__BB9_78;
	xor.b32  	%r658, %r165, -2147483648;
	st.global.u32 	[%rd2+16384], %r658;
$L__BB9_78:
	add.s32 	%r659, %r2, 4352;
	cvt.u64.u32 	%rd27, %r659;
	setp.le.u64 	%p50, %rd4, %rd27;
	@%p50 bra 	$L__BB9_80;
	xor.b32  	%r660, %r166, -2147483648;
	st.global.u32 	[%rd2+17408], %r660;
$L__BB9_80:
	add.s32 	%r661, %r2, 4608;
	cvt.u64.u32 	%rd28, %r661;
	setp.le.u64 	%p51, %rd4, %rd28;
	@%p51 bra 	$L__BB9_82;
	xor.b32  	%r662, %r167, -2147483648;
	st.global.u32 	[%rd2+18432], %r662;
$L__BB9_82:
	ret;
$L__BB9_83:
	shl.b32 	%r663, %r130, 2;
	mov.u32 	%r664, _ZZN3cub18CUB_300001_SM_10006detail10radix_sort31DeviceRadixSortSingleTileKernelINS1_5radix10policy_hubIiNS0_8NullTypeEyE10Policy1000ELNS0_9SortOrderE0EiS6_yNS1_21identity_decomposer_tEEEvPKT1_PSB_PKT2_PSF_T3_iiT4_E12temp_storage;
	add.s32 	%r665, %r664, %r663;
	st.shared.u32 	[%r665], %r741;
	shl.b32 	%r666, %r131, 2;
	add.s32 	%r667, %r664, %r666;
	st.shared.u32 	[%r667], %r740;
	shl.b32 	%r668, %r132, 2;
	add.s32 	%r669, %r664, %r668;
	st.shared.u32 	[%r669], %r739;
	shl.b32 	%r670, %r133, 2;
	add.s32 	%r671, %r664, %r670;
	st.shared.u32 	[%r671], %r738;
	shl.b32 	%r672, %r134, 2;
	add.s32 	%r673, %r664, %r672;
	st.shared.u32 	[%r673], %r737;
	shl.b32 	%r674, %r135, 2;
	add.s32 	%r675, %r664, %r674;
	st.shared.u32 	[%r675], %r736;
	shl.b32 	%r676, %r136, 2;
	add.s32 	%r677, %r664, %r676;
	st.shared.u32 	[%r677], %r735;
	shl.b32 	%r678, %r137, 2;
	add.s32 	%r679, %r664, %r678;
	st.shared.u32 	[%r679], %r734;
	shl.b32 	%r680, %r138, 2;
	add.s32 	%r681, %r664, %r680;
	st.shared.u32 	[%r681], %r733;
	shl.b32 	%r682, %r139, 2;
	add.s32 	%r683, %r664, %r682;
	st.shared.u32 	[%r683], %r732;
	shl.b32 	%r684, %r140, 2;
	add.s32 	%r685, %r664, %r684;
	st.shared.u32 	[%r685], %r731;
	shl.b32 	%r686, %r141, 2;
	add.s32 	%r687, %r664, %r686;
	st.shared.u32 	[%r687], %r730;
	shl.b32 	%r688, %r142, 2;
	add.s32 	%r689, %r664, %r688;
	st.shared.u32 	[%r689], %r729;
	shl.b32 	%r690, %r143, 2;
	add.s32 	%r691, %r664, %r690;
	st.shared.u32 	[%r691], %r728;
	shl.b32 	%r692, %r144, 2;
	add.s32 	%r693, %r664, %r692;
	st.shared.u32 	[%r693], %r727;
	shl.b32 	%r694, %r145, 2;
	add.s32 	%r695, %r664, %r694;
	st.shared.u32 	[%r695], %r726;
	shl.b32 	%r696, %r146, 2;
	add.s32 	%r697, %r664, %r696;
	st.shared.u32 	[%r697], %r725;
	shl.b32 	%r698, %r147, 2;
	add.s32 	%r699, %r664, %r698;
	st.shared.u32 	[%r699], %r724;
	shl.b32 	%r700, %r148, 2;
	add.s32 	%r701, %r664, %r700;
	st.shared.u32 	[%r701], %r723;
	bar.sync 	0;
	ld.shared.u32 	%r741, [%r46];
	ld.shared.u32 	%r740, [%r46+4];
	ld.shared.u32 	%r739, [%r46+8];
	ld.shared.u32 	%r738, [%r46+12];
	ld.shared.u32 	%r737, [%r46+16];
	ld.shared.u32 	%r736, [%r46+20];
	ld.shared.u32 	%r735, [%r46+24];
	ld.shared.u32 	%r734, [%r46+28];
	ld.shared.u32 	%r733, [%r46+32];
	ld.shared.u32 	%r732, [%r46+36];
	ld.shared.u32 	%r731, [%r46+40];
	ld.shared.u32 	%r730, [%r46+44];
	ld.shared.u32 	%r729, [%r46+48];
	ld.shared.u32 	%r728, [%r46+52];
	ld.shared.u32 	%r727, [%r46+56];
	ld.shared.u32 	%r726, [%r46+60];
	ld.shared.u32 	%r725, [%r46+64];
	ld.shared.u32 	%r724, [%r46+68];
	ld.shared.u32 	%r723, [%r46+72];
	bar.sync 	0;
	add.s32 	%r722, %r722, 6;
	add.s32 	%r721, %r721, -6;
	bra.uni 	$L__BB9_39;

}
	// .globl	_ZN3cub18CUB_300001_SM_10006detail10radix_sort30DeviceRadixSortHistogramKernelINS1_5radix10policy_hubIiNS0_8NullTypeEyE10Policy1000ELNS0_9SortOrderE0EiyNS1_21identity_decomposer_tEEEvPT2_PKT1_SB_iiT3_
.visible .entry _ZN3cub18CUB_300001_SM_10006detail10radix_sort30DeviceRadixSortHistogramKernelINS1_5radix10policy_hubIiNS0_8NullTypeEyE10Policy1000ELNS0_9SortOrderE0EiyNS1_21identity_decomposer_tEEEvPT2_PKT1_SB_iiT3_(
	.param .u64 .ptr .align 1 _ZN3cub18CUB_300001_SM_10006detail10radix_sort30DeviceRadixSortHistogramKernelINS1_5radix10policy_hubIiNS0_8NullTypeEyE10Policy1000ELNS0_9SortOrderE0EiyNS1_21identity_decomposer_tEEEvPT2_PKT1_SB_iiT3__param_0,
	.param .u64 .ptr .align 1 _ZN3cub18CUB_300001_SM_10006detail10radix_sort30DeviceRadixSortHistogramKernelINS1_5radix10policy_hubIiNS0_8NullTypeEyE10Policy1000ELNS0_9SortOrderE0EiyNS1_21identity_decomposer_tEEEvPT2_PKT1_SB_iiT3__param_1,
	.param .u64 _ZN3cub18CUB_300001_SM_10006detail10radix_sort30DeviceRadixSortHistogramKernelINS1_5radix10policy_hubIiNS0_8NullTypeEyE10Policy1000ELNS0_9SortOrderE0EiyNS1_21identity_decomposer_tEEEvPT2_PKT1_SB_iiT3__param_2,
	.param .u32 _ZN3cub18CUB_300001_SM_10006detail10radix_sort30DeviceRadixSortHistogramKernelINS1_5radix10policy_hubIiNS0_8NullTypeEyE10Policy1000ELNS0_9SortOrderE0EiyNS1_21identity_decomposer_tEEEvPT2_PKT1_SB_iiT3__param_3,
	.param .u32 _ZN3cub18CUB_300001_SM_10006detail10radix_sort30DeviceRadixSortHistogramKernelINS1_5radix10policy_hubIiNS0_8NullTypeEyE10Policy1000ELNS0_9SortOrderE0EiyNS1_21identity_decomposer_tEEEvPT2_PKT1_SB_iiT3__param_4,
	.param .align 1 .b8 _ZN3cub18CUB_300001_SM_10006detail10radix_sort30DeviceRadixSortHistogramKernelINS1_5radix10policy_hubIiNS0_8NullTypeEyE10Policy1000ELNS0_9SortOrderE0EiyNS1_21identity_decomposer_tEEEvPT2_PKT1_SB_iiT3__param_5[1]
)
.maxntid 128
{
	.reg .pred 	%p<91>;
	.reg .b32 	%r<486>;
	.reg .b64 	%rd<137>;
	// demoted variable
	.shared .align 4 .b8 _ZZN3cub18CUB_300001_SM_10006detail10radix_sort30DeviceRadixSortHistogramKernelINS1_5radix10policy_hubIiNS0_8NullTypeEyE10Policy1000ELNS0_9SortOrderE0EiyNS1_21identity_decomposer_tEEEvPT2_PKT1_SB_iiT3_E12temp_storage[4096];
	ld.param.u64 	%rd18, [_ZN3cub18CUB_300001_SM_10006detail10radix_sort30DeviceRadixSortHistogramKernelINS1_5radix10policy_hubIiNS0_8NullTypeEyE10Policy1000ELNS0_9SortOrderE0EiyNS1_21identity_decomposer_tEEEvPT2_PKT1_SB_iiT3__param_0];
	ld.param.u64 	%rd19, [_ZN3cub18CUB_300001_SM_10006detail10radix_sort30DeviceRadixSortHistogramKernelINS1_5radix10policy_hubIiNS0_8NullTypeEyE10Policy1000ELNS0_9SortOrderE0EiyNS1_21identity_decomposer_tEEEvPT2_PKT1_SB_iiT3__param_1];
	ld.param.u64 	%rd17, [_ZN3cub18CUB_300001_SM_10006detail10radix_sort30DeviceRadixSortHistogramKernelINS1_5radix10policy_hubIiNS0_8NullTypeEyE10Policy1000ELNS0_9SortOrderE0EiyNS1_21identity_decomposer_tEEEvPT2_PKT1_SB_iiT3__param_2];
	ld.param.u32 	%r174, [_ZN3cub18CUB_300001_SM_10006detail10radix_sort30DeviceRadixSortHistogramKernelINS1_5radix10policy_hubIiNS0_8NullTypeEyE10Policy1000ELNS0_9SortOrderE0EiyNS1_21identity_decomposer_tEEEvPT2_PKT1_SB_iiT3__param_3];
	ld.param.u32 	%r175, [_ZN3cub18CUB_300001_SM_10006detail10radix_sort30DeviceRadixSortHistogramKernelINS1_5radix10policy_hubIiNS0_8NullTypeEyE10Policy1000ELNS0_9SortOrderE0EiyNS1_21identity_decomposer_tEEEvPT2_PKT1_SB_iiT3__param_4];
	cvta.to.global.u64 	%rd1, %rd19;
	cvta.to.global.u64 	%rd2, %rd18;
	setp.eq.s64 	%p2, %rd17, 0;
	@%p2 bra 	$L__BB10_153;
	sub.s32 	%r176, %r175, %r174;
	add.s32 	%r177, %r176, 7;
	shr.s32 	%r178, %r177, 31;
	shr.u32 	%r179, %r178, 29;
	add.s32 	%r180, %r177, %r179;
	shr.s32 	%r181, %r180, 3;
	mov.u32 	%r182, %tid.x;
	setp.gt.u32 	%p3, %r182, 255;
	setp.lt.s32 	%p4, %r177, 8;
	mov.u32 	%r183, %ctaid.x;
	shl.b32 	%r184, %r183, 11;
	cvt.u64.u32 	%rd3, %r184;
	mov.u32 	%r185, %nctaid.x;
	shl.b32 	%r186, %r185, 11;
	cvt.u64.u32 	%rd4, %r186;
	add.s32 	%r1, %r181, -1;
	and.b32  	%r2, %r181, 15;
	and.b32  	%r3, %r181, 7;
	add.s32 	%r4, %r3, -1;
	and.b32  	%r5, %r181, 3;
	or.pred  	%p1, %p3, %p4;
	shl.b32 	%r187, %r182, 2;
	mov.u32 	%r188, _ZZN3cub18CUB_300001_SM_10006detail10radix_sort30DeviceRadixSortHistogramKernelINS1_5radix10policy_hubIiNS0_8NullTypeEyE10Policy1000ELNS0_9SortOrderE0EiyNS1_21identity_decomposer_tEEEvPT2_PKT1_SB_iiT3_E12temp_storage;
	add.s32 	%r6, %r188, %r187;
	and.b32  	%r7, %r181, 268435440;
	cvt.u64.u32 	%rd5, %r182;
	add.s32 	%r8, %r182, 128;
	add.s32 	%r9, %r182, 256;
	add.s32 	%r10, %r182, 384;
	add.s32 	%r11, %r182, 512;
	add.s32 	%r12, %r182, 640;
	add.s32 	%r13, %r182, 768;
	or.b32  	%r14, %r182, 1024;
	add.s32 	%r15, %r182, 1920;
	and.b32  	%r16, %r181, 268435448;
	and.b32  	%r17, %r181, 1;
	neg.s32 	%r18, %r7;
	add.s32 	%r19, %r6, 8192;
	add.s64 	%rd21, %rd17, -1;
	shr.u64 	%rd22, %rd21, 30;
	add.s64 	%rd23, %rd22, 1;
	min.u64 	%rd6, %rd23, %rd17;
	mov.b64 	%rd135, 0;
$L__BB10_2:
	@%p1 bra 	$L__BB10_30;
	setp.lt.u32 	%p5, %r1, 15;
	mov.b32 	%r439, 0;
	@%p5 bra 	$L__BB10_6;
	mov.u32 	%r436, %r19;
	mov.u32 	%r437, %r18;
$L__BB10_5:
	.pragma "nounroll";
	mov.b32 	%r190, 0;
	st.shared.u32 	[%r436+-8192], %r190;
	st.shared.u32 	[%r436+-7168], %r190;
	st.shared.u32 	[%r436+-6144], %r190;
	st.shared.u32 	[%r436+-5120], %r190;
	st.shared.u32 	[%r436+-4096], %r190;
	st.shared.u32 	[%r436+-3072], %r190;
	st.shared.u32 	[%r436+-2048], %r190;
	st.shared.u32 	[%r436+-1024], %r190;
	st.shared.u32 	[%r436], %r190;
	st.shared.u32 	[%r436+1024], %r190;
	st.shared.u32 	[%r436+2048], %r190;
	st.shared.u32 	[%r436+3072], %r190;
	st.shared.u32 	[%r436+4096], %r190;
	st.shared.u32 	[%r436+5120], %r190;
	st.shared.u32 	[%r436+6144], %r190;
	st.shared.u32 	[%r436+7168], %r190;
	add.s32 	%r437, %r437, 16;
	add.s32 	%r436, %r436, 16384;
	setp.ne.s32 	%p6, %r437, 0;
	mov.u32 	%r439, %r7;
	@%p6 bra 	$L__BB10_5;
$L__BB10_6:
	add.s32 	%r25, %r2, -1;
	setp.eq.s32 	%p7, %r2, 0;
	@%p7 bra 	$L__BB10_16;
	setp.lt.u32 	%p8, %r25, 7;
	@%p8 bra 	$L__BB10_9;
	shl.b32 	%r191, %r439, 10;
	add.s32 	%r192, %r6, %r191;
	mov.b32 	%r193, 0;
	st.shared.u32 	[%r192], %r193;
	st.shared.u32 	[%r192+1024], %r193;
	st.shared.u32 	[%r192+2048], %r193;
	st.shared.u32 	[%r192+3072], %r193;
	st.shared.u32 	[%r192+4096], %r193;
	st.shared.u32 	[%r192+5120], %r193;
	st.shared.u32 	[%r192+6144], %r193;
	st.shared.u32 	[%r192+7168], %r193;
	add.s32 	%r439, %r439, 8;
$L__BB10_9:
	setp.eq.s32 	%p9, %r3, 0;
	@%p9 bra 	$L__BB10_16;
	setp.lt.u32 	%p10, %r4, 3;
	@%p10 bra 	$L__BB10_12;
	shl.b32 	%r194, %r439, 10;
	add.s32 	%r195, %r6, %r194;
	mov.b32 	%r196, 0;
	st.shared.u32 	[%r195], %r196;
	st.shared.u32 	[%r195+1024], %r196;
	st.shared.u32 	[%r195+2048], %r196;
	st.shared.u32 	[%r195+3072], %r196;
	add.s32 	%r439, %r439, 4;
$L__BB10_12:
	setp.eq.s32 	%p11, %r5, 0;
	@%p11 bra 	$L__BB10_16;
	setp.eq.s32 	%p12, %r5, 1;
	shl.b32 	%r197, %r439, 10;
	add.s32 	%r30, %r6, %r197;
	mov.b32 	%r198, 0;
	st.shared.u32 	[%r30], %r198;
	@%p12 bra 	$L__BB10_16;
	setp.eq.s32 	%p13, %r5, 2;
	mov.b32 	%r199, 0;
	st.shared.u32 	[%r30+1024], %r199;
	@%p13 bra 	$L__BB10_16;
	mov.b32 	%r200, 0;
	st.shared.u32 	[%r30+2048], %r200;
$L__BB10_16:
	cvt.u32.u64 	%r201, %rd5;
	setp.gt.u32 	%p14, %r201, 127;
	@%p14 bra 	$L__BB10_30;
	setp.lt.u32 	%p15, %r1, 15;
	mov.b32 	%r443, 0;
	@%p15 bra 	$L__BB10_20;
	mov.b32 	%r441, 0;
$L__BB10_19:
	.pragma "nounroll";
	shl.b32 	%r204, %r441, 10;
	add.s32 	%r205, %r6, %r204;
	mov.b32 	%r206, 0;
	st.shared.u32 	[%r205+512], %r206;
	st.shared.u32 	[%r205+1536], %r206;
	st.shared.u32 	[%r205+2560], %r206;
	st.shared.u32 	[%r205+3584], %r206;
	st.shared.u32 	[%r205+4608], %r206;
	st.shared.u32 	[%r205+5632], %r206;
	st.shared.u32 	[%r205+6656], %r206;
	st.shared.u32 	[%r205+7680], %r206;
	st.shared.u32 	[%r205+8704], %r206;
	st.shared.u32 	[%r205+9728], %r206;
	st.shared.u32 	[%r205+10752], %r206;
	st.shared.u32 	[%r205+11776], %r206;
	st.shared.u32 	[%r205+12800], %r206;
	st.shared.u32 	[%r205+13824], %r206;
	st.shared.u32 	[%r205+14848], %r206;
	st.shared.u32 	[%r205+15872], %r206;
	add.s32 	%r441, %r441, 16;
	setp.ne.s32 	%p16, %r441, %r7;
	mov.u32 	%r443, %r7;
	@%p16 bra 	$L__BB10_19;
$L__BB10_20:
	setp.eq.s32 	%p17, %r2, 0;
	@%p17 bra 	$L__BB10_30;
	setp.lt.u32 	%p18, %r25, 7;
	@%p18 bra 	$L__BB10_23;
	shl.b32 	%r207, %r443, 10;
	add.s32 	%r208, %r6, %r207;
	mov.b32 	%r209, 0;
	st.shared.u32 	[%r208+512], %r209;
	st.shared.u32 	[%r208+1536], %r209;
	st.shared.u32 	[%r208+2560], %r209;
	st.shared.u32 	[%r208+3584], %r209;
	st.shared.u32 	[%r208+4608], %r209;
	st.shared.u32 	[%r208+5632], %r209;
	st.shared.u32 	[%r208+6656], %r209;
	st.shared.u32 	[%r208+7680], %r209;
	add.s32 	%r443, %r443, 8;
$L__BB10_23:
	setp.eq.s32 	%p19, %r3, 0;
	@%p19 bra 	$L__BB10_30;
	setp.lt.u32 	%p20, %r4, 3;
	@%p20 bra 	$L__BB10_26;
	shl.b32 	%r210, %r443, 10;
	add.s32 	%r211, %r6, %r210;
	mov.b32 	%r212, 0;
	st.shared.u32 	[%r211+512], %r212;
	st.shared.u32 	[%r211+1536], %r212;
	st.shared.u32 	[%r211+2560], %r212;
	st.shared.u32 	[%r211+3584], %r212;
	add.s32 	%r443, %r443, 4;
$L__BB10_26:
	setp.eq.s32 	%p21, %r5, 0;
	@%p21 bra 	$L__BB10_30;
	setp.eq.s32 	%p22, %r5, 1;
	shl.b32 	%r213, %r443, 10;
	add.s32 	%r38, %r6, %r213;
	mov.b32 	%r214, 0;
	st.shared.u32 	[%r38+512], %r214;
	@%p22 bra 	$L__BB10_30;
	setp.eq.s32 	%p23, %r5, 2;
	mov.b32 	%r215, 0;
	st.shared.u32 	[%r38+1536], %r215;
	@%p23 bra 	$L__BB10_30;
	mov.b32 	%r216, 0;
	st.shared.u32 	[%r38+2560], %r216;
$L__BB10_30:
	bar.sync 	0;
	bar.sync 	0;
	shl.b64 	%rd8, %rd135, 30;
	sub.s64 	%rd24, %rd17, %rd8;
	min.u64 	%rd9, %rd24, 1073741824;
	setp.le.u64 	%p24, %rd9, %rd3;
	@%p24 bra 	$L__BB10_70;
	mov.u64 	%rd136, %rd3;
$L__BB10_32:
	add.s64 	%rd11, %rd136, %rd8;
	sub.s64 	%rd12, %rd17, %rd11;
	setp.lt.u64 	%p25, %rd12, 2048;
	@%p25 bra 	$L__BB10_34;
	add.s64 	%rd27, %rd11, %rd5;
	shl.b64 	%rd28, %rd27, 2;
	add.s64 	%rd29, %rd1, %rd28;
	ld.global.u32 	%r475, [%rd29];
	ld.global.u32 	%r474, [%rd29+512];
	ld.global.u32 	%r473, [%rd29+1024];
	ld.global.u32 	%r472, [%rd29+1536];
	ld.global.u32 	%r471, [%rd29+2048];
	ld.global.u32 	%r470, [%rd29+2560];
	ld.global.u32 	%r469, [%rd29+3072];
	ld.global.u32 	%r468, [%rd29+3584];
	ld.global.u32 	%r467, [%rd29+4096];
	ld.global.u32 	%r466, [%rd29+4608];
	ld.global.u32 	%r465, [%rd29+5120];
	ld.global.u32 	%r464, [%rd29+5632];
	ld.global.u32 	%r463, [%rd29+6144];
	ld.global.u32 	%r462, [%rd29+6656];
	ld.global.u32 	%r461, [%rd29+7168];
	ld.global.u32 	%r460, [%rd29+7680];
	bra.uni 	$L__BB10_66;
$L__BB10_34:
	cvt.u32.u64 	%r218, %rd5;
	cvt.u32.u64 	%r55, %rd12;
	setp.ge.s32 	%p26, %r218, %r55;
	add.s64 	%rd25, %rd11, %rd5;
	shl.b64 	%rd26, %rd25, 2;
	add.s64 	%rd13, %rd1, %rd26;
	mov.b32 	%r475, 2147483647;
	@%p26 bra 	$L__BB10_36;
	ld.global.u32 	%r475, [%rd13];
$L__BB10_36:
	setp.ge.s32 	%p27, %r8, %r55;
	mov.b32 	%r474, 2147483647;
	@%p27 bra 	$L__BB10_38;
	ld.global.u32 	%r474, [%rd13+512];
$L__BB10_38:
	setp.ge.s32 	%p28, %r9, %r55;
	mov.b32 	%r473, 2147483647;
	@%p28 bra 	$L__BB10_40;
	ld.global.u32 	%r473, [%rd13+1024];
$L__BB10_40:
	setp.ge.s32 	%p29, %r10, %r55;
	mov.b32 	%r472, 2147483647;
	@%p29 bra 	$L__BB10_42;
	ld.global.u32 	%r472, [%rd13+1536];
$L__BB10_42:
	setp.ge.s32 	%p30, %r11, %r55;
	mov.b32 	%r471, 2147483647;
	@%p30 bra 	$L__BB10_44;
	ld.global.u32 	%r471, [%rd13+2048];
$L__BB10_44:
	setp.ge.s32 	%p31, %r12, %r55;
	mov.b32 	%r470, 2147483647;
	@%p31 bra 	$L__BB10_46;
	ld.global.u32 	%r470, [%rd13+2560];
$L__BB10_46:
	setp.ge.s32 	%p32, %r13, %r55;
	mov.b32 	%r469, 2147483647;
	@%p32 bra 	$L__BB10_48;
	ld.global.u32 	%r469, [%rd13+3072];
$L__BB10_48:
	mov.u32 	%r226, %tid.x;
	add.s32 	%r227, %r226, 896;
	setp.ge.s32 	%p33, %r227, %r55;
	mov.b32 	%r468, 2147483647;
	@%p33 bra 	$L__BB10_50;
	ld.global.u32 	%r468, [%rd13+3584];
$L__BB10_50:
	setp.ge.s32 	%p34, %r14, %r55;
	mov.b32 	%r467, 2147483647;
	@%p34 bra 	$L__BB10_52;
	ld.global.u32 	%r467, [%rd13+4096];
$L__BB10_52:
	add.s32 	%r231, %r226, 1152;
	setp.ge.s32 	%p35, %r231, %r55;
	mov.b32 	%r466, 2147483647;
	@%p35 bra 	$L__BB10_54;
	ld.global.u32 	%r466, [%rd13+4608];
$L__BB10_54:
	add.s32 	%r234, %r226, 1280;
	setp.ge.s32 	%p36, %r234, %r55;
	mov.b32 	%r465, 2147483647;
	@%p36 bra 	$L__BB10_56;
	ld.global.u32 	%r465, [%rd13+5120];
$L__BB10_56:
	add.s32 	%r237, %r226, 1408;
	setp.ge.s32 	%p37, %r237, %r55;
	mov.b32 	%r464, 2147483647;
	@%p37 bra 	$L__BB10_58;
	ld.global.u32 	%r464, [%rd13+5632];
$L__BB10_58:
	add.s32 	%r240, %r226, 1536;
	setp.ge.s32 	%p38, %r240, %r55;
	mov.b32 	%r463, 2147483647;
	@%p38 bra 	$L__BB10_60;
	ld.global.u32 	%r463, [%rd13+6144];
$L__BB10_60:
	add.s32 	%r243, %r226, 1664;
	setp.ge.s32 	%p39, %r243, %r55;
	mov.b32 	%r462, 2147483647;
	@%p39 bra 	$L__BB10_62;
	ld.global.u32 	%r462, [%rd13+6656];
$L__BB10_62:
	add.s32 	%r246, %r226, 1792;
	setp.ge.s32 	%p40, %r246, %r55;
	mov.b32 	%r461, 2147483647;
	@%p40 bra 	$L__BB10_64;
	ld.global.u32 	%r461, [%rd13+7168];
$L__BB10_64:
	setp.ge.s32 	%p41, %r15, %r55;
	mov.b32 	%r460, 2147483647;
	@%p41 bra 	$L__BB10_66;
	ld.global.u32 	%r460, [%rd13+7680];
$L__BB10_66:
	setp.le.s32 	%p42, %r175, %r174;
	@%p42 bra 	$L__BB10_69;
	xor.b32  	%r103, %r460, -2147483648;
	xor.b32  	%r104, %r461, -2147483648;
	xor.b32  	%r105, %r462, -2147483648;
	xor.b32  	%r106, %r463, -2147483648;
	xor.b32  	%r107, %r464, -2147483648;
	xor.b32  	%r108, %r465, -2147483648;
	xor.b32  	%r109, %r466, -2147483648;
	xor.b32  	%r110, %r467, -2147483648;
	xor.b32  	%r111, %r468, -2147483648;
	xor.b32  	%r112, %r469, -2147483648;
	xor.b32  	%r113, %r470, -2147483648;
	xor.b32  	%r114, %r471, -2147483648;
	xor.b32  	%r115, %r472, -2147483648;
	xor.b32  	%r116, %r473, -2147483648;
	xor.b32  	%r117, %r474, -2147483648;
	xor.b32  	%r118, %r475, -2147483648;
	mov.b32 	%r476, 0;
	mov.u32 	%r477, %r174;
$L__BB10_68:
	sub.s32 	%r249, %r175, %r477;
	shl.b32 	%r250, %r476, 10;
	mov.u32 	%r251, _ZZN3cub18CUB_300001_SM_10006detail10radix_sort30DeviceRadixSortHistogramKernelINS1_5radix10policy_hubIiNS0_8NullTypeEyE10Policy1000ELNS0_9SortOrderE0EiyNS1_21identity_decomposer_tEEEvPT2_PKT1_SB_iiT3_E12temp_storage;
	add.s32 	%r252, %r251, %r250;
	min.s32 	%r253, %r249, 8;
	mov.b32 	%r254, -1;
	shl.b32 	%r255, %r254, %r253;
	not.b32 	%r256, %r255;
	shr.u32 	%r257, %r118, %r477;
	and.b32  	%r258, %r257, %r256;
	shl.b32 	%r259, %r258, 2;
	add.s32 	%r260, %r252, %r259;
	atom.shared.add.u32 	%r261, [%r260], 1;
	shr.u32 	%r262, %r117, %r477;
	and.b32  	%r263, %r262, %r256;
	shl.b32 	%r264, %r263, 2;
	add.s32 	%r265, %r252, %r264;
	atom.shared.add.u32 	%r266, [%r265], 1;
	shr.u32 	%r267, %r116, %r477;
	and.b32  	%r268, %r267, %r256;
	shl.b32 	%r269, %r268, 2;
	add.s32 	%r270, %r252, %r269;
	atom.shared.add.u32 	%r271, [%r270], 1;
	shr.u32 	%r272, %r115, %r477;
	and.b32  	%r273, %r272, %r256;
	shl.b32 	%r274, %r273, 2;
	add.s32 	%r275, %r252, %r274;
	atom.shared.add.u32 	%r276, [%r275], 1;
	shr.u32 	%r277, %r114, %r477;
	and.b32  	%r278, %r277, %r256;
	shl.b32 	%r279, %r278, 2;
	add.s32 	%r280, %r252, %r279;
	atom.shared.add.u32 	%r281, [%r280], 1;
	shr.u32 	%r282, %r113, %r477;
	and.b32  	%r283, %r282, %r256;
	shl.b32 	%r284, %r283, 2;
	add.s32 	%r285, %r252, %r284;
	atom.shared.add.u32 	%r286, [%r285], 1;
	shr.u32 	%r287, %r112, %r477;
	and.b32  	%r288, %r287, %r256;
	shl.b32 	%r289, %r288, 2;
	add.s32 	%r290, %r252, %r289;
	atom.shared.add.u32 	%r291, [%r290], 1;
	shr.u32 	%r292, %r111, %r477;
	and.b32  	%r293, %r292, %r256;
	shl.b32 	%r294, %r293, 2;
	add.s32 	%r295, %r252, %r294;
	atom.shared.add.u32 	%r296, [%r295], 1;
	shr.u32 	%r297, %r110, %r477;
	and.b32  	%r298, %r297, %r256;
	shl.b32 	%r299, %r298, 2;
	add.s32 	%r300, %r252, %r299;
	atom.shared.add.u32 	%r301, [%r300], 1;
	shr.u32 	%r302, %r109, %r477;
	and.b32  	%r303, %r302, %r256;
	shl.b32 	%r304, %r303, 2;
	add.s32 	%r305, %r252, %r304;
	atom.shared.add.u32 	%r306, [%r305], 1;
	shr.u32 	%r307, %r108, %r477;
	and.b32  	%r308, %r307, %r256;
	shl.b32 	%r309, %r308, 2;
	add.s32 	%r310, %r252, %r309;
	atom.shared.add.u32 	%r311, [%r310], 1;
	shr.u32 	%r312, %r107, %r477;
	and.b32  	%r313, %r312, %r256;
	shl.b32 	%r314, %r313, 2;
	add.s32 	%r315, %r252, %r314;
	atom.shared.add.u32 	%r316, [%r315], 1;
	shr.u32 	%r317, %r106, %r477;
	and.b32  	%r318, %r317, %r256;
	shl.b32 	%r319, %r318, 2;
	add.s32 	%r320, %r252, %r319;
	atom.shared.add.u32 	%r321, [%r320], 1;
	shr.u32 	%r322, %r105, %r477;
	and.b32  	%r323, %r322, %r256;
	shl.b32 	%r324, %r323, 2;
	add.s32 	%r325, %r252, %r324;
	atom.shared.add.u32 	%r326, [%r325], 1;
	shr.u32 	%r327, %r104, %r477;
	and.b32  	%r328, %r327, %r256;
	shl.b32 	%r329, %r328, 2;
	add.s32 	%r330, %r252, %r329;
	atom.shared.add.u32 	%r331, [%r330], 1;
	shr.u32 	%r332, %r103, %r477;
	and.b32  	%r333, %r332, %r256;
	shl.b32 	%r334, %r333, 2;
	add.s32 	%r335, %r252, %r334;
	atom.shared.add.u32 	%r336, [%r335], 1;
	add.s32 	%r477, %r477, 8;
	add.s32 	%r476, %r476, 1;
	setp.lt.s32 	%p43, %r477, %r175;
	@%p43 bra 	$L__BB10_68;
$L__BB10_69:
	add.s64 	%rd136, %rd136, %rd4;
	setp.lt.u64 	%p44, %rd136, %rd9;
	@%p44 bra 	$L__BB10_32;
$L__BB10_70:
	bar.sync 	0;
	@%p1 bra 	$L__BB10_152;
	setp.lt.u32 	%p45, %r1, 7;
	mov.b32 	%r480, 0;
	@%p45 bra 	$L__BB10_90;
	mov.b32 	%r478, 0;
$L__BB10_73:
	.pragma "nounroll";
	shl.b32 	%r339, %r478, 10;
	add.s32 	%r124, %r6, %r339;
	ld.shared.u32 	%r125, [%r124];
	setp.eq.s32 	%p46, %r125, 0;
	@%p46 bra 	$L__BB10_75;
	cvt.u32.u64 	%r340, %rd5;
	shl.b32 	%r341, %r478, 8;
	add.s32 	%r342, %r341, %r340;
	mul.wide.u32 	%rd30, %r342, 8;
	add.s64 	%rd31, %rd2, %rd30;
	cvt.u64.u32 	%rd32, %r125;
	atom.global.add.u64 	%rd33, [%rd31], %rd32;
$L__BB10_75:
	ld.shared.u32 	%r126, [%r124+1024];
	setp.eq.s32 	%p47, %r126, 0;
	@%p47 bra 	$L__BB10_77;
	cvt.u32.u64 	%r343, %rd5;
	shl.b32 	%r344, %r478, 8;
	add.s32 	%r345, %r344, %r343;
	add.s32 	%r346, %r345, 256;
	mul.wide.u32 	%rd34, %r346, 8;
	add.s64 	%rd35, %rd2, %rd34;
	cvt.u64.u32 	%rd36, %r126;
	atom.global.add.u64 	%rd37, [%rd35], %rd36;
$L__BB10_77:
	ld.shared.u32 	%r127, [%r124+2048];
	setp.eq.s32 	%p48, %r127, 0;
	@%p48 bra 	$L__BB10_79;
	cvt.u32.u64 	%r347, %rd5;
	shl.b32 	%r348, %r478, 8;
	add.s32 	%r349, %r348, %r347;
	add.s32 	%r350, %r349, 512;
	mul.wide.u32 	%rd38, %r350, 8;
	add.s64 	%rd39, %rd2, %rd38;
	cvt.u64.u32 	%rd40, %r127;
	atom.global.add.u64 	%rd41, [%rd39], %rd40;
$L__BB10_79:
	ld.shared.u32 	%r128, [%r124+3072];
	setp.eq.s32 	%p49, %r128, 0;
	@%p49 bra 	$L__BB10_81;
	cvt.u32.u64 	%r351, %rd5;
	shl.b32 	%r352, %r478, 8;
	add.s32 	%r353, %r352, %r351;
	add.s32 	%r354, %r353, 768;
	mul.wide.u32 	%rd42, %r354, 8;
	add.s64 	%rd43, %rd2, %rd42;
	cvt.u64.u32 	%rd44, %r128;
	atom.global.add.u64 	%rd45, [%rd43], %rd44;
$L__BB10_81:
	ld.shared.u32 	%r129, [%r124+4096];
	setp.eq.s32 	%p50, %r129, 0;
	@%p50 bra 	$L__BB10_83;
	cvt.u32.u64 	%r355, %rd5;
	shl.b32 	%r356, %r478, 8;
	add.s32 	%r357, %r356, %r355;
	add.s32 	%r358, %r357, 1024;
	mul.wide.u32 	%rd46, %r358, 8;
	add.s64 	%rd47, %rd2, %rd46;
	cvt.u64.u32 	%rd48, %r129;
	atom.global.add.u64 	%rd49, [%rd47], %rd48;
$L__BB10_83:
	ld.shared.u32 	%r130, [%r124+5120];
	setp.eq.s32 	%p51, %r130, 0;
	@%p51 bra 	$L__BB10_85;
	cvt.u32.u64 	%r359, %rd5;
	shl.b32 	%r360, %r478, 8;
	add.s32 	%r361, %r360, %r359;
	add.s32 	%r362, %r361, 1280;
	mul.wide.u32 	%rd50, %r362, 8;
	add.s64 	%rd51, %rd2, %rd50;
	cvt.u64.u32 	%rd52, %r130;
	atom.global.add.u64 	%rd53, [%rd51], %rd52;
$L__BB10_85:
	ld.shared.u32 	%r131, [%r124+6144];
	setp.eq.s32 	%p52, %r131, 0;
	@%p52 bra 	$L__BB10_87;
	cvt.u32.u64 	%r363, %rd5;
	shl.b32 	%r364, %r478, 8;
	add.s32 	%r365, %r364, %r363;
	add.s32 	%r366, %r365, 1536;
	mul.wide.u32 	%rd54, %r366, 8;
	add.s64 	%rd55, %rd2, %rd54;
	cvt.u64.u32 	%rd56, %r131;
	atom.global.add.u64 	%rd57, [%rd55], %rd56;
$L__BB10_87:
	ld.shared.u32 	%r132, [%r124+7168];
	setp.eq.s32 	%p53, %r132, 0;
	@%p53 bra 	$L__BB10_89;
	cvt.u32.u64 	%r367, %rd5;
	shl.b32 	%r368, %r478, 8;
	add.s32 	%r369, %r368, %r367;
	add.s32 	%r370, %r369, 1792;
	mul.wide.u32 	%rd58, %r370, 8;
	add.s64 	%rd59, %rd2, %rd58;
	cvt.u64.u32 	%rd60, %r132;
	atom.global.add.u64 	%rd61, [%rd59], %rd60;
$L__BB10_89:
	add.s32 	%r478, %r478, 8;
	setp.ne.s32 	%p54, %r478, %r16;
	mov.u32 	%r480, %r16;
	@%p54 bra 	$L__BB10_73;
$L__BB10_90:
	add.s32 	%r135, %r5, -1;
	setp.eq.s32 	%p55, %r3, 0;
	@%p55 bra 	$L__BB10_111;
	setp.lt.u32 	%p56, %r4, 3;
	@%p56 bra 	$L__BB10_101;
	shl.b32 	%r371, %r480, 10;
	add.s32 	%r136, %r6, %r371;
	ld.shared.u32 	%r137, [%r136];
	setp.eq.s32 	%p57, %r137, 0;
	@%p57 bra 	$L__BB10_94;
	cvt.u32.u64 	%r372, %rd5;
	shl.b32 	%r373, %r480, 8;
	add.s32 	%r374, %r373, %r372;
	mul.wide.u32 	%rd62, %r374, 8;
	add.s64 	%rd63, %rd2, %rd62;
	cvt.u64.u32 	%rd64, %r137;
	atom.global.add.u64 	%rd65, [%rd63], %rd64;
$L__BB10_94:
	ld.shared.u32 	%r138, [%r136+1024];
	setp.eq.s32 	%p58, %r138, 0;
	@%p58 bra 	$L__BB10_96;
	cvt.u32.u64 	%r375, %rd5;
	shl.b32 	%r376, %r480, 8;
	add.s32 	%r377, %r376, %r375;
	add.s32 	%r378, %r377, 256;
	mul.wide.u32 	%rd66, %r378, 8;
	add.s64 	%rd67, %rd2, %rd66;
	cvt.u64.u32 	%rd68, %r138;
	atom.global.add.u64 	%rd69, [%rd67], %rd68;
$L__BB10_96:
	ld.shared.u32 	%r139, [%r136+2048];
	setp.eq.s32 	%p59, %r139, 0;
	@%p59 bra 	$L__BB10_98;
	cvt.u32.u64 	%r379, %rd5;
	shl.b32 	%r380, %r480, 8;
	add.s32 	%r381, %r380, %r379;
	add.s32 	%r382, %r381, 512;
	mul.wide.u32 	%rd70, %r382, 8;
	add.s64 	%rd71, %rd2, %rd70;
	cvt.u64.u32 	%rd72, %r139;
	atom.global.add.u64 	%rd73, [%rd71], %rd72;
$L__BB10_98:
	ld.shared.u32 	%r140, [%r136+3072];
	setp.eq.s32 	%p60, %r140, 0;
	@%p60 bra 	$L__BB10_100;
	cvt.u32.u64 	%r383, %rd5;
	shl.b32 	%r384, %r480, 8;
	add.s32 	%r385, %r384, %r383;
	add.s32 	%r386, %r385, 768;
	mul.wide.u32 	%rd74, %r386, 8;
	add.s64 	%rd75, %rd2, %rd74;
	cvt.u64.u32 	%rd76, %r140;
	atom.global.add.u64 	%rd77, [%rd75], %rd76;
$L__BB10_100:
	add.s32 	%r480, %r480, 4;
$L__BB10_101:
	setp.eq.s32 	%p61, %r5, 0;
	@%p61 bra 	$L__BB10_111;
	setp.eq.s32 	%p62, %r135, 0;
	@%p62 bra 	$L__BB10_108;
	shl.b32 	%r387, %r480, 10;
	add.s32 	%r143, %r6, %r387;
	ld.shared.u32 	%r144, [%r143];
	setp.eq.s32 	%p63, %r144, 0;
	@%p63 bra 	$L__BB10_105;
	cvt.u32.u64 	%r388, %rd5;
	shl.b32 	%r389, %r480, 8;
	add.s32 	%r390, %r389, %r388;
	mul.wide.u32 	%rd78, %r390, 8;
	add.s64 	%rd79, %rd2, %rd78;
	cvt.u64.u32 	%rd80, %r144;
	atom.global.add.u64 	%rd81, [%rd79], %rd80;
$L__BB10_105:
	ld.shared.u32 	%r145, [%r143+1024];
	setp.eq.s32 	%p64, %r145, 0;
	@%p64 bra 	$L__BB10_107;
	cvt.u32.u64 	%r391, %rd5;
	shl.b32 	%r392, %r480, 8;
	add.s32 	%r393, %r392, %r391;
	add.s32 	%r394, %r393, 256;
	mul.wide.u32 	%rd82, %r394, 8;
	add.s64 	%rd83, %rd2, %rd82;
	cvt.u64.u32 	%rd84, %r145;
	atom.global.add.u64 	%rd85, [%rd83], %rd84;
$L__BB10_107:
	add.s32 	%r480, %r480, 2;
$L__BB10_108:
	setp.eq.s32 	%p65, %r17, 0;
	@%p65 bra 	$L__BB10_111;
	shl.b32 	%r395, %r480, 10;
	add.s32 	%r396, %r6, %r395;
	ld.shared.u32 	%r148, [%r396];
	setp.eq.s32 	%p66, %r148, 0;
	@%p66 bra 	$L__BB10_111;
	cvt.u32.u64 	%r397, %rd5;
	shl.b32 	%r398, %r480, 8;
	add.s32 	%r399, %r398, %r397;
	mul.wide.u32 	%rd86, %r399, 8;
	add.s64 	%rd87, %rd2, %rd86;
	cvt.u64.u32 	%rd88, %r148;
	atom.global.add.u64 	%rd89, [%rd87], %rd88;
$L__BB10_111:
	cvt.u32.u64 	%r400, %rd5;
	setp.gt.u32 	%p67, %r400, 127;
	@%p67 bra 	$L__BB10_152;
	setp.lt.u32 	%p68, %r1, 7;
	mov.b32 	%r484, 0;
	@%p68 bra 	$L__BB10_131;
	mov.b32 	%r482, 0;
$L__BB10_114:
	.pragma "nounroll";
	shl.b32 	%r404, %r482, 10;
	add.s32 	%r150, %r6, %r404;
	ld.shared.u32 	%r151, [%r150+512];
	setp.eq.s32 	%p69, %r151, 0;
	shl.b32 	%r405, %r482, 8;
	add.s32 	%r406, %r405, %r400;
	mul.wide.u32 	%rd90, %r406, 8;
	add.s64 	%rd15, %rd2, %rd90;
	@%p69 bra 	$L__BB10_116;
	cvt.u64.u32 	%rd91, %r151;
	atom.global.add.u64 	%rd92, [%rd15+1024], %rd91;
$L__BB10_116:
	ld.shared.u32 	%r152, [%r150+1536];
	setp.eq.s32 	%p70, %r152, 0;
	@%p70 bra 	$L__BB10_118;
	cvt.u64.u32 	%rd93, %r152;
	atom.global.add.u64 	%rd94, [%rd15+3072], %rd93;
$L__BB10_118:
	ld.shared.u32 	%r153, [%r150+2560];
	setp.eq.s32 	%p71, %r153, 0;
	@%p71 bra 	$L__BB10_120;
	cvt.u64.u32 	%rd95, %r153;
	atom.global.add.u64 	%rd96, [%rd15+5120], %rd95;
$L__BB10_120:
	ld.shared.u32 	%r154, [%r150+3584];
	setp.eq.s32 	%p72, %r154, 0;
	@%p72 bra 	$L__BB10_122;
	cvt.u64.u32 	%rd97, %r154;
	atom.global.add.u64 	%rd98, [%rd15+7168], %rd97;
$L__BB10_122:
	ld.shared.u32 	%r155, [%r150+4608];
	setp.eq.s32 	%p73, %r155, 0;
	@%p73 bra 	$L__BB10_124;
	cvt.u64.u32 	%rd99, %r155;
	atom.global.add.u64 	%rd100, [%rd15+9216], %rd99;
$L__BB10_124:
	ld.shared.u32 	%r156, [%r150+5632];
	setp.eq.s32 	%p74, %r156, 0;
	@%p74 bra 	$L__BB10_126;
	cvt.u64.u32 	%rd101, %r156;
	atom.global.add.u64 	%rd102, [%rd15+11264], %rd101;
$L__BB10_126:
	ld.shared.u32 	%r157, [%r150+6656];
	setp.eq.s32 	%p75, %r157, 0;
	@%p75 bra 	$L__BB10_128;
	cvt.u64.u32 	%rd103, %r157;
	atom.global.add.u64 	%rd104, [%rd15+13312], %rd103;
$L__BB10_128:
	ld.shared.u32 	%r158, [%r150+7680];
	setp.eq.s32 	%p76, %r158, 0;
	@%p76 bra 	$L__BB10_130;
	cvt.u64.u32 	%rd105, %r158;
	atom.global.add.u64 	%rd106, [%rd15+15360], %rd105;
$L__BB10_130:
	add.s32 	%r482, %r482, 8;
	setp.ne.s32 	%p77, %r482, %r16;
	mov.u32 	%r484, %r16;
	@%p77 bra 	$L__BB10_114;
$L__BB10_131:
	setp.eq.s32 	%p78, %r3, 0;
	@%p78 bra 	$L__BB10_152;
	setp.lt.u32 	%p79, %r4, 3;
	@%p79 bra 	$L__BB10_142;
	shl.b32 	%r407, %r484, 10;
	add.s32 	%r161, %r6, %r407;
	ld.shared.u32 	%r162, [%r161+512];
	setp.eq.s32 	%p80, %r162, 0;
	@%p80 bra 	$L__BB10_135;
	shl.b32 	%r409, %r484, 8;
	add.s32 	%r410, %r409, %r400;
	mul.wide.u32 	%rd107, %r410, 8;
	add.s64 	%rd108, %rd2, %rd107;
	cvt.u64.u32 	%rd109, %r162;
	atom.global.add.u64 	%rd110, [%rd108+1024], %rd109;
$L__BB10_135:
	ld.shared.u32 	%r163, [%r161+1536];
	setp.eq.s32 	%p81, %r163, 0;
	@%p81 bra 	$L__BB10_137;
	shl.b32 	%r412, %r484, 8;
	add.s32 	%r413, %r412, %r400;
	add.s32 	%r414, %r413, 256;
	mul.wide.u32 	%rd111, %r414, 8;
	add.s64 	%rd112, %rd2, %rd111;
	cvt.u64.u32 	%rd113, %r163;
	atom.global.add.u64 	%rd114, [%rd112+1024], %rd113;
$L__BB10_137:
	ld.shared.u32 	%r164, [%r161+2560];
	setp.eq.s32 	%p82, %r164, 0;
	@%p82 bra 	$L__BB10_139;
	shl.b32 	%r416, %r484, 8;
	add.s32 	%r417, %r416, %r400;
	add.s32 	%r418, %r417, 512;
	mul.wide.u32 	%rd115, %r418, 8;
	add.s64 	%rd116, %rd2, %rd115;
	cvt.u64.u32 	%rd117, %r164;
	atom.global.add.u64 	%rd118, [%rd116+1024], %rd117;
$L__BB10_139:
	ld.shared.u32 	%r165, [%r161+3584];
	setp.eq.s32 	%p83, %r165, 0;
	@%p83 bra 	$L__BB10_141;
	shl.b32 	%r420, %r484, 8;
	add.s32 	%r421, %r420, %r400;
	add.s32 	%r422, %r421, 768;
	mul.wide.u32 	%rd119, %r422, 8;
	add.s64 	%rd120, %rd2, %rd119;
	cvt.u64.u32 	%rd121, %r165;
	atom.global.add.u64 	%rd122, [%rd120+1024], %rd121;
$L__BB10_141:
	add.s32 	%r484, %r484, 4;
$L__BB10_142:
	setp.eq.s32 	%p84, %r5, 0;
	@%p84 bra 	$L__BB10_152;
	setp.eq.s32 	%p85, %r135, 0;
	@%p85 bra 	$L__BB10_149;
	shl.b32 	%r423, %r484, 10;
	add.s32 	%r168, %r6, %r423;
	ld.shared.u32 	%r169, [%r168+512];
	setp.eq.s32 	%p86, %r169, 0;
	@%p86 bra 	$L__BB10_146;
	shl.b32 	%r425, %r484, 8;
	add.s32 	%r426, %r425, %r400;
	mul.wide.u32 	%rd123, %r426, 8;
	add.s64 	%rd124, %rd2, %rd123;
	cvt.u64.u32 	%rd125, %r169;
	atom.global.add.u64 	%rd126, [%rd124+1024], %rd125;
$L__BB10_146:
	ld.shared.u32 	%r170, [%r168+1536];
	setp.eq.s32 	%p87, %r170, 0;
	@%p87 bra 	$L__BB10_148;
	shl.b32 	%r428, %r484, 8;
	add.s32 	%r429, %r428, %r400;
	add.s32 	%r430, %r429, 256;
	mul.wide.u32 	%rd127, %r430, 8;
	add.s64 	%rd128, %rd2, %rd127;
	cvt.u64.u32 	%rd129, %r170;
	atom.global.add.u64 	%rd130, [%rd128+1024], %rd129;
$L__BB10_148:
	add.s32 	%r484, %r484, 2;
$L__BB10_149:
	setp.eq.s32 	%p88, %r17, 0;
	@%p88 bra 	$L__BB10_152;
	shl.b32 	%r431, %r484, 10;
	add.s32 	%r432, %r6, %r431;
	ld.shared.u32 	%r173, [%r432+512];
	setp.eq.s32 	%p89, %r173, 0;
	@%p89 bra 	$L__BB10_152;
	shl.b32 	%r434, %r484, 8;
	add.s32 	%r435, %r434, %r400;
	mul.wide.u32 	%rd131, %r435, 8;
	add.s64 	%rd132, %rd2, %rd131;
	cvt.u64.u32 	%rd133, %r173;
	atom.global.add.u64 	%rd134, [%rd132+1024], %rd133;
$L__BB10_152:
	bar.sync 	0;
	add.s64 	%rd135, %rd135, 1;
	setp.ne.s64 	%p90, %rd135, %rd6;
	@%p90 bra 	$L__BB10_2;
$L__BB10_153:
	ret;

}
	// .globl	_ZN3cub18CUB_300001_SM_10006detail10radix_sort33DeviceRadixSortExclusiveSumKernelINS1_5radix10policy_hubIiNS0_8NullTypeEyE10Policy1000EyEEvPT0_
.visible .entry _ZN3cub18CUB_300001_SM_10006detail10radix_sort33DeviceRadixSortExclusiveSumKernelINS1_5radix10policy_hubIiNS0_8NullTypeEyE10Policy1000EyEEvPT0_(
	.param .u64 .ptr .align 1 _ZN3cub18CUB_300001_SM_10006detail10radix_sort33DeviceRadixSortExclusiveSumKernelINS1_5radix10policy_hubIiNS0_8NullTypeEyE10Policy1000EyEEvPT0__param_0
)
{
	.reg .pred 	%p<4>;
	.reg .b32 	%r<28>;
	.reg .b64 	%rd<54>;
	// demoted variable
	.shared .align 16 .b8 _ZZN3cub18CUB_300001_SM_10006detail10radix_sort33DeviceRadixSortExclusiveSumKernelINS1_5radix10policy_hubIiNS0_8NullTypeEyE10Policy1000EyEEvPT0_E12temp_storage[2336];
	ld.param.u64 	%rd5, [_ZN3cub18CUB_300001_SM_10006detail10radix_sort33DeviceRadixSortExclusiveSumKernelINS1_5radix10policy_hubIiNS0_8NullTypeEyE10Policy1000EyEEvPT0__param_0];
	cvta.to.global.u64 	%rd6, %rd5;
	mov.u32 	%r3, %ctaid.x;
	shl.b32 	%r4, %r3, 8;
	mov.u32 	%r1, %tid.x;
	setp.gt.u32 	%p1, %r1, 255;
	add.s32 	%r5, %r4, %r1;
	mul.wide.s32 	%rd7, %r5, 8;
	add.s64 	%rd1, %rd6, %rd7;
	@%p1 bra 	$L__BB11_2;
	ld.global.u64 	%rd53, [%rd1];
$L__BB11_2:
	shr.u32 	%r6, %r1, 3;
	add.s32 	%r7, %r6, %r1;
	shl.b32 	%r8, %r7, 3;
	mov.u32 	%r9, _ZZN3cub18CUB_300001_SM_10006detail10radix_sort33DeviceRadixSortExclusiveSumKernelINS1_5radix10policy_hubIiNS0_8NullTypeEyE10Policy1000EyEEvPT0_E12temp_storage;
	add.s32 	%r10, %r9, %r8;
	add.s32 	%r2, %r10, 16;
	st.shared.u64 	[%r10+16], %rd53;
	bar.sync 	0;
	setp.gt.u32 	%p2, %r1, 31;
	@%p2 bra 	$L__BB11_4;
	mad.lo.s32 	%r27, %r1, 72, %r9;
	ld.shared.u64 	%rd23, [%r27+16];
	ld.shared.u64 	%rd24, [%r27+24];
	ld.shared.u64 	%rd25, [%r27+32];
	ld.shared.u64 	%rd26, [%r27+40];
	ld.shared.u64 	%rd27, [%r27+48];
	ld.shared.u64 	%rd28, [%r27+56];
	ld.shared.u64 	%rd29, [%r27+64];
	ld.shared.u64 	%rd30, [%r27+72];
	add.s64 	%rd31, %rd24, %rd23;
	add.s64 	%rd32, %rd31, %rd25;
	add.s64 	%rd33, %rd32, %rd26;
	add.s64 	%rd34, %rd33, %rd27;
	add.s64 	%rd35, %rd34, %rd28;
	add.s64 	%rd36, %rd35, %rd29;
	add.s64 	%rd10, %rd36, %rd30;
	mov.b32 	%r11, 1;
	mov.b32 	%r24, 0;
	mov.b32 	%r25, -1;
	// begin inline asm
	{  .reg .u64 r0;  .reg .u32 lo;  .reg .u32 hi;  .reg .pred p;  mov.b64 {lo, hi}, %rd10;  shfl.sync.up.b32 lo|p, lo, %r11, %r24, %r25;  shfl.sync.up.b32 hi|p, hi, %r11, %r24, %r25;  mov.b64 r0, {lo, hi};  @p add.u64 r0, r0, %rd10;  mov.u64 %rd8, r0;}
	// end inline asm
	mov.b32 	%r14, 2;
	// begin inline asm
	{  .reg .u64 r0;  .reg .u32 lo;  .reg .u32 hi;  .reg .pred p;  mov.b64 {lo, hi}, %rd8;  shfl.sync.up.b32 lo|p, lo, %r14, %r24, %r25;  shfl.sync.up.b32 hi|p, hi, %r14, %r24, %r25;  mov.b64 r0, {lo, hi};  @p add.u64 r0, r0, %rd8;  mov.u64 %rd11, r0;}
	// end inline asm
	mov.b32 	%r17, 4;
	// begin inline asm
	{  .reg .u64 r0;  .reg .u32 lo;  .reg .u32 hi;  .reg .pred p;  mov.b64 {lo, hi}, %rd11;  shfl.sync.up.b32 lo|p, lo, %r17, %r24, %r25;  shfl.sync.up.b32 hi|p, hi, %r17, %r24, %r25;  mov.b64 r0, {lo, hi};  @p add.u64 r0, r0, %rd11;  mov.u64 %rd14, r0;}
	// end inline asm
	mov.b32 	%r20, 8;
	// begin inline asm
	{  .reg .u64 r0;  .reg .u32 lo;  .reg .u32 hi;  .reg .pred p;  mov.b64 {lo, hi}, %rd14;  shfl.sync.up.b32 lo|p, lo, %r20, %r24, %r25;  shfl.sync.up.b32 hi|p, hi, %r20, %r24, %r25;  mov.b64 r0, {lo, hi};  @p add.u64 r0, r0, %rd14;  mov.u64 %rd17, r0;}
	// end inline asm
	mov.b32 	%r23, 16;
	// begin inline asm
	{  .reg .u64 r0;  .reg .u32 lo;  .reg .u32 hi;  .reg .pred p;  mov.b64 {lo, hi}, %rd17;  shfl.sync.up.b32 lo|p, lo, %r23, %r24, %r25;  shfl.sync.up.b32 hi|p, hi, %r23, %r24, %r25;  mov.b64 r0, {lo, hi};  @p add.u64 r0, r0, %rd17;  mov.u64 %rd20, r0;}
	// end inline asm
	sub.s64 	%rd37, %rd20, %rd10;
	ld.shared.u64 	%rd38, [%r27+16];
	ld.shared.u64 	%rd39, [%r27+24];
	ld.shared.u64 	%rd40, [%r27+32];
	ld.shared.u64 	%rd41, [%r27+40];
	ld.shared.u64 	%rd42, [%r27+48];
	ld.shared.u64 	%rd43, [%r27+56];
	ld.shared.u64 	%rd44, [%r27+64];
	add.s64 	%rd45, %rd38, %rd37;
	add.s64 	%rd46, %rd39, %rd45;
	add.s64 	%rd47, %rd40, %rd46;
	add.s64 	%rd48, %rd41, %rd47;
	add.s64 	%rd49, %rd42, %rd48;
	add.s64 	%rd50, %rd43, %rd49;
	add.s64 	%rd51, %rd44, %rd50;
	st.shared.u64 	[%r27+16], %rd37;
	st.shared.u64 	[%r27+24], %rd45;
	st.shared.u64 	[%r27+32], %rd46;
	st.shared.u64 	[%r27+40], %rd47;
	st.shared.u64 	[%r27+48], %rd48;
	st.shared.u64 	[%r27+56], %rd49;
	st.shared.u64 	[%r27+64], %rd50;
	st.shared.u64 	[%r27+72], %rd51;
$L__BB11_4:
	setp.gt.u32 	%p3, %r1, 255;
	bar.sync 	0;
	@%p3 bra 	$L__BB11_6;
	ld.shared.u64 	%rd52, [%r2];
	st.global.u64 	[%rd1], %rd52;
$L__BB11_6:
	ret;

}
	// .globl	_ZN3cub18CUB_300001_SM_10006detail10radix_sort29DeviceRadixSortOnesweepKernelINS1_5radix10policy_hubIiNS0_8NullTypeEyE10Policy1000ELNS0_9SortOrderE0EiS6_yiiNS1_21identity_decomposer_tEEEvPT5_SC_PT3_PKSD_PT1_PKSH_PT2_PKSL_T4_iiT6_
.visible .entry _ZN3cub18CUB_300001_SM_10006detail10radix_sort29DeviceRadixSortOnesweepKernelINS1_5radix10policy_hubIiNS0_8NullTypeEyE10Policy1000ELNS0_9SortOrderE0EiS6_yiiNS1_21identity_decomposer_tEEEvPT5_SC_PT3_PKSD_PT1_PKSH_PT2_PKSL_T4_iiT6_(
	.param .u64 .ptr .align 1 _ZN3cub18CUB_300001_SM_10006detail10radix_sort29DeviceRadixSortOnesweepKernelINS1_5radix10policy_hubIiNS0_8NullTypeEyE10Policy1000ELNS0_9SortOrderE0EiS6_yiiNS1_21identity_decomposer_tEEEvPT5_SC_PT3_PKSD_PT1_PKSH_PT2_PKSL_T4_iiT6__param_0,
	.param .u64 .ptr .align 1 _ZN3cub18CUB_300001_SM_10006detail10radix_sort29DeviceRadixSortOnesweepKernelINS1_5radix10policy_hubIiNS0_8NullTypeEyE10Policy1000ELNS0_9SortOrderE0EiS6_yiiNS1_21identity_decomposer_tEEEvPT5_SC_PT3_PKSD_PT1_PKSH_PT2_PKSL_T4_iiT6__param_1,
	.param .u64 .ptr .align 1 _ZN3cub18CUB_300001_SM_10006detail10radix_sort29DeviceRadixSortOnesweepKernelINS1_5radix10policy_hubIiNS0_8NullTypeEyE10Policy1000ELNS0_9SortOrderE0EiS6_yiiNS1_21identity_decomposer_tEEEvPT5_SC_PT3_PKSD_PT1_PKSH_PT2_PKSL_T4_iiT6__param_2,
	.param .u64 .ptr .align 1 _ZN3cub18CUB_300001_SM_10006detail10radix_sort29DeviceRadixSortOnesweepKernelINS1_5radix10policy_hubIiNS0_8NullTypeEyE10Policy1000ELNS0_9SortOrderE0EiS6_yiiNS1_21identity_decomposer_tEEEvPT5_SC_PT3_PKSD_PT1_PKSH_PT2_PKSL_T4_iiT6__param_3,
	.param .u64 .ptr .align 1 _ZN3cub18CUB_300001_SM_10006detail10radix_sort29DeviceRadixSortOnesweepKernelINS1_5radix10policy_hubIiNS0_8NullTypeEyE10Policy1000ELNS0_9SortOrderE0EiS6_yiiNS1_21identity_decomposer_tEEEvPT5_SC_PT3_PKSD_PT1_PKSH_PT2_PKSL_T4_iiT6__param_4,
	.param .u64 .ptr .align 1 _ZN3cub18CUB_300001_SM_10006detail10radix_sort29DeviceRadixSortOnesweepKernelINS1_5radix10policy_hubIiNS0_8NullTypeEyE10Policy1000ELNS0_9SortOrderE0EiS6_yiiNS1_21identity_decomposer_tEEEvPT5_SC_PT3_PKSD_PT1_PKSH_PT2_PKSL_T4_iiT6__param_5,
	.param .u64 .ptr .align 1 _ZN3cub18CUB_300001_SM_10006detail10radix_sort29DeviceRadixSortOnesweepKernelINS1_5radix10policy_hubIiNS0_8NullTypeEyE10Policy1000ELNS0_9SortOrderE0EiS6_yiiNS1_21identity_decomposer_tEEEvPT5_SC_PT3_PKSD_PT1_PKSH_PT2_PKSL_T4_iiT6__param_6,
	.param .u64 .ptr .align 1 _ZN3cub18CUB_300001_SM_10006detail10radix_sort29DeviceRadixSortOnesweepKernelINS1_5radix10policy_hubIiNS0_8NullTypeEyE10Policy1000ELNS0_9SortOrderE0EiS6_yiiNS1_21identity_decomposer_tEEEvPT5_SC_PT3_PKSD_PT1_PKSH_PT2_PKSL_T4_iiT6__param_7,
	.param .u32 _ZN3cub18CUB_300001_SM_10006detail10radix_sort29DeviceRadixSortOnesweepKernelINS1_5radix10policy_hubIiNS0_8NullTypeEyE10Policy1000ELNS0_9SortOrderE0EiS6_yiiNS1_21identity_decomposer_tEEEvPT5_SC_PT3_PKSD_PT1_PKSH_PT2_PKSL_T4_iiT6__param_8,
	.param .u32 _ZN3cub18CUB_300001_SM_10006detail10radix_sort29DeviceRadixSortOnesweepKernelINS1_5radix10policy_hubIiNS0_8NullTypeEyE10Policy1000ELNS0_9SortOrderE0EiS6_yiiNS1_21identity_decomposer_tEEEvPT5_SC_PT3_PKSD_PT1_PKSH_PT2_PKSL_T4_iiT6__param_9,
	.param .u32 _ZN3cub18CUB_300001_SM_10006detail10radix_sort29DeviceRadixSortOnesweepKernelINS1_5radix10policy_hubIiNS0_8NullTypeEyE10Policy1000ELNS0_9SortOrderE0EiS6_yiiNS1_21identity_decomposer_tEEEvPT5_SC_PT3_PKSD_PT1_PKSH_PT2_PKSL_T4_iiT6__param_10,
	.param .align 1 .b8 _ZN3cub18CUB_300001_SM_10006detail10radix_sort29DeviceRadixSortOnesweepKernelINS1_5radix10policy_hubIiNS0_8NullTypeEyE10Policy1000ELNS0_9SortOrderE0EiS6_yiiNS1_21identity_decomposer_tEEEvPT5_SC_PT3_PKSD_PT1_PKSH_PT2_PKSL_T4_iiT6__param_11[1]
)
.maxntid 384
{
	.reg .pred 	%p<142>;
	.reg .b32 	%r<1806>;
	.reg .b64 	%rd<239>;
	// demoted variable
	.shared .align 16 .b8 _ZZN3cub18CUB_300001_SM_10006detail10radix_sort29DeviceRadixSortOnesweepKernelINS1_5radix10policy_hubIiNS0_8NullTypeEyE10Policy1000ELNS0_9SortOrderE0EiS6_yiiNS1_21identity_decomposer_tEEEvPT5_SC_PT3_PKSD_PT1_PKSH_PT2_PKSL_T4_iiT6_E1s[31232];
	ld.param.u64 	%rd21, [_ZN3cub18CUB_300001_SM_10006detail10radix_sort29DeviceRadixSortOnesweepKernelINS1_5radix10policy_hubIiNS0_8NullTypeEyE10Policy1000ELNS0_9SortOrderE0EiS6_yiiNS1_21identity_decomposer_tEEEvPT5_SC_PT3_PKSD_PT1_PKSH_PT2_PKSL_T4_iiT6__param_1];
	ld.param.u64 	%rd24, [_ZN3cub18CUB_300001_SM_10006detail10radix_sort29DeviceRadixSortOnesweepKernelINS1_5radix10policy_hubIiNS0_8NullTypeEyE10Policy1000ELNS0_9SortOrderE0EiS6_yiiNS1_21identity_decomposer_tEEEvPT5_SC_PT3_PKSD_PT1_PKSH_PT2_PKSL_T4_iiT6__param_4];
	ld.param.u64 	%rd25, [_ZN3cub18CUB_300001_SM_10006detail10radix_sort29DeviceRadixSortOnesweepKernelINS1_5radix10policy_hubIiNS0_8NullTypeEyE10Policy1000ELNS0_9SortOrderE0EiS6_yiiNS1_21identity_decomposer_tEEEvPT5_SC_PT3_PKSD_PT1_PKSH_PT2_PKSL_T4_iiT6__param_5];
	ld.param.u32 	%r293, [_ZN3cub18CUB_300001_SM_10006detail10radix_sort29DeviceRadixSortOnesweepKernelINS1_5radix10policy_hubIiNS0_8NullTypeEyE10Policy1000ELNS0_9SortOrderE0EiS6_yiiNS1_21identity_decomposer_tEEEvPT5_SC_PT3_PKSD_PT1_PKSH_PT2_PKSL_T4_iiT6__param_9];
	ld.param.u32 	%r294, [_ZN3cub18CUB_300001_SM_10006detail10radix_sort29DeviceRadixSortOnesweepKernelINS1_5radix10policy_hubIiNS0_8NullTypeEyE10Policy1000ELNS0_9SortOrderE0EiS6_yiiNS1_21identity_decomposer_tEEEvPT5_SC_PT3_PKSD_PT1_PKSH_PT2_PKSL_T4_iiT6__param_10];
	cvta.to.global.u64 	%rd1, %rd24;
	cvta.to.global.u64 	%rd2, %rd25;
	mov.u32 	%r1, %tid.x;
	// begin inline asm
	mov.u32 %r295, %laneid;
	// end inline asm
	setp.ne.s32 	%p1, %r1, 0;
	@%p1 bra 	$L__BB12_2;
	cvta.to.global.u64 	%rd26, %rd21;
	atom.global.add.u32 	%r296, [%rd26], 1;
	st.shared.u32 	[_ZZN3cub18CUB_300001_SM_10006detail10radix_sort29DeviceRadixSortOnesweepKernelINS1_5radix10policy_hubIiNS0_8NullTypeEyE10Policy1000ELNS0_9SortOrderE0EiS6_yiiNS1_21identity_decomposer_tEEEvPT5_SC_PT3_PKSD_PT1_PKSH_PT2_PKSL_T4_iiT6_E1s+29184], %r296;
$L__BB12_2:
	ld.param.u32 	%r1706, [_ZN3cub18CUB_300001_SM_10006detail10radix_sort29DeviceRadixSortOnesweepKernelINS1_5radix10policy_hubIiNS0_8NullTypeEyE10Policy1000ELNS0_9SortOrderE0EiS6_yiiNS1_21identity_decomposer_tEEEvPT5_SC_PT3_PKSD_PT1_PKSH_PT2_PKSL_T4_iiT6__param_8];
	bar.sync 	0;
	ld.shared.u32 	%r3, [_ZZN3cub18CUB_300001_SM_10006detail10radix_sort29DeviceRadixSortOnesweepKernelINS1_5radix10policy_hubIiNS0_8NullTypeEyE10Policy1000ELNS0_9SortOrderE0EiS6_yiiNS1_21identity_decomposer_tEEEvPT5_SC_PT3_PKSD_PT1_PKSH_PT2_PKSL_T4_iiT6_E1s+29184];
	mul.lo.s32 	%r297, %r3, 7296;
	add.s32 	%r4, %r297, 7296;
	setp.gt.s32 	%p2, %r4, %r1706;
	cvt.s64.s32 	%rd3, %r297;
	@%p2 bra 	$L__BB12_4;
	and.b32  	%r298, %r1, 31;
	and.b32  	%r299, %r1, 992;
	mul.lo.s32 	%r300, %r299, 19;
	or.b32  	%r301, %r300, %r298;
	cvt.u64.u32 	%rd27, %r301;
	add.s64 	%rd28, %rd27, %rd3;
	shl.b64 	%rd29, %rd28, 2;
	add.s64 	%rd30, %rd2, %rd29;
	ld.global.u32 	%r1732, [%rd30];
	ld.global.u32 	%r1733, [%rd30+128];
	ld.global.u32 	%r1734, [%rd30+256];
	ld.global.u32 	%r1735, [%rd30+384];
	ld.global.u32 	%r1736, [%rd30+512];
	ld.global.u32 	%r1737, [%rd30+640];
	ld.global.u32 	%r1738, [%rd30+768];
	ld.global.u32 	%r1739, [%rd30+896];
	ld.global.u32 	%r1740, [%rd30+1024];
	ld.global.u32 	%r1741, [%rd30+1152];
	ld.global.u32 	%r1742, [%rd30+1280];
	ld.global.u32 	%r1743, [%rd30+1408];
	ld.global.u32 	%r1744, [%rd30+1536];
	ld.global.u32 	%r1745, [%rd30+1664];
	ld.global.u32 	%r1746, [%rd30+1792];
	ld.global.u32 	%r1747, [%rd30+1920];
	ld.global.u32 	%r1748, [%rd30+2048];
	ld.global.u32 	%r1749, [%rd30+2176];
	ld.global.u32 	%r1750, [%rd30+2304];
	bra.uni 	$L__BB12_42;
$L__BB12_4:
	ld.param.u32 	%r1707, [_ZN3cub18CUB_300001_SM_10006detail10radix_sort29DeviceRadixSortOnesweepKernelINS1_5radix10policy_hubIiNS0_8NullTypeEyE10Policy1000ELNS0_9SortOrderE0EiS6_yiiNS1_21identity_decomposer_tEEEvPT5_SC_PT3_PKSD_PT1_PKSH_PT2_PKSL_T4_iiT6__param_8];
	cvt.u32.u64 	%r303, %rd3;
	sub.s32 	%r24, %r1707, %r303;
	and.b32  	%r304, %r1, 31;
	and.b32  	%r305, %r1, 992;
	mul.lo.s32 	%r306, %r305, 19;
	or.b32  	%r25, %r306, %r304;
	setp.ge.s32 	%p3, %r25, %r24;
	cvt.u64.u32 	%rd31, %r25;
	add.s64 	%rd32, %rd31, %rd3;
	shl.b64 	%rd33, %rd32, 2;
	add.s64 	%rd4, %rd2, %rd33;
	mov.b32 	%r1732, 2147483647;
	@%p3 bra 	$L__BB12_6;
	ld.global.u32 	%r1732, [%rd4];
$L__BB12_6:
	add.s32 	%r308, %r25, 32;
	setp.ge.s32 	%p4, %r308, %r24;
	mov.b32 	%r1733, 2147483647;
	@%p4 bra 	$L__BB12_8;
	ld.global.u32 	%r1733, [%rd4+128];
$L__BB12_8:
	add.s32 	%r310, %r25, 64;
	setp.ge.s32 	%p5, %r310, %r24;
	mov.b32 	%r1734, 2147483647;
	@%p5 bra 	$L__BB12_10;
	ld.global.u32 	%r1734, [%rd4+256];
$L__BB12_10:
	add.s32 	%r312, %r25, 96;
	setp.ge.s32 	%p6, %r312, %r24;
	mov.b32 	%r1735, 2147483647;
	@%p6 bra 	$L__BB12_12;
	ld.global.u32 	%r1735, [%rd4+384];
$L__BB12_12:
	add.s32 	%r314, %r25, 128;
	setp.ge.s32 	%p7, %r314, %r24;
	mov.b32 	%r1736, 2147483647;
	@%p7 bra 	$L__BB12_14;
	ld.global.u32 	%r1736, [%rd4+512];
$L__BB12_14:
	add.s32 	%r316, %r25, 160;
	setp.ge.s32 	%p8, %r316, %r24;
	mov.b32 	%r1737, 2147483647;
	@%p8 bra 	$L__BB12_16;
	ld.global.u32 	%r1737, [%rd4+640];
$L__BB12_16:
	add.s32 	%r318, %r25, 192;
	setp.ge.s32 	%p9, %r318, %r24;
	mov.b32 	%r1738, 2147483647;
	@%p9 bra 	$L__BB12_18;
	ld.global.u32 	%r1738, [%rd4+768];
$L__BB12_18:
	add.s32 	%r320, %r25, 224;
	setp.ge.s32 	%p10, %r320, %r24;
	mov.b32 	%r1739, 2147483647;
	@%p10 bra 	$L__BB12_20;
	ld.global.u32 	%r1739, [%rd4+896];
$L__BB12_20:
	add.s32 	%r322, %r25, 256;
	setp.ge.s32 	%p11, %r322, %r24;
	mov.b32 	%r1740, 2147483647;
	@%p11 bra 	$L__BB12_22;
	ld.global.u32 	%r1740, [%rd4+1024];
$L__BB12_22:
	add.s32 	%r324, %r25, 288;
	setp.ge.s32 	%p12, %r324, %r24;
	mov.b32 	%r1741, 2147483647;
	@%p12 bra 	$L__BB12_24;
	ld.global.u32 	%r1741, [%rd4+1152];
$L__BB12_24:
	add.s32 	%r326, %r25, 320;
	setp.ge.s32 	%p13, %r326, %r24;
	mov.b32 	%r1742, 2147483647;
	@%p13 bra 	$L__BB12_26;
	ld.global.u32 	%r1742, [%rd4+1280];
$L__BB12_26:
	add.s32 	%r328, %r25, 352;
	setp.ge.s32 	%p14, %r328, %r24;
	mov.b32 	%r1743, 2147483647;
	@%p14 bra 	$L__BB12_28;
	ld.global.u32 	%r1743, [%rd4+1408];
$L__BB12_28:
	add.s32 	%r330, %r25, 384;
	setp.ge.s32 	%p15, %r330, %r24;
	mov.b32 	%r1744, 2147483647;
	@%p15 bra 	$L__BB12_30;
	ld.global.u32 	%r1744, [%rd4+1536];
$L__BB12_30:
	add.s32 	%r332, %r25, 416;
	setp.ge.s32 	%p16, %r332, %r24;
	mov.b32 	%r1745, 2147483647;
	@%p16 bra 	$L__BB12_32;
	ld.global.u32 	%r1745, [%rd4+1664];
$L__BB12_32:
	add.s32 	%r334, %r25, 448;
	setp.ge.s32 	%p17, %r334, %r24;
	mov.b32 	%r1746, 2147483647;
	@%p17 bra 	$L__BB12_34;
	ld.global.u32 	%r1746, [%rd4+1792];
$L__BB12_34:
	add.s32 	%r336, %r25, 480;
	setp.ge.s32 	%p18, %r336, %r24;
	mov.b32 	%r1747, 2147483647;
	@%p18 bra 	$L__BB12_36;
	ld.global.u32 	%r1747, [%rd4+1920];
$L__BB12_36:
	add.s32 	%r338, %r25, 512;
	setp.ge.s32 	%p19, %r338, %r24;
	mov.b32 	%r1748, 2147483647;
	@%p19 bra 	$L__BB12_38;
	ld.global.u32 	%r1748, [%rd4+2048];
$L__BB12_38:
	add.s32 	%r340, %r25, 544;
	setp.ge.s32 	%p20, %r340, %r24;
	mov.b32 	%r1749, 2147483647;
	@%p20 bra 	$L__BB12_40;
	ld.global.u32 	%r1749, [%rd4+2176];
$L__BB12_40:
	add.s32 	%r342, %r25, 576;
	setp.ge.s32 	%p21, %r342, %r24;
	mov.b32 	%r1750, 2147483647;
	@%p21 bra 	$L__BB12_42;
	ld.global.u32 	%r1750, [%rd4+2304];
$L__BB12_42:
	mov.b32 	%r343, -1;
	shl.b32 	%r344, %r343, %r294;
	not.b32 	%r82, %r344;
	shr.u32 	%r83, %r1, 5;
	shl.b32 	%r345, %r83, 10;
	mov.u32 	%r346, _ZZN3cub18CUB_300001_SM_10006detail10radix_sort29DeviceRadixSortOnesweepKernelINS1_5radix10policy_hubIiNS0_8NullTypeEyE10Policy1000ELNS0_9SortOrderE0EiS6_yiiNS1_21identity_decomposer_tEEEvPT5_SC_PT3_PKSD_PT1_PKSH_PT2_PKSL_T4_iiT6_E1s;
	add.s32 	%r84, %r346, %r345;
	setp.gt.s32 	%p22, %r295, 255;
	@%p22 bra 	$L__BB12_55;
	max.s32 	%r347, %r295, 224;
	sub.s32 	%r348, %r347, %r295;
	add.s32 	%r349, %r348, 31;
	shr.u32 	%r350, %r349, 5;
	add.s32 	%r85, %r350, 1;
	and.b32  	%r86, %r85, 15;
	setp.lt.u32 	%p23, %r349, 480;
	mov.u32 	%r1754, %r295;
	@%p23 bra 	$L__BB12_46;
	and.b32  	%r351, %r85, 268435440;
	neg.s32 	%r1752, %r351;
	shl.b32 	%r353, %r295, 2;
	add.s32 	%r354, %r345, %r353;
	add.s32 	%r356, %r354, %r346;
	add.s32 	%r1751, %r356, 1024;
	mov.u32 	%r1754, %r295;
$L__BB12_45:
	.pragma "nounroll";
	mov.b32 	%r357, 0;
	st.shared.u32 	[%r1751+-1024], %r357;
	st.shared.u32 	[%r1751+-896], %r357;
	st.shared.u32 	[%r1751+-768], %r357;
	st.shared.u32 	[%r1751+-640], %r357;
	st.shared.u32 	[%r1751+-512], %r357;
	st.shared.u32 	[%r1751+-384], %r357;
	st.shared.u32 	[%r1751+-256], %r357;
	st.shared.u32 	[%r1751+-128], %r357;
	st.shared.u32 	[%r1751], %r357;
	st.shared.u32 	[%r1751+128], %r357;
	st.shared.u32 	[%r1751+256], %r357;
	st.shared.u32 	[%r1751+384], %r357;
	st.shared.u32 	[%r1751+512], %r357;
	st.shared.u32 	[%r1751+640], %r357;
	st.shared.u32 	[%r1751+768], %r357;
	st.shared.u32 	[%r1751+896], %r357;
	add.s32 	%r1754, %r1754, 512;
	add.s32 	%r1752, %r1752, 16;
	add.s32 	%r1751, %r1751, 2048;
	setp.ne.s32 	%p24, %r1752, 0;
	@%p24 bra 	$L__BB12_45;
$L__BB12_46:
	setp.eq.s32 	%p25, %r86, 0;
	@%p25 bra 	$L__BB12_55;
	and.b32  	%r96, %r85, 7;
	setp.lt.u32 	%p26, %r86, 8;
	@%p26 bra 	$L__BB12_49;
	shl.b32 	%r358, %r1754, 2;
	add.s32 	%r359, %r84, %r358;
	mov.b32 	%r360, 0;
	st.shared.u32 	[%r359], %r360;
	st.shared.u32 	[%r359+128], %r360;
	st.shared.u32 	[%r359+256], %r360;
	st.shared.u32 	[%r359+384], %r360;
	st.shared.u32 	[%r359+512], %r360;
	st.shared.u32 	[%r359+640], %r360;
	st.shared.u32 	[%r359+768], %r360;
	st.shared.u32 	[%r359+896], %r360;
	add.s32 	%r1754, %r1754, 256;
$L__BB12_49:
	setp.eq.s32 	%p27, %r96, 0;
	@%p27 bra 	$L__BB12_55;
	and.b32  	%r99, %r85, 3;
	setp.lt.u32 	%p28, %r96, 4;
	@%p28 bra 	$L__BB12_52;
	shl.b32 	%r361, %r1754, 2;
	add.s32 	%r362, %r84, %r361;
	mov.b32 	%r363, 0;
	st.shared.u32 	[%r362], %r363;
	st.shared.u32 	[%r362+128], %r363;
	st.shared.u32 	[%r362+256], %r363;
	st.shared.u32 	[%r362+384], %r363;
	add.s32 	%r1754, %r1754, 128;
$L__BB12_52:
	setp.eq.s32 	%p29, %r99, 0;
	@%p29 bra 	$L__BB12_55;
	shl.b32 	%r365, %r1754, 2;
	add.s32 	%r366, %r345, %r365;
	add.s32 	%r1758, %r346, %r366;
	neg.s32 	%r1757, %r99;
$L__BB12_54:
	.pragma "nounroll";
	mov.b32 	%r368, 0;
	st.shared.u32 	[%r1758], %r368;
	add.s32 	%r1758, %r1758, 128;
	add.s32 	%r1757, %r1757, 1;
	setp.ne.s32 	%p30, %r1757, 0;
	@%p30 bra 	$L__BB12_54;
$L__BB12_55:
	bar.warp.sync 	-1;
	xor.b32  	%r370, %r1732, -2147483648;
	shr.u32 	%r371, %r370, %r293;
	and.b32  	%r108, %r371, %r82;
	shl.b32 	%r372, %r108, 2;
	add.s32 	%r373, %r84, %r372;
	atom.shared.add.u32 	%r374, [%r373], 1;
	xor.b32  	%r375, %r1733, -2147483648;
	shr.u32 	%r376, %r375, %r293;
	and.b32  	%r377, %r376, %r82;
	shl.b32 	%r378, %r377, 2;
	add.s32 	%r379, %r84, %r378;
	atom.shared.add.u32 	%r380, [%r379], 1;
	xor.b32  	%r381, %r1734, -2147483648;
	shr.u32 	%r382, %r381, %r293;
	and.b32  	%r383, %r382, %r82;
	shl.b32 	%r384, %r383, 2;
	add.s32 	%r385, %r84, %r384;
	atom.shared.add.u32 	%r386, [%r385], 1;
	xor.b32  	%r387, %r1735, -2147483648;
	shr.u32 	%r388, %r387, %r293;
	and.b32  	%r389, %r388, %r82;
	shl.b32 	%r390, %r389, 2;
	add.s32 	%r391, %r84, %r390;
	atom.shared.add.u32 	%r392, [%r391], 1;
	xor.b32  	%r393, %r1736, -2147483648;
	shr.u32 	%r394, %r393, %r293;
	and.b32  	%r395, %r394, %r82;
	shl.b32 	%r396, %r395, 2;
	add.s32 	%r397, %r84, %r396;
	atom.shared.add.u32 	%r398, [%r397], 1;
	xor.b32  	%r399, %r1737, -2147483648;
	shr.u32 	%r400, %r399, %r293;
	and.b32  	%r401, %r400, %r82;
	shl.b32 	%r402, %r401, 2;
	add.s32 	%r403, %r84, %r402;
	atom.shared.add.u32 	%r404, [%r403], 1;
	xor.b32  	%r405, %r1738, -2147483648;
	shr.u32 	%r406, %r405, %r293;
	and.b32  	%r407, %r406, %r82;
	shl.b32 	%r408, %r407, 2;
	add.s32 	%r409, %r84, %r408;
	atom.shared.add.u32 	%r410, [%r409], 1;
	xor.b32  	%r1771, %r1739, -2147483648;
	shr.u32 	%r411, %r1771, %r293;
	and.b32  	%r412, %r411, %r82;
	shl.b32 	%r413, %r412, 2;
	add.s32 	%r414, %r84, %r413;
	atom.shared.add.u32 	%r415, [%r414], 1;
	xor.b32  	%r1772, %r1740, -2147483648;
	shr.u32 	%r416, %r1772, %r293;
	and.b32  	%r417, %r416, %r82;
	shl.b32 	%r418, %r417, 2;
	add.s32 	%r419, %r84, %r418;
	atom.shared.add.u32 	%r420, [%r419], 1;
	xor.b32  	%r421, %r1741, -2147483648;
	shr.u32 	%r422, %r421, %r293;
	and.b32  	%r423, %r422, %r82;
	shl.b32 	%r424, %r423, 2;
	add.s32 	%r425, %r84, %r424;
	atom.shared.add.u32 	%r426, [%r425], 1;
	xor.b32  	%r427, %r1742, -2147483648;
	shr.u32 	%r428, %r427, %r293;
	and.b32  	%r429, %r428, %r82;
	shl.b32 	%r430, %r429, 2;
	add.s32 	%r431, %r84, %r430;
	atom.shared.add.u32 	%r432, [%r431], 1;
	xor.b32  	%r433, %r1743, -2147483648;
	shr.u32 	%r434, %r433, %r293;
	and.b32  	%r435, %r434, %r82;
	shl.b32 	%r436, %r435, 2;
	add.s32 	%r437, %r84, %r436;
	atom.shared.add.u32 	%r438, [%r437], 1;
	xor.b32  	%r439, %r1744, -2147483648;
	shr.u32 	%r440, %r439, %r293;
	and.b32  	%r441, %r440, %r82;
	shl.b32 	%r442, %r441, 2;
	add.s32 	%r443, %r84, %r442;
	atom.shared.add.u32 	%r444, [%r443], 1;
	xor.b32  	%r445, %r1745, -2147483648;
	shr.u32 	%r446, %r445, %r293;
	and.b32  	%r447, %r446, %r82;
	shl.b32 	%r448, %r447, 2;
	add.s32 	%r449, %r84, %r448;
	atom.shared.add.u32 	%r450, [%r449], 1;
	xor.b32  	%r451, %r1746, -2147483648;
	shr.u32 	%r452, %r451, %r293;
	and.b32  	%r453, %r452, %r82;
	shl.b32 	%r454, %r453, 2;
	add.s32 	%r455, %r84, %r454;
	atom.shared.add.u32 	%r456, [%r455], 1;
	xor.b32  	%r457, %r1747, -2147483648;
	shr.u32 	%r458, %r457, %r293;
	and.b32  	%r459, %r458, %r82;
	shl.b32 	%r460, %r459, 2;
	add.s32 	%r461, %r84, %r460;
	atom.shared.add.u32 	%r462, [%r461], 1;
	xor.b32  	%r463, %r1748, -2147483648;
	shr.u32 	%r464, %r463, %r293;
	and.b32  	%r465, %r464, %r82;
	shl.b32 	%r466, %r465, 2;
	add.s32 	%r467, %r84, %r466;
	atom.shared.add.u32 	%r468, [%r467], 1;
	xor.b32  	%r469, %r1749, -2147483648;
	shr.u32 	%r470, %r469, %r293;
	and.b32  	%r471, %r470, %r82;
	shl.b32 	%r472, %r471, 2;
	add.s32 	%r473, %r84, %r472;
	atom.shared.add.u32 	%r474, [%r473], 1;
	xor.b32  	%r475, %r1750, -2147483648;
	shr.u32 	%r476, %r475, %r293;
	and.b32  	%r477, %r476, %r82;
	shl.b32 	%r478, %r477, 2;
	add.s32 	%r479, %r84, %r478;
	atom.shared.add.u32 	%r480, [%r479], 1;
	bar.sync 	0;
	setp.gt.u32 	%p31, %r1, 255;
	shl.b32 	%r481, %r1, 2;
	add.s32 	%r111, %r346, %r481;
	mov.b32 	%r1759, 0;
	@%p31 bra 	$L__BB12_57;
	ld.shared.u32 	%r483, [%r111];
	mov.b32 	%r484, 0;
	st.shared.u32 	[%r111], %r484;
	ld.shared.u32 	%r485, [%r111+1024];
	st.shared.u32 	[%r111+1024], %r483;
	add.s32 	%r486, %r485, %r483;
	ld.shared.u32 	%r487, [%r111+2048];
	st.shared.u32 	[%r111+2048], %r486;
	add.s32 	%r488, %r487, %r486;
	ld.shared.u32 	%r489, [%r111+3072];
	st.shared.u32 	[%r111+3072], %r488;
	add.s32 	%r490, %r489, %r488;
	ld.shared.u32 	%r491, [%r111+4096];
	st.shared.u32 	[%r111+4096], %r490;
	add.s32 	%r492, %r491, %r490;
	ld.shared.u32 	%r493, [%r111+5120];
	st.shared.u32 	[%r111+5120], %r492;
	add.s32 	%r494, %r493, %r492;
	ld.shared.u32 	%r495, [%r111+6144];
	st.shared.u32 	[%r111+6144], %r494;
	add.s32 	%r496, %r495, %r494;
	ld.shared.u32 	%r497, [%r111+7168];
	st.shared.u32 	[%r111+7168], %r496;
	add.s32 	%r498, %r497, %r496;
	ld.shared.u32 	%r499, [%r111+8192];
	st.shared.u32 	[%r111+8192], %r498;
	add.s32 	%r500, %r499, %r498;
	ld.shared.u32 	%r501, [%r111+9216];
	st.shared.u32 	[%r111+9216], %r500;
	add.s32 	%r502, %r501, %r500;
	ld.shared.u32 	%r503, [%r111+10240];
	st.shared.u32 	[%r111+10240], %r502;
	add.s32 	%r504, %r503, %r502;
	ld.shared.u32 	%r505, [%r111+11264];
	st.shared.u32 	[%r111+11264], %r504;
	add.s32 	%r1759, %r505, %r504;
$L__BB12_57:
	ld.param.u64 	%rd228, [_ZN3cub18CUB_300001_SM_10006detail10radix_sort29DeviceRadixSortOnesweepKernelINS1_5radix10policy_hubIiNS0_8NullTypeEyE10Policy1000ELNS0_9SortOrderE0EiS6_yiiNS1_21identity_decomposer_tEEEvPT5_SC_PT3_PKSD_PT1_PKSH_PT2_PKSL_T4_iiT6__param_0];
	setp.gt.u32 	%p32, %r1, 255;
	shl.b32 	%r506, %r3, 8;
	add.s32 	%r507, %r506, %r1;
	cvta.to.global.u64 	%rd5, %rd228;
	mul.wide.s32 	%rd34, %r507, 4;
	add.s64 	%rd6, %rd5, %rd34;
	@%p32 bra 	$L__BB12_59;
	or.b32  	%r508, %r1759, 1073741824;
	st.volatile.global.u32 	[%rd6], %r508;
$L__BB12_59:
	ld.param.u64 	%rd235, [_ZN3cub18CUB_300001_SM_10006detail10radix_sort29DeviceRadixSortOnesweepKernelINS1_5radix10policy_hubIiNS0_8NullTypeEyE10Policy1000ELNS0_9SortOrderE0EiS6_yiiNS1_21identity_decomposer_tEEEvPT5_SC_PT3_PKSD_PT1_PKSH_PT2_PKSL_T4_iiT6__param_3];
	xor.b32  	%r1773, %r1741, -2147483648;
	xor.b32  	%r1774, %r1742, -2147483648;
	xor.b32  	%r1765, %r1733, -2147483648;
	xor.b32  	%r1766, %r1734, -2147483648;
	xor.b32  	%r1777, %r1745, -2147483648;
	xor.b32  	%r1778, %r1746, -2147483648;
	xor.b32  	%r1764, %r1732, -2147483648;
	xor.b32  	%r1779, %r1747, -2147483648;
	xor.b32  	%r1780, %r1748, -2147483648;
	xor.b32  	%r1768, %r1736, -2147483648;
	xor.b32  	%r1767, %r1735, -2147483648;
	xor.b32  	%r1775, %r1743, -2147483648;
	xor.b32  	%r1782, %r1750, -2147483648;
	xor.b32  	%r1781, %r1749, -2147483648;
	xor.b32  	%r1769, %r1737, -2147483648;
	xor.b32  	%r1776, %r1744, -2147483648;
	xor.b32  	%r1770, %r1738, -2147483648;
	setp.lt.u32 	%p33, %r1, 256;
	setp.eq.s32 	%p34, %r1759, 7296;
	and.pred  	%p35, %p33, %p34;
	selp.u32 	%r509, 1, 0, %p35;
	{ 
	.reg .pred 	%p1; 
	.reg .pred 	%p2; 
	setp.ne.u32 	%p1, %r509, 0; 
	bar.red.or.pred 	%p2, 0, %p1; 
	selp.u32 	%r510, 1, 0, %p2; 
	}
	setp.eq.s32 	%p36, %r510, 0;
	cvt.u64.u32 	%rd7, %r1;
	cvta.to.global.u64 	%rd35, %rd235;
	mul.wide.u32 	%rd36, %r1, 8;
	add.s64 	%rd8, %rd35, %rd36;
	@%p36 bra 	$L__BB12_111;
	setp.gt.u32 	%p37, %r1, 255;
	setp.gt.u32 	%p38, %r1, %r108;
	selp.b32 	%r131, 7296, 0, %p38;
	shl.b32 	%r511, %r1, 3;
	mov.u32 	%r512, _ZZN3cub18CUB_300001_SM_10006detail10radix_sort29DeviceRadixSortOnesweepKernelINS1_5radix10policy_hubIiNS0_8NullTypeEyE10Policy1000ELNS0_9SortOrderE0EiS6_yiiNS1_21identity_decomposer_tEEEvPT5_SC_PT3_PKSD_PT1_PKSH_PT2_PKSL_T4_iiT6_E1s;
	add.s32 	%r513, %r512, %r511;
	add.s32 	%r132, %r513, 29184;
	@%p37 bra 	$L__BB12_68;
	ld.global.u64 	%rd37, [%rd8];
	cvt.u64.u32 	%rd38, %r131;
	sub.s64 	%rd237, %rd37, %rd38;
	st.shared.u64 	[%r132], %rd237;
	setp.lt.s32 	%p39, %r3, 1;
	mov.u32 	%r1763, %r1759;
	@%p39 bra 	$L__BB12_67;
	mov.b32 	%r1761, -1;
	mov.u32 	%r1760, %r3;
	mov.u32 	%r1763, %r1759;
$L__BB12_63:
	add.s32 	%r136, %r1760, -1;
	shl.b32 	%r515, %r136, 8;
	add.s32 	%r516, %r515, %r1;
	mul.wide.s32 	%rd39, %r516, 4;
	add.s64 	%rd10, %rd5, %rd39;
$L__BB12_64:
	membar.cta;
	ld.volatile.global.u32 	%r137, [%rd10];
	setp.eq.s32 	%p40, %r137, 0;
	@%p40 bra 	$L__BB12_64;
	and.b32  	%r517, %r137, 1073741823;
	add.s32 	%r1763, %r517, %r1763;
	setp.gt.s32 	%p41, %r137, -1;
	vote.sync.ballot.b32 	%r1761, %p41, %r1761;
	setp.gt.u32 	%p43, %r1760, 1;
	and.pred  	%p44, %p41, %p43;
	mov.u32 	%r1760, %r136;
	@%p44 bra 	$L__BB12_63;
	ld.shared.u64 	%rd237, [%r132];
$L__BB12_67:
	or.b32  	%r518, %r1763, -2147483648;
	st.volatile.global.u32 	[%rd6], %r518;
	sub.s32 	%r519, %r1763, %r1759;
	cvt.s64.s32 	%rd40, %r519;
	add.s64 	%rd41, %rd237, %rd40;
	st.shared.u64 	[%r132], %rd41;
$L__BB12_68:
	ld.param.u32 	%r1708, [_ZN3cub18CUB_300001_SM_10006detail10radix_sort29DeviceRadixSortOnesweepKernelINS1_5radix10policy_hubIiNS0_8NullTypeEyE10Policy1000ELNS0_9SortOrderE0EiS6_yiiNS1_21identity_decomposer_tEEEvPT5_SC_PT3_PKSD_PT1_PKSH_PT2_PKSL_T4_iiT6__param_8];
	ld.param.u64 	%rd231, [_ZN3cub18CUB_300001_SM_10006detail10radix_sort29DeviceRadixSortOnesweepKernelINS1_5radix10policy_hubIiNS0_8NullTypeEyE10Policy1000ELNS0_9SortOrderE0EiS6_yiiNS1_21identity_decomposer_tEEEvPT5_SC_PT3_PKSD_PT1_PKSH_PT2_PKSL_T4_iiT6__param_2];
	setp.gt.u32 	%p45, %r1, 255;
	setp.lt.s32 	%p46, %r4, %r1708;
	setp.eq.s64 	%p47, %rd231, 0;
	or.pred  	%p48, %p47, %p46;
	or.pred  	%p49, %p45, %p48;
	@%p49 bra 	$L__BB12_70;
	ld.param.u64 	%rd232, [_ZN3cub18CUB_300001_SM_10006detail10radix_sort29DeviceRadixSortOnesweepKernelINS1_5radix10policy_hubIiNS0_8NullTypeEyE10Policy1000ELNS0_9SortOrderE0EiS6_yiiNS1_21identity_decomposer_tEEEvPT5_SC_PT3_PKSD_PT1_PKSH_PT2_PKSL_T4_iiT6__param_2];
	ld.shared.u64 	%rd42, [%r132];
	cvt.u64.u32 	%rd43, %r131;
	cvt.s64.s32 	%rd44, %r1759;
	add.s64 	%rd45, %rd43, %rd44;
	add.s64 	%rd46, %rd45, %rd42;
	cvta.to.global.u64 	%rd47, %rd232;
	shl.b64 	%rd48, %rd7, 3;
	add.s64 	%rd49, %rd47, %rd48;
	st.global.u64 	[%rd49], %rd46;
$L__BB12_70:
	ld.param.u32 	%r1709, [_ZN3cub18CUB_300001_SM_10006detail10radix_sort29DeviceRadixSortOnesweepKernelINS1_5radix10policy_hubIiNS0_8NullTypeEyE10Policy1000ELNS0_9SortOrderE0EiS6_yiiNS1_21identity_decomposer_tEEEvPT5_SC_PT3_PKSD_PT1_PKSH_PT2_PKSL_T4_iiT6__param_8];
	setp.gt.s32 	%p50, %r4, %r1709;
	bar.sync 	0;
	shl.b32 	%r520, %r108, 3;
	add.s32 	%r522, %r512, %r520;
	ld.shared.u64 	%rd13, [%r522+29184];
	@%p50 bra 	$L__BB12_72;
	and.b32  	%r523, %r1, 31;
	and.b32  	%r524, %r1, 992;
	mul.lo.s32 	%r525, %r524, 19;
	or.b32  	%r526, %r525, %r523;
	cvt.u64.u32 	%rd50, %r526;
	add.s64 	%rd51, %rd13, %rd50;
	shl.b64 	%rd52, %rd51, 2;
	add.s64 	%rd53, %rd1, %rd52;
	st.global.u32 	[%rd53], %r1732;
	st.global.u32 	[%rd53+128], %r1733;
	st.global.u32 	[%rd53+256], %r1734;
	st.global.u32 	[%rd53+384], %r1735;
	st.global.u32 	[%rd53+512], %r1736;
	st.global.u32 	[%rd53+640], %r1737;
	st.global.u32 	[%rd53+768], %r1738;
	st.global.u32 	[%rd53+896], %r1739;
	st.global.u32 	[%rd53+1024], %r1740;
	st.global.u32 	[%rd53+1152], %r1741;
	st.global.u32 	[%rd53+1280], %r1742;
	st.global.u32 	[%rd53+1408], %r1743;
	st.global.u32 	[%rd53+1536], %r1744;
	st.global.u32 	[%rd53+1664], %r1745;
	st.global.u32 	[%rd53+1792], %r1746;
	st.global.u32 	[%rd53+1920], %r1747;
	st.global.u32 	[%rd53+2048], %r1748;
	st.global.u32 	[%rd53+2176], %r1749;
	st.global.u32 	[%rd53+2304], %r1750;
	bra.uni 	$L__BB12_110;
$L__BB12_72:
	ld.param.u32 	%r1710, [_ZN3cub18CUB_300001_SM_10006detail10radix_sort29DeviceRadixSortOnesweepKernelINS1_5radix10policy_hubIiNS0_8NullTypeEyE10Policy1000ELNS0_9SortOrderE0EiS6_yiiNS1_21identity_decomposer_tEEEvPT5_SC_PT3_PKSD_PT1_PKSH_PT2_PKSL_T4_iiT6__param_8];
	mad.lo.s32 	%r141, %r3, -7296, %r1710;
	and.b32  	%r527, %r1, 31;
	and.b32  	%r528, %r1, 992;
	mul.lo.s32 	%r529, %r528, 19;
	or.b32  	%r142, %r529, %r527;
	setp.ge.s32 	%p51, %r142, %r141;
	cvt.u64.u32 	%rd54, %r142;
	add.s64 	%rd55, %rd13, %rd54;
	shl.b64 	%rd56, %rd55, 2;
	add.s64 	%rd14, %rd1, %rd56;
	@%p51 bra 	$L__BB12_74;
	st.global.u32 	[%rd14], %r1732;
$L__BB12_74:
	add.s32 	%r530, %r142, 32;
	setp.ge.s32 	%p52, %r530, %r141;
	@%p52 bra 	$L__BB12_76;
	st.global.u32 	[%rd14+128], %r1733;
$L__BB12_76:
	add.s32 	%r531, %r142, 64;
	setp.ge.s32 	%p53, %r531, %r141;
	@%p53 bra 	$L__BB12_78;
	st.global.u32 	[%rd14+256], %r1734;
$L__BB12_78:
	add.s32 	%r532, %r142, 96;
	setp.ge.s32 	%p54, %r532, %r141;
	@%p54 bra 	$L__BB12_80;
	st.global.u32 	[%rd14+384], %r1735;
$L__BB12_80:
	add.s32 	%r533, %r142, 128;
	setp.ge.s32 	%p55, %r533, %r141;
	@%p55 bra 	$L__BB12_82;
	st.global.u32 	[%rd14+512], %r1736;
$L__BB12_82:
	add.s32 	%r534, %r142, 160;
	setp.ge.s32 	%p56, %r534, %r141;
	@%p56 bra 	$L__BB12_84;
	st.global.u32 	[%rd14+640], %r1737;
$L__BB12_84:
	add.s32 	%r535, %r142, 192;
	setp.ge.s32 	%p57, %r535, %r141;
	@%p57 bra 	$L__BB12_86;
	st.global.u32 	[%rd14+768], %r1738;
$L__BB12_86:
	add.s32 	%r536, %r142, 224;
	setp.ge.s32 	%p58, %r536, %r141;
	@%p58 bra 	$L__BB12_88;
	st.global.u32 	[%rd14+896], %r1739;
$L__BB12_88:
	add.s32 	%r537, %r142, 256;
	setp.ge.s32 	%p59, %r537, %r141;
	@%p59 bra 	$L__BB12_90;
	st.global.u32 	[%rd14+1024], %r1740;
$L__BB12_90:
	add.s32 	%r538, %r142, 288;
	setp.ge.s32 	%p60, %r538, %r141;
	@%p60 bra 	$L__BB12_92;
	st.global.u32 	[%rd14+1152], %r1741;
$L__BB12_92:
	add.s32 	%r539, %r142, 320;
	setp.ge.s32 	%p61, %r539, %r141;
	@%p61 bra 	$L__BB12_94;
	st.global.u32 	[%rd14+1280], %r1742;
$L__BB12_94:
	add.s32 	%r540, %r142, 352;
	setp.ge.s32 	%p62, %r540, %r141;
	@%p62 bra 	$L__BB12_96;
	st.global.u32 	[%rd14+1408], %r1743;
$L__BB12_96:
	add.s32 	%r541, %r142, 384;
	setp.ge.s32 	%p63, %r541, %r141;
	@%p63 bra 	$L__BB12_98;
	st.global.u32 	[%rd14+1536], %r1744;
$L__BB12_98:
	add.s32 	%r542, %r142, 416;
	setp.ge.s32 	%p64, %r542, %r141;
	@%p64 bra 	$L__BB12_100;
	st.global.u32 	[%rd14+1664], %r1745;
$L__BB12_100:
	add.s32 	%r543, %r142, 448;
	setp.ge.s32 	%p65, %r543, %r141;
	@%p65 bra 	$L__BB12_102;
	st.global.u32 	[%rd14+1792], %r1746;
$L__BB12_102:
	add.s32 	%r544, %r142, 480;
	setp.ge.s32 	%p66, %r544, %r141;
	@%p66 bra 	$L__BB12_104;
	st.global.u32 	[%rd14+1920], %r1747;
$L__BB12_104:
	add.s32 	%r545, %r142, 512;
	setp.ge.s32 	%p67, %r545, %r141;
	@%p67 bra 	$L__BB12_106;
	st.global.u32 	[%rd14+2048], %r1748;
$L__BB12_106:
	add.s32 	%r546, %r142, 544;
	setp.ge.s32 	%p68, %r546, %r141;
	@%p68 bra 	$L__BB12_108;
	st.global.u32 	[%rd14+2176], %r1749;
$L__BB12_108:
	add.s32 	%r547, %r142, 576;
	setp.ge.s32 	%p69, %r547, %r141;
	@%p69 bra 	$L__BB12_110;
	st.global.u32 	[%rd14+2304], %r1750;
$L__BB12_110:
	// begin inline asm
	exit;
	// end inline asm
	mov.u32 	%r1764, %r1732;
	mov.u32 	%r1765, %r1733;
	mov.u32 	%r1766, %r1734;
	mov.u32 	%r1767, %r1735;
	mov.u32 	%r1768, %r1736;
	mov.u32 	%r1769, %r1737;
	mov.u32 	%r1770, %r1738;
	mov.u32 	%r1771, %r1739;
	mov.u32 	%r1772, %r1740;
	mov.u32 	%r1773, %r1741;
	mov.u32 	%r1774, %r1742;
	mov.u32 	%r1775, %r1743;
	mov.u32 	%r1776, %r1744;
	mov.u32 	%r1777, %r1745;
	mov.u32 	%r1778, %r1746;
	mov.u32 	%r1779, %r1747;
	mov.u32 	%r1780, %r1748;
	mov.u32 	%r1781, %r1749;
	mov.u32 	%r1782, %r1750;
$L__BB12_111:
	mul.hi.u32 	%r548, %r1, 357913942;
	add.s32 	%r549, %r548, %r1;
	shl.b32 	%r550, %r549, 2;
	mov.u32 	%r551, _ZZN3cub18CUB_300001_SM_10006detail10radix_sort29DeviceRadixSortOnesweepKernelINS1_5radix10policy_hubIiNS0_8NullTypeEyE10Policy1000ELNS0_9SortOrderE0EiS6_yiiNS1_21identity_decomposer_tEEEvPT5_SC_PT3_PKSD_PT1_PKSH_PT2_PKSL_T4_iiT6_E1s;
	add.s32 	%r552, %r551, %r550;
	add.s32 	%r162, %r552, 13328;
	st.shared.u32 	[%r552+13328], %r1759;
	bar.sync 	0;
	setp.gt.u32 	%p70, %r1, 31;
	@%p70 bra 	$L__BB12_113;
	mad.lo.s32 	%r584, %r1, 52, %r551;
	ld.shared.u32 	%r585, [%r584+13328];
	ld.shared.u32 	%r586, [%r584+13332];
	ld.shared.u32 	%r587, [%r584+13336];
	ld.shared.u32 	%r588, [%r584+13340];
	ld.shared.u32 	%r589, [%r584+13344];
	ld.shared.u32 	%r590, [%r584+13348];
	ld.shared.u32 	%r591, [%r584+13352];
	ld.shared.u32 	%r592, [%r584+13356];
	ld.shared.u32 	%r593, [%r584+13360];
	ld.shared.u32 	%r594, [%r584+13364];
	ld.shared.u32 	%r595, [%r584+13368];
	ld.shared.u32 	%r596, [%r584+13372];
	add.s32 	%r597, %r586, %r585;
	add.s32 	%r598, %r597, %r587;
	add.s32 	%r599, %r598, %r588;
	add.s32 	%r600, %r599, %r589;
	add.s32 	%r601, %r600, %r590;
	add.s32 	%r602, %r601, %r591;
	add.s32 	%r603, %r602, %r592;
	add.s32 	%r604, %r603, %r593;
	add.s32 	%r605, %r604, %r594;
	add.s32 	%r606, %r605, %r595;
	add.s32 	%r557, %r606, %r596;
	mov.b32 	%r555, 1;
	mov.b32 	%r580, 0;
	mov.b32 	%r582, -1;
	// begin inline asm
	{  .reg .s32 r0;  .reg .pred p;  shfl.sync.up.b32 r0|p, %r557, %r555, %r580, %r582;  @p add.s32 r0, r0, %r557;  mov.s32 %r553, r0;}
	// end inline asm
	mov.b32 	%r561, 2;
	// begin inline asm
	{  .reg .s32 r0;  .reg .pred p;  shfl.sync.up.b32 r0|p, %r553, %r561, %r580, %r582;  @p add.s32 r0, r0, %r553;  mov.s32 %r559, r0;}
	// end inline asm
	mov.b32 	%r567, 4;
	// begin inline asm
	{  .reg .s32 r0;  .reg .pred p;  shfl.sync.up.b32 r0|p, %r559, %r567, %r580, %r582;  @p add.s32 r0, r0, %r559;  mov.s32 %r565, r0;}
	// end inline asm
	mov.b32 	%r573, 8;
	// begin inline asm
	{  .reg .s32 r0;  .reg .pred p;  shfl.sync.up.b32 r0|p, %r565, %r573, %r580, %r582;  @p add.s32 r0, r0, %r565;  mov.s32 %r571, r0;}
	// end inline asm
	mov.b32 	%r579, 16;
	// begin inline asm
	{  .reg .s32 r0;  .reg .pred p;  shfl.sync.up.b32 r0|p, %r571, %r579, %r580, %r582;  @p add.s32 r0, r0, %r571;  mov.s32 %r577, r0;}
	// end inline asm
	sub.s32 	%r607, %r577, %r557;
	add.s32 	%r608, %r585, %r607;
	add.s32 	%r609, %r586, %r608;
	add.s32 	%r610, %r587, %r609;
	add.s32 	%r611, %r588, %r610;
	add.s32 	%r612, %r589, %r611;
	add.s32 	%r613, %r590, %r612;
	add.s32 	%r614, %r591, %r613;
	add.s32 	%r615, %r592, %r614;
	add.s32 	%r616, %r593, %r615;
	add.s32 	%r617, %r594, %r616;
	add.s32 	%r618, %r595, %r617;
	st.shared.u32 	[%r584+13328], %r607;
	st.shared.u32 	[%r584+13332], %r608;
	st.shared.u32 	[%r584+13336], %r609;
	st.shared.u32 	[%r584+13340], %r610;
	st.shared.u32 	[%r584+13344], %r611;
	st.shared.u32 	[%r584+13348], %r612;
	st.shared.u32 	[%r584+13352], %r613;
	st.shared.u32 	[%r584+13356], %r614;
	st.shared.u32 	[%r584+13360], %r615;
	st.shared.u32 	[%r584+13364], %r616;
	st.shared.u32 	[%r584+13368], %r617;
	st.shared.u32 	[%r584+13372], %r618;
$L__BB12_113:
	setp.gt.u32 	%p71, %r1, 255;
	bar.sync 	0;
	ld.shared.u32 	%r163, [%r162];
	@%p71 bra 	$L__BB12_115;
	shl.b32 	%r619, %r1, 2;
	add.s32 	%r621, %r551, %r619;
	ld.shared.u32 	%r622, [%r621];
	add.s32 	%r623, %r622, %r163;
	st.shared.u32 	[%r621], %r623;
	ld.shared.u32 	%r624, [%r621+1024];
	add.s32 	%r625, %r624, %r163;
	st.shared.u32 	[%r621+1024], %r625;
	ld.shared.u32 	%r626, [%r621+2048];
	add.s32 	%r627, %r626, %r163;
	st.shared.u32 	[%r621+2048], %r627;
	ld.shared.u32 	%r628, [%r621+3072];
	add.s32 	%r629, %r628, %r163;
	st.shared.u32 	[%r621+3072], %r629;
	ld.shared.u32 	%r630, [%r621+4096];
	add.s32 	%r631, %r630, %r163;
	st.shared.u32 	[%r621+4096], %r631;
	ld.shared.u32 	%r632, [%r621+5120];
	add.s32 	%r633, %r632, %r163;
	st.shared.u32 	[%r621+5120], %r633;
	ld.shared.u32 	%r634, [%r621+6144];
	add.s32 	%r635, %r634, %r163;
	st.shared.u32 	[%r621+6144], %r635;
	ld.shared.u32 	%r636, [%r621+7168];
	add.s32 	%r637, %r636, %r163;
	st.shared.u32 	[%r621+7168], %r637;
	ld.shared.u32 	%r638, [%r621+8192];
	add.s32 	%r639, %r638, %r163;
	st.shared.u32 	[%r621+8192], %r639;
	ld.shared.u32 	%r640, [%r621+9216];
	add.s32 	%r641, %r640, %r163;
	st.shared.u32 	[%r621+9216], %r641;
	ld.shared.u32 	%r642, [%r621+10240];
	add.s32 	%r643, %r642, %r163;
	st.shared.u32 	[%r621+10240], %r643;
	ld.shared.u32 	%r644, [%r621+11264];
	add.s32 	%r645, %r644, %r163;
	st.shared.u32 	[%r621+11264], %r645;
$L__BB12_115:
	shl.b32 	%r672, %r1, 5;
	and.b32  	%r673, %r672, 31744;
	add.s32 	%r164, %r551, %r673;
	bar.sync 	0;
	// begin inline asm
	mov.u32 %r646, %lanemask_le;
	// end inline asm
	shr.u32 	%r675, %r1764, %r293;
	and.b32  	%r669, %r675, %r82;
	mov.b32 	%r649, 1;
	// begin inline asm
	{
    .reg .pred p;
    and.b32 %r647, %r669, %r649;    setp.ne.u32 p, %r647, 0;
    vote.ballot.sync.b32 %r647, p, 0xffffffff;
    @!p not.b32 %r647, %r647;
}

	// end inline asm
	mov.b32 	%r652, 2;
	// begin inline asm
	{
    .reg .pred p;
    and.b32 %r650, %r669, %r652;    setp.ne.u32 p, %r650, 0;
    vote.ballot.sync.b32 %r650, p, 0xffffffff;
    @!p not.b32 %r650, %r650;
}

	// end inline asm
	and.b32  	%r676, %r650, %r647;
	mov.b32 	%r655, 4;
	// begin inline asm
	{
    .reg .pred p;
    and.b32 %r653, %r669, %r655;    setp.ne.u32 p, %r653, 0;
    vote.ballot.sync.b32 %r653, p, 0xffffffff;
    @!p not.b32 %r653, %r653;
}

	// end inline asm
	and.b32  	%r677, %r653, %r676;
	mov.b32 	%r658, 8;
	// begin inline asm
	{
    .reg .pred p;
    and.b32 %r656, %r669, %r658;    setp.ne.u32 p, %r656, 0;
    vote.ballot.sync.b32 %r656, p, 0xffffffff;
    @!p not.b32 %r656, %r656;
}

	// end inline asm
	and.b32  	%r678, %r656, %r677;
	mov.b32 	%r661, 16;
	// begin inline asm
	{
    .reg .pred p;
    and.b32 %r659, %r669, %r661;    setp.ne.u32 p, %r659, 0;
    vote.ballot.sync.b32 %r659, p, 0xffffffff;
    @!p not.b32 %r659, %r659;
}

	// end inline asm
	and.b32  	%r679, %r659, %r678;
	mov.b32 	%r664, 32;
	// begin inline asm
	{
    .reg .pred p;
    and.b32 %r662, %r669, %r664;    setp.ne.u32 p, %r662, 0;
    vote.ballot.sync.b32 %r662, p, 0xffffffff;
    @!p not.b32 %r662, %r662;
}

	// end inline asm
	and.b32  	%r680, %r662, %r679;
	mov.b32 	%r667, 64;
	// begin inline asm
	{
    .reg .pred p;
    and.b32 %r665, %r669, %r667;    setp.ne.u32 p, %r665, 0;
    vote.ballot.sync.b32 %r665, p, 0xffffffff;
    @!p not.b32 %r665, %r665;
}

	// end inline asm
	and.b32  	%r681, %r665, %r680;
	mov.b32 	%r670, 128;
	// begin inline asm
	{
    .reg .pred p;
    and.b32 %r668, %r669, %r670;    setp.ne.u32 p, %r668, 0;
    vote.ballot.sync.b32 %r668, p, 0xffffffff;
    @!p not.b32 %r668, %r668;
}

	// end inline asm
	and.b32  	%r682, %r668, %r681;
	clz.b32 	%r683, %r682;
	sub.s32 	%r167, 31, %r683;
	and.b32  	%r684, %r646, %r682;
	popc.b32 	%r168, %r684;
	setp.ne.s32 	%p72, %r295, %r167;
	mov.b32 	%r1783, 0;
	@%p72 bra 	$L__BB12_117;
	shl.b32 	%r685, %r669, 2;
	add.s32 	%r686, %r164, %r685;
	atom.shared.add.u32 	%r1783, [%r686], %r168;
$L__BB12_117:
	shfl.sync.idx.b32	%r712|%p73, %r1783, %r167, 31, -1;
	add.s32 	%r171, %r168, %r712;
	shr.u32 	%r713, %r1765, %r293;
	and.b32  	%r709, %r713, %r82;
	mov.b32 	%r689, 1;
	// begin inline asm
	{
    .reg .pred p;
    and.b32 %r687, %r709, %r689;    setp.ne.u32 p, %r687, 0;
    vote.ballot.sync.b32 %r687, p, 0xffffffff;
    @!p not.b32 %r687, %r687;
}

	// end inline asm
	mov.b32 	%r692, 2;
	// begin inline asm
	{
    .reg .pred p;
    and.b32 %r690, %r709, %r692;    setp.ne.u32 p, %r690, 0;
    vote.ballot.sync.b32 %r690, p, 0xffffffff;
    @!p not.b32 %r690, %r690;
}

	// end inline asm
	and.b32  	%r714, %r690, %r687;
	mov.b32 	%r695, 4;
	// begin inline asm
	{
    .reg .pred p;
    and.b32 %r693, %r709, %r695;    setp.ne.u32 p, %r693, 0;
    vote.ballot.sync.b32 %r693, p, 0xffffffff;
    @!p not.b32 %r693, %r693;
}

	// end inline asm
	and.b32  	%r715, %r693, %r714;
	mov.b32 	%r698, 8;
	// begin inline asm
	{
    .reg .pred p;
    and.b32 %r696, %r709, %r698;    setp.ne.u32 p, %r696, 0;
    vote.ballot.sync.b32 %r696, p, 0xffffffff;
    @!p not.b32 %r696, %r696;
}

	// end inline asm
	and.b32  	%r716, %r696, %r715;
	mov.b32 	%r701, 16;
	// begin inline asm
	{
    .reg .pred p;
    and.b32 %r699, %r709, %r701;    setp.ne.u32 p, %r699, 0;
    vote.ballot.sync.b32 %r699, p, 0xffffffff;
    @!p not.b32 %r699, %r699;
}

	// end inline asm
	and.b32  	%r717, %r699, %r716;
	mov.b32 	%r704, 32;
	// begin inline asm
	{
    .reg .pred p;
    and.b32 %r702, %r709, %r704;    setp.ne.u32 p, %r702, 0;
    vote.ballot.sync.b32 %r702, p, 0xffffffff;
    @!p not.b32 %r702, %r702;
}

	// end inline asm
	and.b32  	%r718, %r702, %r717;
	mov.b32 	%r707, 64;
	// begin inline asm
	{
    .reg .pred p;
    and.b32 %r705, %r709, %r707;    setp.ne.u32 p, %r705, 0;
    vote.ballot.sync.b32 %r705, p, 0xffffffff;
    @!p not.b32 %r705, %r705;
}

	// end inline asm
	and.b32  	%r719, %r705, %r718;
	mov.b32 	%r710, 128;
	// begin inline asm
	{
    .reg .pred p;
    and.b32 %r708, %r709, %r710;    setp.ne.u32 p, %r708, 0;
    vote.ballot.sync.b32 %r708, p, 0xffffffff;
    @!p not.b32 %r708, %r708;
}

	// end inline asm
	and.b32  	%r720, %r708, %r719;
	clz.b32 	%r721, %r720;
	sub.s32 	%r173, 31, %r721;
	and.b32  	%r722, %r646, %r720;
	popc.b32 	%r174, %r722;
	setp.ne.s32 	%p74, %r295, %r173;
	mov.b32 	%r1784, 0;
	@%p74 bra 	$L__BB12_119;
	shl.b32 	%r723, %r709, 2;
	add.s32 	%r724, %r164, %r723;
	atom.shared.add.u32 	%r1784, [%r724], %r174;
$L__BB12_119:
	shfl.sync.idx.b32	%r750|%p75, %r1784, %r173, 31, -1;
	add.s32 	%r177, %r174, %r750;
	shr.u32 	%r751, %r1766, %r293;
	and.b32  	%r747, %r751, %r82;
	mov.b32 	%r727, 1;
	// begin inline asm
	{
    .reg .pred p;
    and.b32 %r725, %r747, %r727;    setp.ne.u32 p, %r725, 0;
    vote.ballot.sync.b32 %r725, p, 0xffffffff;
    @!p not.b32 %r725, %r725;
}

	// end inline asm
	mov.b32 	%r730, 2;
	// begin inline asm
	{
    .reg .pred p;
    and.b32 %r728, %r747, %r730;    setp.ne.u32 p, %r728, 0;
    vote.ballot.sync.b32 %r728, p, 0xffffffff;
    @!p not.b32 %r728, %r728;
}

	// end inline asm
	and.b32  	%r752, %r728, %r725;
	mov.b32 	%r733, 4;
	// begin inline asm
	{
    .reg .pred p;
    and.b32 %r731, %r747, %r733;    setp.ne.u32 p, %r731, 0;
    vote.ballot.sync.b32 %r731, p, 0xffffffff;
    @!p not.b32 %r731, %r731;
}

	// end inline asm
	and.b32  	%r753, %r731, %r752;
	mov.b32 	%r736, 8;
	// begin inline asm
	{
    .reg .pred p;
    and.b32 %r734, %r747, %r736;    setp.ne.u32 p, %r734, 0;
    vote.ballot.sync.b32 %r734, p, 0xffffffff;
    @!p not.b32 %r734, %r734;
}

	// end inline asm
	and.b32  	%r754, %r734, %r753;
	mov.b32 	%r739, 16;
	// begin inline asm
	{
    .reg .pred p;
    and.b32 %r737, %r747, %r739;    setp.ne.u32 p, %r737, 0;
    vote.ballot.sync.b32 %r737, p, 0xffffffff;
    @!p not.b32 %r737, %r737;
}

	// end inline asm
	and.b32  	%r755, %r737, %r754;
	mov.b32 	%r742, 32;
	// begin inline asm
	{
    .reg .pred p;
    and.b32 %r740, %r747, %r742;    setp.ne.u32 p, %r740, 0;
    vote.ballot.sync.b32 %r740, p, 0xffffffff;
    @!p not.b32 %r740, %r740;
}

	// end inline asm
	and.b32  	%r756, %r740, %r755;
	mov.b32 	%r745, 64;
	// begin inline asm
	{
    .reg .pred p;
    and.b32 %r743, %r747, %r745;    setp.ne.u32 p, %r743, 0;
    vote.ballot.sync.b32 %r743, p, 0xffffffff;
    @!p not.b32 %r743, %r743;
}

	// end inline asm
	and.b32  	%r757, %r743, %r756;
	mov.b32 	%r748, 128;
	// begin inline asm
	{
    .reg .pred p;
    and.b32 %r746, %r747, %r748;    setp.ne.u32 p, %r746, 0;
    vote.ballot.sync.b32 %r746, p, 0xffffffff;
    @!p not.b32 %r746, %r746;
}

	// end inline asm
	and.b32  	%r758, %r746, %r757;
	clz.b32 	%r759, %r758;
	sub.s32 	%r179, 31, %r759;
	and.b32  	%r760, %r646, %r758;
	popc.b32 	%r180, %r760;
	setp.ne.s32 	%p76, %r295, %r179;
	mov.b32 	%r1785, 0;
	@%p76 bra 	$L__BB12_121;
	shl.b32 	%r761, %r747, 2;
	add.s32 	%r762, %r164, %r761;
	atom.shared.add.u32 	%r1785, [%r762], %r180;
$L__BB12_121:
	shfl.sync.idx.b32	%r788|%p77, %r1785, %r179, 31, -1;
	add.s32 	%r183, %r180, %r788;
	shr.u32 	%r789, %r1767, %r293;
	and.b32  	%r785, %r789, %r82;
	mov.b32 	%r765, 1;
	// begin inline asm
	{
    .reg .pred p;
    and.b32 %r763, %r785, %r765;    setp.ne.u32 p, %r763, 0;
    vote.ballot.sync.b32 %r763, p, 0xffffffff;
    @!p not.b32 %r763, %r763;
}

	// end inline asm
	mov.b32 	%r768, 2;
	// begin inline asm
	{
    .reg .pred p;
    and.b32 %r766, %r785, %r768;    setp.ne.u32 p, %r766, 0;
    vote.ballot.sync.b32 %r766, p, 0xffffffff;
    @!p not.b32 %r766, %r766;
}

	// end inline asm
	and.b32  	%r790, %r766, %r763;
	mov.b32 	%r771, 4;
	// begin inline asm
	{
    .reg .pred p;
    and.b32 %r769, %r785, %r771;    setp.ne.u32 p, %r769, 0;
    vote.ballot.sync.b32 %r769, p, 0xffffffff;
    @!p not.b32 %r769, %r769;
}

	// end inline asm
	and.b32  	%r791, %r769, %r790;
	mov.b32 	%r774, 8;
	// begin inline asm
	{
    .reg .pred p;
    and.b32 %r772, %r785, %r774;    setp.ne.u32 p, %r772, 0;
    vote.ballot.sync.b32 %r772, p, 0xffffffff;
    @!p not.b32 %r772, %r772;
}

	// end inline asm
	and.b32  	%r792, %r772, %r791;
	mov.b32 	%r777, 16;
	// begin inline asm
	{
    .reg .pred p;
    and.b32 %r775, %r785, %r777;    setp.ne.u32 p, %r775, 0;
    vote.ballot.sync.b32 %r775, p, 0xffffffff;
    @!p not.b32 %r775, %r775;
}

	// end inline asm
	and.b32  	%r793, %r775, %r792;
	mov.b32 	%r780, 32;
	// begin inline asm
	{
    .reg .pred p;
    and.b32 %r778, %r785, %r780;    setp.ne.u32 p, %r778, 0;
    vote.ballot.sync.b32 %r778, p, 0xffffffff;
    @!p not.b32 %r778, %r778;
}

	// end inline asm
	and.b32  	%r794, %r778, %r793;
	mov.b32 	%r783, 64;
	// begin inline asm
	{
    .reg .pred p;
    and.b32 %r781, %r785, %r783;    setp.ne.u32 p, %r781, 0;
    vote.ballot.sync.b32 %r781, p, 0xffffffff;
    @!p not.b32 %r781, %r781;
}

	// end inline asm
	and.b32  	%r795, %r781, %r794;
	mov.b32 	%r786, 128;
	// begin inline asm
	{
    .reg .pred p;
    and.b32 %r784, %r785, %r786;    setp.ne.u32 p, %r784, 0;
    vote.ballot.sync.b32 %r784, p, 0xffffffff;
    @!p not.b32 %r784, %r784;
}

	// end inline asm
	and.b32  	%r796, %r784, %r795;
	clz.b32 	%r797, %r796;
	sub.s32 	%r185, 31, %r797;
	and.b32  	%r798, %r646, %r796;
	popc.b32 	%r186, %r798;
	setp.ne.s32 	%p78, %r295, %r185;
	mov.b32 	%r1786, 0;
	@%p78 bra 	$L__BB12_123;
	shl.b32 	%r799, %r785, 2;
	add.s32 	%r800, %r164, %r799;
	atom.shared.add.u32 	%r1786, [%r800], %r186;
$L__BB12_123:
	shfl.sync.idx.b32	%r826|%p79, %r1786, %r185, 31, -1;
	add.s32 	%r189, %r186, %r826;
	shr.u32 	%r827, %r1768, %r293;
	and.b32  	%r823, %r827, %r82;
	mov.b32 	%r803, 1;
	// begin inline asm
	{
    .reg .pred p;
    and.b32 %r801, %r823, %r803;    setp.ne.u32 p, %r801, 0;
    vote.ballot.sync.b32 %r801, p, 0xffffffff;
    @!p not.b32 %r801, %r801;
}

	// end inline asm
	mov.b32 	%r806, 2;
	// begin inline asm
	{
    .reg .pred p;
    and.b32 %r804, %r823, %r806;    setp.ne.u32 p, %r804, 0;
    vote.ballot.sync.b32 %r804, p, 0xffffffff;
    @!p not.b32 %r804, %r804;
}

	// end inline asm
	and.b32  	%r828, %r804, %r801;
	mov.b32 	%r809, 4;
	// begin inline asm
	{
    .reg .pred p;
    and.b32 %r807, %r823, %r809;    setp.ne.u32 p, %r807, 0;
    vote.ballot.sync.b32 %r807, p, 0xffffffff;
    @!p not.b32 %r807, %r807;
}

	// end inline asm
	and.b32  	%r829, %r807, %r828;
	mov.b32 	%r812, 8;
	// begin inline asm
	{
    .reg .pred p;
    and.b32 %r810, %r823, %r812;    setp.ne.u32 p, %r810, 0;
    vote.ballot.sync.b32 %r810, p, 0xffffffff;
    @!p not.b32 %r810, %r810;
}

	// end inline asm
	and.b32  	%r830, %r810, %r829;
	mov.b32 	%r815, 16;
	// begin inline asm
	{
    .reg .pred p;
    and.b32 %r813, %r823, %r815;    setp.ne.u32 p, %r813, 0;
    vote.ballot.sync.b32 %r813, p, 0xffffffff;
    @!p not.b32 %r813, %r813;
}

	// end inline asm
	and.b32  	%r831, %r813, %r830;
	mov.b32 	%r818, 32;
	// begin inline asm
	{
    .reg .pred p;
    and.b32 %r816, %r823, %r818;    setp.ne.u32 p, %r816, 0;
    vote.ballot.sync.b32 %r816, p, 0xffffffff;
    @!p not.b32 %r816, %r816;
}

	// end inline asm
	and.b32  	%r832, %r816, %r831;
	mov.b32 	%r821, 64;
	// begin inline asm
	{
    .reg .pred p;
    and.b32 %r819, %r823, %r821;    setp.ne.u32 p, %r819, 0;
    vote.ballot.sync.b32 %r819, p, 0xffffffff;
    @!p not.b32 %r819, %r819;
}

	// end inline asm
	and.b32  	%r833, %r819, %r832;
	mov.b32 	%r824, 128;
	// begin inline asm
	{
    .reg .pred p;
    and.b32 %r822, %r823, %r824;    setp.ne.u32 p, %r822, 0;
    vote.ballot.sync.b32 %r822, p, 0xffffffff;
    @!p not.b32 %r822, %r822;
}

	// end inline asm
	and.b32  	%r834, %r822, %r833;
	clz.b32 	%r835, %r834;
	sub.s32 	%r191, 31, %r835;
	and.b32  	%r836, %r646, %r834;
	popc.b32 	%r192, %r836;
	setp.ne.s32 	%p80, %r295, %r191;
	mov.b32 	%r1787, 0;
	@%p80 bra 	$L__BB12_125;
	shl.b32 	%r837, %r823, 2;
	add.s32 	%r838, %r164, %r837;
	atom.shared.add.u32 	%r1787, [%r838], %r192;
$L__BB12_125:
	shfl.sync.idx.b32	%r864|%p81, %r1787, %r191, 31, -1;
	add.s32 	%r195, %r192, %r864;
	shr.u32 	%r865, %r1769, %r293;
	and.b32  	%r861, %r865, %r82;
	mov.b32 	%r841, 1;
	// begin inline asm
	{
    .reg .pred p;
    and.b32 %r839, %r861, %r841;    setp.ne.u32 p, %r839, 0;
    vote.ballot.sync.b32 %r839, p, 0xffffffff;
    @!p not.b32 %r839, %r839;
}

	// end inline asm
	mov.b32 	%r844, 2;
	// begin inline asm
	{
    .reg .pred p;
    and.b32 %r842, %r861, %r844;    setp.ne.u32 p, %r842, 0;
    vote.ballot.sync.b32 %r842, p, 0xffffffff;
    @!p not.b32 %r842, %r842;
}

	// end inline asm
	and.b32  	%r866, %r842, %r839;
	mov.b32 	%r847, 4;
	// begin inline asm
	{
    .reg .pred p;
    and.b32 %r845, %r861, %r847;    setp.ne.u32 p, %r845, 0;
    vote.ballot.sync.b32 %r845, p, 0xffffffff;
    @!p not.b32 %r845, %r845;
}

	// end inline asm
	and.b32  	%r867, %r845, %r866;
	mov.b32 	%r850, 8;
	// begin inline asm
	{
    .reg .pred p;
    and.b32 %r848, %r861, %r850;    setp.ne.u32 p, %r848, 0;
    vote.ballot.sync.b32 %r848, p, 0xffffffff;
    @!p not.b32 %r848, %r848;
}

	// end inline asm
	and.b32  	%r868, %r848, %r867;
	mov.b32 	%r853, 16;
	// begin inline asm
	{
    .reg .pred p;
    and.b32 %r851, %r861, %r853;    setp.ne.u32 p, %r851, 0;
    vote.ballot.sync.b32 %r851, p, 0xffffffff;
    @!p not.b32 %r851, %r851;
}

	// end inline asm
	and.b32  	%r869, %r851, %r868;
	mov.b32 	%r856, 32;
	// begin inline asm
	{
    .reg .pred p;
    and.b32 %r854, %r861, %r856;    setp.ne.u32 p, %r854, 0;
    vote.ballot.sync.b32 %r854, p, 0xffffffff;
    @!p not.b32 %r854, %r854;
}

	// end inline asm
	and.b32  	%r870, %r854, %r869;
	mov.b32 	%r859, 64;
	// begin inline asm
	{
    .reg .pred p;
    and.b32 %r857, %r861, %r859;    setp.ne.u32 p, %r857, 0;
    vote.ballot.sync.b32 %r857, p, 0xffffffff;
    @!p not.b32 %r857, %r857;
}

	// end inline asm
	and.b32  	%r871, %r857, %r870;
	mov.b32 	%r862, 128;
	// begin inline asm
	{
    .reg .pred p;
    and.b32 %r860, %r861, %r862;    setp.ne.u32 p, %r860, 0;
    vote.ballot.sync.b32 %r860, p, 0xffffffff;
    @!p not.b32 %r860, %r860;
}

	// end inline asm
	and.b32  	%r872, %r860, %r871;
	clz.b32 	%r873, %r872;
	sub.s32 	%r197, 31, %r873;
	and.b32  	%r874, %r646, %r872;
	popc.b32 	%r198, %r874;
	setp.ne.s32 	%p82, %r295, %r197;
	mov.b32 	%r1788, 0;
	@%p82 bra 	$L__BB12_127;
	shl.b32 	%r875, %r861, 2;
	add.s32 	%r876, %r164, %r875;
	atom.shared.add.u32 	%r1788, [%r876], %r198;
$L__BB12_127:
	shfl.sync.idx.b32	%r902|%p83, %r1788, %r197, 31, -1;
	add.s32 	%r201, %r198, %r902;
	shr.u32 	%r903, %r1770, %r293;
	and.b32  	%r899, %r903, %r82;
	mov.b32 	%r879, 1;
	// begin inline asm
	{
    .reg .pred p;
    and.b32 %r877, %r899, %r879;    setp.ne.u32 p, %r877, 0;
    vote.ballot.sync.b32 %r877, p, 0xffffffff;
    @!p not.b32 %r877, %r877;
}

	// end inline asm
	mov.b32 	%r882, 2;
	// begin inline asm
	{
    .reg .pred p;
    and.b32 %r880, %r899, %r882;    setp.ne.u32 p, %r880, 0;
    vote.ballot.sync.b32 %r880, p, 0xffffffff;
    @!p not.b32 %r880, %r880;
}

	// end inline asm
	and.b32  	%r904, %r880, %r877;
	mov.b32 	%r885, 4;
	// begin inline asm
	{
    .reg .pred p;
    and.b32 %r883, %r899, %r885;    setp.ne.u32 p, %r883, 0;
    vote.ballot.sync.b32 %r883, p, 0xffffffff;
    @!p not.b32 %r883, %r883;
}

	// end inline asm
	and.b32  	%r905, %r883, %r904;
	mov.b32 	%r888, 8;
	// begin inline asm
	{
    .reg .pred p;
    and.b32 %r886, %r899, %r888;    setp.ne.u32 p, %r886, 0;
    vote.ballot.sync.b32 %r886, p, 0xffffffff;
    @!p not.b32 %r886, %r886;
}

	// end inline asm
	and.b32  	%r906, %r886, %r905;
	mov.b32 	%r891, 16;
	// begin inline asm
	{
    .reg .pred p;
    and.b32 %r889, %r899, %r891;    setp.ne.u32 p, %r889, 0;
    vote.ballot.sync.b32 %r889, p, 0xffffffff;
    @!p not.b32 %r889, %r889;
}

	// end inline asm
	and.b32  	%r907, %r889, %r906;
	mov.b32 	%r894, 32;
	// begin inline asm
	{
    .reg .pred p;
    and.b32 %r892, %r899, %r894;    setp.ne.u32 p, %r892, 0;
    vote.ballot.sync.b32 %r892, p, 0xffffffff;
    @!p not.b32 %r892, %r892;
}

	// end inline asm
	and.b32  	%r908, %r892, %r907;
	mov.b32 	%r897, 64;
	// begin inline asm
	{
    .reg .pred p;
    and.b32 %r895, %r899, %r897;    setp.ne.u32 p, %r895, 0;
    vote.ballot.sync.b32 %r895, p, 0xffffffff;
    @!p not.b32 %r895, %r895;
}

	// end inline asm
	and.b32  	%r909, %r895, %r908;
	mov.b32 	%r900, 128;
	// begin inline asm
	{
    .reg .pred p;
    and.b32 %r898, %r899, %r900;    setp.ne.u32 p, %r898, 0;
    vote.ballot.sync.b32 %r898, p, 0xffffffff;
    @!p not.b32 %r898, %r898;
}

	// end inline asm
	and.b32  	%r910, %r898, %r909;
	clz.b32 	%r911, %r910;
	sub.s32 	%r203, 31, %r911;
	and.b32  	%r912, %r646, %r910;
	popc.b32 	%r204, %r912;
	setp.ne.s32 	%p84, %r295, %r203;
	mov.b32 	%r1789, 0;
	@%p84 bra 	$L__BB12_129;
	shl.b32 	%r913, %r899, 2;
	add.s32 	%r914, %r164, %r913;
	atom.shared.add.u32 	%r1789, [%r914], %r204;
$L__BB12_129:
	shfl.sync.idx.b32	%r940|%p85, %r1789, %r203, 31, -1;
	add.s32 	%r207, %r204, %r940;
	shr.u32 	%r941, %r1771, %r293;
	and.b32  	%r937, %r941, %r82;
	mov.b32 	%r917, 1;
	// begin inline asm
	{
    .reg .pred p;
    and.b32 %r915, %r937, %r917;    setp.ne.u32 p, %r915, 0;
    vote.ballot.sync.b32 %r915, p, 0xffffffff;
    @!p not.b32 %r915, %r915;
}

	// end inline asm
	mov.b32 	%r920, 2;
	// begin inline asm
	{
    .reg .pred p;
    and.b32 %r918, %r937, %r920;    setp.ne.u32 p, %r918, 0;
    vote.ballot.sync.b32 %r918, p, 0xffffffff;
    @!p not.b32 %r918, %r918;
}

	// end inline asm
	and.b32  	%r942, %r918, %r915;
	mov.b32 	%r923, 4;
	// begin inline asm
	{
    .reg .pred p;
    and.b32 %r921, %r937, %r923;    setp.ne.u32 p, %r921, 0;
    vote.ballot.sync.b32 %r921, p, 0xffffffff;
    @!p not.b32 %r921, %r921;
}

	// end inline asm
	and.b32  	%r943, %r921, %r942;
	mov.b32 	%r926, 8;
	// begin inline asm
	{
    .reg .pred p;
    and.b32 %r924, %r937, %r926;    setp.ne.u32 p, %r924, 0;
    vote.ballot.sync.b32 %r924, p, 0xffffffff;
    @!p not.b32 %r924, %r924;
}

	// end inline asm
	and.b32  	%r944, %r924, %r943;
	mov.b32 	%r929, 16;
	// begin inline asm
	{
    .reg .pred p;
    and.b32 %r927, %r937, %r929;    setp.ne.u32 p, %r927, 0;
    vote.ballot.sync.b32 %r927, p, 0xffffffff;
    @!p not.b32 %r927, %r927;
}

	// end inline asm
	and.b32  	%r945, %r927, %r944;
	mov.b32 	%r932, 32;
	// begin inline asm
	{
    .reg .pred p;
    and.b32 %r930, %r937, %r932;    setp.ne.u32 p, %r930, 0;
    vote.ballot.sync.b32 %r930, p, 0xffffffff;
    @!p not.b32 %r930, %r930;
}

	// end inline asm
	and.b32  	%r946, %r930, %r945;
	mov.b32 	%r935, 64;
	// begin inline asm
	{
    .reg .pred p;
    and.b32 %r933, %r937, %r935;    setp.ne.u32 p, %r933, 0;
    vote.ballot.sync.b32 %r933, p, 0xffffffff;
    @!p not.b32 %r933, %r933;
}

	// end inline asm
	and.b32  	%r947, %r933, %r946;
	mov.b32 	%r938, 128;
	// begin inline asm
	{
    .reg .pred p;
    and.b32 %r936, %r937, %r938;    setp.ne.u32 p, %r936, 0;
    vote.ballot.sync.b32 %r936, p, 0xffffffff;
    @!p not.b32 %r936, %r936;
}

	// end inline asm
	and.b32  	%r948, %r936, %r947;
	clz.b32 	%r949, %r948;
	sub.s32 	%r209, 31, %r949;
	and.b32  	%r950, %r646, %r948;
	popc.b32 	%r210, %r950;
	setp.ne.s32 	%p86, %r295, %r209;
	mov.b32 	%r1790, 0;
	@%p86 bra 	$L__BB12_131;
	shl.b32 	%r951, %r937, 2;
	add.s32 	%r952, %r164, %r951;
	atom.shared.add.u32 	%r1790, [%r952], %r210;
$L__BB12_131:
	shfl.sync.idx.b32	%r978|%p87, %r1790, %r209, 31, -1;
	add.s32 	%r213, %r210, %r978;
	shr.u32 	%r979, %r1772, %r293;
	and.b32  	%r975, %r979, %r82;
	mov.b32 	%r955, 1;
	// begin inline asm
	{
    .reg .pred p;
    and.b32 %r953, %r975, %r955;    setp.ne.u32 p, %r953, 0;
    vote.ballot.sync.b32 %r953, p, 0xffffffff;
    @!p not.b32 %r953, %r953;
}

	// end inline asm
	mov.b32 	%r958, 2;
	// begin inline asm
	{
    .reg .pred p;
    and.b32 %r956, %r975, %r958;    setp.ne.u32 p, %r956, 0;
    vote.ballot.sync.b32 %r956, p, 0xffffffff;
    @!p not.b32 %r956, %r956;
}

	// end inline asm
	and.b32  	%r980, %r956, %r953;
	mov.b32 	%r961, 4;
	// begin inline asm
	{
    .reg .pred p;
    and.b32 %r959, %r975, %r961;    setp.ne.u32 p, %r959, 0;
    vote.ballot.sync.b32 %r959, p, 0xffffffff;
    @!p not.b32 %r959, %r959;
}

	// end inline asm
	and.b32  	%r981, %r959, %r980;
	mov.b32 	%r964, 8;
	// begin inline asm
	{
    .reg .pred p;
    and.b32 %r962, %r975, %r964;    setp.ne.u32 p, %r962, 0;
    vote.ballot.sync.b32 %r962, p, 0xffffffff;
    @!p not.b32 %r962, %r962;
}

	// end inline asm
	and.b32  	%r982, %r962, %r981;
	mov.b32 	%r967, 16;
	// begin inline asm
	{
    .reg .pred p;
    and.b32 %r965, %r975, %r967;    setp.ne.u32 p, %r965, 0;
    vote.ballot.sync.b32 %r965, p, 0xffffffff;
    @!p not.b32 %r965, %r965;
}

	// end inline asm
	and.b32  	%r983, %r965, %r982;
	mov.b32 	%r970, 32;
	// begin inline asm
	{
    .reg .pred p;
    and.b32 %r968, %r975, %r970;    setp.ne.u32 p, %r968, 0;
    vote.ballot.sync.b32 %r968, p, 0xffffffff;
    @!p not.b32 %r968, %r968;
}

	// end inline asm
	and.b32  	%r984, %r968, %r983;
	mov.b32 	%r973, 64;
	// begin inline asm
	{
    .reg .pred p;
    and.b32 %r971, %r975, %r973;    setp.ne.u32 p, %r971, 0;
    vote.ballot.sync.b32 %r971, p, 0xffffffff;
    @!p not.b32 %r971, %r971;
}

	// end inline asm
	and.b32  	%r985, %r971, %r984;
	mov.b32 	%r976, 128;
	// begin inline asm
	{
    .reg .pred p;
    and.b32 %r974, %r975, %r976;    setp.ne.u32 p, %r974, 0;
    vote.ballot.sync.b32 %r974, p, 0xffffffff;
    @!p not.b32 %r974, %r974;
}

	// end inline asm
	and.b32  	%r986, %r974, %r985;
	clz.b32 	%r987, %r986;
	sub.s32 	%r215, 31, %r987;
	and.b32  	%r988, %r646, %r986;
	popc.b32 	%r216, %r988;
	setp.ne.s32 	%p88, %r295, %r215;
	mov.b32 	%r1791, 0;
	@%p88 bra 	$L__BB12_133;
	shl.b32 	%r989, %r975, 2;
	add.s32 	%r990, %r164, %r989;
	atom.shared.add.u32 	%r1791, [%r990], %r216;
$L__BB12_133:
	shfl.sync.idx.b32	%r1016|%p89, %r1791, %r215, 31, -1;
	add.s32 	%r219, %r216, %r1016;
	shr.u32 	%r1017, %r1773, %r293;
	and.b32  	%r1013, %r1017, %r82;
	mov.b32 	%r993, 1;
	// begin inline asm
	{
    .reg .pred p;
    and.b32 %r991, %r1013, %r993;    setp.ne.u32 p, %r991, 0;
    vote.ballot.sync.b32 %r991, p, 0xffffffff;
    @!p not.b32 %r991, %r991;
}

	// end inline asm
	mov.b32 	%r996, 2;
	// begin inline asm
	{
    .reg .pred p;
    and.b32 %r994, %r1013, %r996;    setp.ne.u32 p, %r994, 0;
    vote.ballot.sync.b32 %r994, p, 0xffffffff;
    @!p not.b32 %r994, %r994;
}

	// end inline asm
	and.b32  	%r1018, %r994, %r991;
	mov.b32 	%r999, 4;
	// begin inline asm
	{
    .reg .pred p;
    and.b32 %r997, %r1013, %r999;    setp.ne.u32 p, %r997, 0;
    vote.ballot.sync.b32 %r997, p, 0xffffffff;
    @!p not.b32 %r997, %r997;
}

	// end inline asm
	and.b32  	%r1019, %r997, %r1018;
	mov.b32 	%r1002, 8;
	// begin inline asm
	{
    .reg .pred p;
    and.b32 %r1000, %r1013, %r1002;    setp.ne.u32 p, %r1000, 0;
    vote.ballot.sync.b32 %r1000, p, 0xffffffff;
    @!p not.b32 %r1000, %r1000;
}

	// end inline asm
	and.b32  	%r1020, %r1000, %r1019;
	mov.b32 	%r1005, 16;
	// begin inline asm
	{
    .reg .pred p;
    and.b32 %r1003, %r1013, %r1005;    setp.ne.u32 p, %r1003, 0;
    vote.ballot.sync.b32 %r1003, p, 0xffffffff;
    @!p not.b32 %r1003, %r1003;
}

	// end inline asm
	and.b32  	%r1021, %r1003, %r1020;
	mov.b32 	%r1008, 32;
	// begin inline asm
	{
    .reg .pred p;
    and.b32 %r1006, %r1013, %r1008;    setp.ne.u32 p, %r1006, 0;
    vote.ballot.sync.b32 %r1006, p, 0xffffffff;
    @!p not.b32 %r1006, %r1006;
}

	// end inline asm
	and.b32  	%r1022, %r1006, %r1021;
	mov.b32 	%r1011, 64;
	// begin inline asm
	{
    .reg .pred p;
    and.b32 %r1009, %r1013, %r1011;    setp.ne.u32 p, %r1009, 0;
    vote.ballot.sync.b32 %r1009, p, 0xffffffff;
    @!p not.b32 %r1009, %r1009;
}

	// end inline asm
	and.b32  	%r1023, %r1009, %r1022;
	mov.b32 	%r1014, 128;
	// begin inline asm
	{
    .reg .pred p;
    and.b32 %r1012, %r1013, %r1014;    setp.ne.u32 p, %r1012, 0;
    vote.ballot.sync.b32 %r1012, p, 0xffffffff;
    @!p not.b32 %r1012, %r1012;
}

	// end inline asm
	and.b32  	%r1024, %r1012, %r1023;
	clz.b32 	%r1025, %r1024;
	sub.s32 	%r221, 31, %r1025;
	and.b32  	%r1026, %r646, %r1024;
	popc.b32 	%r222, %r1026;
	setp.ne.s32 	%p90, %r295, %r221;
	mov.b32 	%r1792, 0;
	@%p90 bra 	$L__BB12_135;
	shl.b32 	%r1027, %r1013, 2;
	add.s32 	%r1028, %r164, %r1027;
	atom.shared.add.u32 	%r1792, [%r1028], %r222;
$L__BB12_135:
	shfl.sync.idx.b32	%r1054|%p91, %r1792, %r221, 31, -1;
	add.s32 	%r225, %r222, %r1054;
	shr.u32 	%r1055, %r1774, %r293;
	and.b32  	%r1051, %r1055, %r82;
	mov.b32 	%r1031, 1;
	// begin inline asm
	{
    .reg .pred p;
    and.b32 %r1029, %r1051, %r1031;    setp.ne.u32 p, %r1029, 0;
    vote.ballot.sync.b32 %r1029, p, 0xffffffff;
    @!p not.b32 %r1029, %r1029;
}

	// end inline asm
	mov.b32 	%r1034, 2;
	// begin inline asm
	{
    .reg .pred p;
    and.b32 %r1032, %r1051, %r1034;    setp.ne.u32 p, %r1032, 0;
    vote.ballot.sync.b32 %r1032, p, 0xffffffff;
    @!p not.b32 %r1032, %r1032;
}

	// end inline asm
	and.b32  	%r1056, %r1032, %r1029;
	mov.b32 	%r1037, 4;
	// begin inline asm
	{
    .reg .pred p;
    and.b32 %r1035, %r1051, %r1037;    setp.ne.u32 p, %r1035, 0;
    vote.ballot.sync.b32 %r1035, p, 0xffffffff;
    @!p not.b32 %r1035, %r1035;
}

	// end inline asm
	and.b32  	%r1057, %r1035, %r1056;
	mov.b32 	%r1040, 8;
	// begin inline asm
	{
    .reg .pred p;
    and.b32 %r1038, %r1051, %r1040;    setp.ne.u32 p, %r1038, 0;
    vote.ballot.sync.b32 %r1038, p, 0xffffffff;
    @!p not.b32 %r1038, %r1038;
}

	// end inline asm
	and.b32  	%r1058, %r1038, %r1057;
	mov.b32 	%r1043, 16;
	// begin inline asm
	{
    .reg .pred p;
    and.b32 %r1041, %r1051, %r1043;    setp.ne.u32 p, %r1041, 0;
    vote.ballot.sync.b32 %r1041, p, 0xffffffff;
    @!p not.b32 %r1041, %r1041;
}

	// end inline asm
	and.b32  	%r1059, %r1041, %r1058;
	mov.b32 	%r1046, 32;
	// begin inline asm
	{
    .reg .pred p;
    and.b32 %r1044, %r1051, %r1046;    setp.ne.u32 p, %r1044, 0;
    vote.ballot.sync.b32 %r1044, p, 0xffffffff;
    @!p not.b32 %r1044, %r1044;
}

	// end inline asm
	and.b32  	%r1060, %r1044, %r1059;
	mov.b32 	%r1049, 64;
	// begin inline asm
	{
    .reg .pred p;
    and.b32 %r1047, %r1051, %r1049;    setp.ne.u32 p, %r1047, 0;
    vote.ballot.sync.b32 %r1047, p, 0xffffffff;
    @!p not.b32 %r1047, %r1047;
}

	// end inline asm
	and.b32  	%r1061, %r1047, %r1060;
	mov.b32 	%r1052, 128;
	// begin inline asm
	{
    .reg .pred p;
    and.b32 %r1050, %r1051, %r1052;    setp.ne.u32 p, %r1050, 0;
    vote.ballot.sync.b32 %r1050, p, 0xffffffff;
    @!p not.b32 %r1050, %r1050;
}

	// end inline asm
	and.b32  	%r1062, %r1050, %r1061;
	clz.b32 	%r1063, %r1062;
	sub.s32 	%r227, 31, %r1063;
	and.b32  	%r1064, %r646, %r1062;
	popc.b32 	%r228, %r1064;
	setp.ne.s32 	%p92, %r295, %r227;
	mov.b32 	%r1793, 0;
	@%p92 bra 	$L__BB12_137;
	shl.b32 	%r1065, %r1051, 2;
	add.s32 	%r1066, %r164, %r1065;
	atom.shared.add.u32 	%r1793, [%r1066], %r228;
$L__BB12_137:
	shfl.sync.idx.b32	%r1092|%p93, %r1793, %r227, 31, -1;
	add.s32 	%r231, %r228, %r1092;
	shr.u32 	%r1093, %r1775, %r293;
	and.b32  	%r1089, %r1093, %r82;
	mov.b32 	%r1069, 1;
	// begin inline asm
	{
    .reg .pred p;
    and.b32 %r1067, %r1089, %r1069;    setp.ne.u32 p, %r1067, 0;
    vote.ballot.sync.b32 %r1067, p, 0xffffffff;
    @!p not.b32 %r1067, %r1067;
}

	// end inline asm
	mov.b32 	%r1072, 2;
	// begin inline asm
	{
    .reg .pred p;
    and.b32 %r1070, %r1089, %r1072;    setp.ne.u32 p, %r1070, 0;
    vote.ballot.sync.b32 %r1070, p, 0xffffffff;
    @!p not.b32 %r1070, %r1070;
}

	// end inline asm
	and.b32  	%r1094, %r1070, %r1067;
	mov.b32 	%r1075, 4;
	// begin inline asm
	{
    .reg .pred p;
    and.b32 %r1073, %r1089, %r1075;    setp.ne.u32 p, %r1073, 0;
    vote.ballot.sync.b32 %r1073, p, 0xffffffff;
    @!p not.b32 %r1073, %r1073;
}

	// end inline asm
	and.b32  	%r1095, %r1073, %r1094;
	mov.b32 	%r1078, 8;
	// begin inline asm
	{
    .reg .pred p;
    and.b32 %r1076, %r1089, %r1078;    setp.ne.u32 p, %r1076, 0;
    vote.ballot.sync.b32 %r1076, p, 0xffffffff;
    @!p not.b32 %r1076, %r1076;
}

	// end inline asm
	and.b32  	%r1096, %r1076, %r1095;
	mov.b32 	%r1081, 16;
	// begin inline asm
	{
    .reg .pred p;
    and.b32 %r1079, %r1089, %r1081;    setp.ne.u32 p, %r1079, 0;
    vote.ballot.sync.b32 %r1079, p, 0xffffffff;
    @!p not.b32 %r1079, %r1079;
}

	// end inline asm
	and.b32  	%r1097, %r1079, %r1096;
	mov.b32 	%r1084, 32;
	// begin inline asm
	{
    .reg .pred p;
    and.b32 %r1082, %r1089, %r1084;    setp.ne.u32 p, %r1082, 0;
    vote.ballot.sync.b32 %r1082, p, 0xffffffff;
    @!p not.b32 %r1082, %r1082;
}

	// end inline asm
	and.b32  	%r1098, %r1082, %r1097;
	mov.b32 	%r1087, 64;
	// begin inline asm
	{
    .reg .pred p;
    and.b32 %r1085, %r1089, %r1087;    setp.ne.u32 p, %r1085, 0;
    vote.ballot.sync.b32 %r1085, p, 0xffffffff;
    @!p not.b32 %r1085, %r1085;
}

	// end inline asm
	and.b32  	%r1099, %r1085, %r1098;
	mov.b32 	%r1090, 128;
	// begin inline asm
	{
    .reg .pred p;
    and.b32 %r1088, %r1089, %r1090;    setp.ne.u32 p, %r1088, 0;
    vote.ballot.sync.b32 %r1088, p, 0xffffffff;
    @!p not.b32 %r1088, %r1088;
}

	// end inline asm
	and.b32  	%r1100, %r1088, %r1099;
	clz.b32 	%r1101, %r1100;
	sub.s32 	%r233, 31, %r1101;
	and.b32  	%r1102, %r646, %r1100;
	popc.b32 	%r234, %r1102;
	setp.ne.s32 	%p94, %r295, %r233;
	mov.b32 	%r1794, 0;
	@%p94 bra 	$L__BB12_139;
	shl.b32 	%r1103, %r1089, 2;
	add.s32 	%r1104, %r164, %r1103;
	atom.shared.add.u32 	%r1794, [%r1104], %r234;
$L__BB12_139:
	shfl.sync.idx.b32	%r1130|%p95, %r1794, %r233, 31, -1;
	add.s32 	%r237, %r234, %r1130;
	shr.u32 	%r1131, %r1776, %r293;
	and.b32  	%r1127, %r1131, %r82;
	mov.b32 	%r1107, 1;
	// begin inline asm
	{
    .reg .pred p;
    and.b32 %r1105, %r1127, %r1107;    setp.ne.u32 p, %r1105, 0;
    vote.ballot.sync.b32 %r1105, p, 0xffffffff;
    @!p not.b32 %r1105, %r1105;
}

	// end inline asm
	mov.b32 	%r1110, 2;
	// begin inline asm
	{
    .reg .pred p;
    and.b32 %r1108, %r1127, %r1110;    setp.ne.u32 p, %r1108, 0;
    vote.ballot.sync.b32 %r1108, p, 0xffffffff;
    @!p not.b32 %r1108, %r1108;
}

	// end inline asm
	and.b32  	%r1132, %r1108, %r1105;
	mov.b32 	%r1113, 4;
	// begin inline asm
	{
    .reg .pred p;
    and.b32 %r1111, %r1127, %r1113;    setp.ne.u32 p, %r1111, 0;
    vote.ballot.sync.b32 %r1111, p, 0xffffffff;
    @!p not.b32 %r1111, %r1111;
}

	// end inline asm
	and.b32  	%r1133, %r1111, %r1132;
	mov.b32 	%r1116, 8;
	// begin inline asm
	{
    .reg .pred p;
    and.b32 %r1114, %r1127, %r1116;    setp.ne.u32 p, %r1114, 0;
    vote.ballot.sync.b32 %r1114, p, 0xffffffff;
    @!p not.b32 %r1114, %r1114;
}

	// end inline asm
	and.b32  	%r1134, %r1114, %r1133;
	mov.b32 	%r1119, 16;
	// begin inline asm
	{
    .reg .pred p;
    and.b32 %r1117, %r1127, %r1119;    setp.ne.u32 p, %r1117, 0;
    vote.ballot.sync.b32 %r1117, p, 0xffffffff;
    @!p not.b32 %r1117, %r1117;
}

	// end inline asm
	and.b32  	%r1135, %r1117, %r1134;
	mov.b32 	%r1122, 32;
	// begin inline asm
	{
    .reg .pred p;
    and.b32 %r1120, %r1127, %r1122;    setp.ne.u32 p, %r1120, 0;
    vote.ballot.sync.b32 %r1120, p, 0xffffffff;
    @!p not.b32 %r1120, %r1120;
}

	// end inline asm
	and.b32  	%r1136, %r1120, %r1135;
	mov.b32 	%r1125, 64;
	// begin inline asm
	{
    .reg .pred p;
    and.b32 %r1123, %r1127, %r1125;    setp.ne.u32 p, %r1123, 0;
    vote.ballot.sync.b32 %r1123, p, 0xffffffff;
    @!p not.b32 %r1123, %r1123;
}

	// end inline asm
	and.b32  	%r1137, %r1123, %r1136;
	mov.b32 	%r1128, 128;
	// begin inline asm
	{
    .reg .pred p;
    and.b32 %r1126, %r1127, %r1128;    setp.ne.u32 p, %r1126, 0;
    vote.ballot.sync.b32 %r1126, p, 0xffffffff;
    @!p not.b32 %r1126, %r1126;
}

	// end inline asm
	and.b32  	%r1138, %r1126, %r1137;
	clz.b32 	%r1139, %r1138;
	sub.s32 	%r239, 31, %r1139;
	and.b32  	%r1140, %r646, %r1138;
	popc.b32 	%r240, %r1140;
	setp.ne.s32 	%p96, %r295, %r239;
	mov.b32 	%r1795, 0;
	@%p96 bra 	$L__BB12_141;
	shl.b32 	%r1141, %r1127, 2;
	add.s32 	%r1142, %r164, %r1141;
	atom.shared.add.u32 	%r1795, [%r1142], %r240;
$L__BB12_141:
	shfl.sync.idx.b32	%r1168|%p97, %r1795, %r239, 31, -1;
	add.s32 	%r243, %r240, %r1168;
	shr.u32 	%r1169, %r1777, %r293;
	and.b32  	%r1165, %r1169, %r82;
	mov.b32 	%r1145, 1;
	// begin inline asm
	{
    .reg .pred p;
    and.b32 %r1143, %r1165, %r1145;    setp.ne.u32 p, %r1143, 0;
    vote.ballot.sync.b32 %r1143, p, 0xffffffff;
    @!p not.b32 %r1143, %r1143;
}

	// end inline asm
	mov.b32 	%r1148, 2;
	// begin inline asm
	{
    .reg .pred p;
    and.b32 %r1146, %r1165, %r1148;    setp.ne.u32 p, %r1146, 0;
    vote.ballot.sync.b32 %r1146, p, 0xffffffff;
    @!p not.b32 %r1146, %r1146;
}

	// end inline asm
	and.b32  	%r1170, %r1146, %r1143;
	mov.b32 	%r1151, 4;
	// begin inline asm
	{
    .reg .pred p;
    and.b32 %r1149, %r1165, %r1151;    setp.ne.u32 p, %r1149, 0;
    vote.ballot.sync.b32 %r1149, p, 0xffffffff;
    @!p not.b32 %r1149, %r1149;
}

	// end inline asm
	and.b32  	%r1171, %r1149, %r1170;
	mov.b32 	%r1154, 8;
	// begin inline asm
	{
    .reg .pred p;
    and.b32 %r1152, %r1165, %r1154;    setp.ne.u32 p, %r1152, 0;
    vote.ballot.sync.b32 %r1152, p, 0xffffffff;
    @!p not.b32 %r1152, %r1152;
}

	// end inline asm
	and.b32  	%r1172, %r1152, %r1171;
	mov.b32 	%r1157, 16;
	// begin inline asm
	{
    .reg .pred p;
    and.b32 %r1155, %r1165, %r1157;    setp.ne.u32 p, %r1155, 0;
    vote.ballot.sync.b32 %r1155, p, 0xffffffff;
    @!p not.b32 %r1155, %r1155;
}

	// end inline asm
	and.b32  	%r1173, %r1155, %r1172;
	mov.b32 	%r1160, 32;
	// begin inline asm
	{
    .reg .pred p;
    and.b32 %r1158, %r1165, %r1160;    setp.ne.u32 p, %r1158, 0;
    vote.ballot.sync.b32 %r1158, p, 0xffffffff;
    @!p not.b32 %r1158, %r1158;
}

	// end inline asm
	and.b32  	%r1174, %r1158, %r1173;
	mov.b32 	%r1163, 64;
	// begin inline asm
	{
    .reg .pred p;
    and.b32 %r1161, %r1165, %r1163;    setp.ne.u32 p, %r1161, 0;
    vote.ballot.sync.b32 %r1161, p, 0xffffffff;
    @!p not.b32 %r1161, %r1161;
}

	// end inline asm
	and.b32  	%r1175, %r1161, %r1174;
	mov.b32 	%r1166, 128;
	// begin inline asm
	{
    .reg .pred p;
    and.b32 %r1164, %r1165, %r1166;    setp.ne.u32 p, %r1164, 0;
    vote.ballot.sync.b32 %r1164, p, 0xffffffff;
    @!p not.b32 %r1164, %r1164;
}

	// end inline asm
	and.b32  	%r1176, %r1164, %r1175;
	clz.b32 	%r1177, %r1176;
	sub.s32 	%r245, 31, %r1177;
	and.b32  	%r1178, %r646, %r1176;
	popc.b32 	%r246, %r1178;
	setp.ne.s32 	%p98, %r295, %r245;
	mov.b32 	%r1796, 0;
	@%p98 bra 	$L__BB12_143;
	shl.b32 	%r1179, %r1165, 2;
	add.s32 	%r1180, %r164, %r1179;
	atom.shared.add.u32 	%r1796, [%r1180], %r246;
$L__BB12_143:
	shfl.sync.idx.b32	%r1206|%p99, %r1796, %r245, 31, -1;
	add.s32 	%r249, %r246, %r1206;
	shr.u32 	%r1207, %r1778, %r293;
	and.b32  	%r1203, %r1207, %r82;
	mov.b32 	%r1183, 1;
	// begin inline asm
	{
    .reg .pred p;
    and.b32 %r1181, %r1203, %r1183;    setp.ne.u32 p, %r1181, 0;
    vote.ballot.sync.b32 %r1181, p, 0xffffffff;
    @!p not.b32 %r1181, %r1181;
}

	// end inline asm
	mov.b32 	%r1186, 2;
	// begin inline asm
	{
    .reg .pred p;
    and.b32 %r1184, %r1203, %r1186;    setp.ne.u32 p, %r1184, 0;
    vote.ballot.sync.b32 %r1184, p, 0xffffffff;
    @!p not.b32 %r1184, %r1184;
}

	// end inline asm
	and.b32  	%r1208, %r1184, %r1181;
	mov.b32 	%r1189, 4;
	// begin inline asm
	{
    .reg .pred p;
    and.b32 %r1187, %r1203, %r1189;    setp.ne.u32 p, %r1187, 0;
    vote.ballot.sync.b32 %r1187, p, 0xffffffff;
    @!p not.b32 %r1187, %r1187;
}

	// end inline asm
	and.b32  	%r1209, %r1187, %r1208;
	mov.b32 	%r1192, 8;
	// begin inline asm
	{
    .reg .pred p;
    and.b32 %r1190, %r1203, %r1192;    setp.ne.u32 p, %r1190, 0;
    vote.ballot.sync.b32 %r1190, p, 0xffffffff;
    @!p not.b32 %r1190, %r1190;
}

	// end inline asm
	and.b32  	%r1210, %r1190, %r1209;
	mov.b32 	%r1195, 16;
	// begin inline asm
	{
    .reg .pred p;
    and.b32 %r1193, %r1203, %r1195;    setp.ne.u32 p, %r1193, 0;
    vote.ballot.sync.b32 %r1193, p, 0xffffffff;
    @!p not.b32 %r1193, %r1193;
}

	// end inline asm
	and.b32  	%r1211, %r1193, %r1210;
	mov.b32 	%r1198, 32;
	// begin inline asm
	{
    .reg .pred p;
    and.b32 %r1196, %r1203, %r1198;    setp.ne.u32 p, %r1196, 0;
    vote.ballot.sync.b32 %r1196, p, 0xffffffff;
    @!p not.b32 %r1196, %r1196;
}

	// end inline asm
	and.b32  	%r1212, %r1196, %r1211;
	mov.b32 	%r1201, 64;
	// begin inline asm
	{
    .reg .pred p;
    and.b32 %r1199, %r1203, %r1201;    setp.ne.u32 p, %r1199, 0;
    vote.ballot.sync.b32 %r1199, p, 0xffffffff;
    @!p not.b32 %r1199, %r1199;
}

	// end inline asm
	and.b32  	%r1213, %r1199, %r1212;
	mov.b32 	%r1204, 128;
	// begin inline asm
	{
    .reg .pred p;
    and.b32 %r1202, %r1203, %r1204;    setp.ne.u32 p, %r1202, 0;
    vote.ballot.sync.b32 %r1202, p, 0xffffffff;
    @!p not.b32 %r1202, %r1202;
}

	// end inline asm
	and.b32  	%r1214, %r1202, %r1213;
	clz.b32 	%r1215, %r1214;
	sub.s32 	%r251, 31, %r1215;
	and.b32  	%r1216, %r646, %r1214;
	popc.b32 	%r252, %r1216;
	setp.ne.s32 	%p100, %r295, %r251;
	mov.b32 	%r1797, 0;
	@%p100 bra 	$L__BB12_145;
	shl.b32 	%r1217, %r1203, 2;
	add.s32 	%r1218, %r164, %r1217;
	atom.shared.add.u32 	%r1797, [%r1218], %r252;
$L__BB12_145:
	shfl.sync.idx.b32	%r1244|%p101, %r1797, %r251, 31, -1;
	add.s32 	%r255, %r252, %r1244;
	shr.u32 	%r1245, %r1779, %r293;
	and.b32  	%r1241, %r1245, %r82;
	mov.b32 	%r1221, 1;
	// begin inline asm
	{
    .reg .pred p;
    and.b32 %r1219, %r1241, %r1221;    setp.ne.u32 p, %r1219, 0;
    vote.ballot.sync.b32 %r1219, p, 0xffffffff;
    @!p not.b32 %r1219, %r1219;
}

	// end inline asm
	mov.b32 	%r1224, 2;
	// begin inline asm
	{
    .reg .pred p;
    and.b32 %r1222, %r1241, %r1224;    setp.ne.u32 p, %r1222, 0;
    vote.ballot.sync.b32 %r1222, p, 0xffffffff;
    @!p not.b32 %r1222, %r1222;
}

	// end inline asm
	and.b32  	%r1246, %r1222, %r1219;
	mov.b32 	%r1227, 4;
	// begin inline asm
	{
    .reg .pred p;
    and.b32 %r1225, %r1241, %r1227;    setp.ne.u32 p, %r1225, 0;
    vote.ballot.sync.b32 %r1225, p, 0xffffffff;
    @!p not.b32 %r1225, %r1225;
}

	// end inline asm
	and.b32  	%r1247, %r1225, %r1246;
	mov.b32 	%r1230, 8;
	// begin inline asm
	{
    .reg .pred p;
    and.b32 %r1228, %r1241, %r1230;    setp.ne.u32 p, %r1228, 0;
    vote.ballot.sync.b32 %r1228, p, 0xffffffff;
    @!p not.b32 %r1228, %r1228;
}

	// end inline asm
	and.b32  	%r1248, %r1228, %r1247;
	mov.b32 	%r1233, 16;
	// begin inline asm
	{
    .reg .pred p;
    and.b32 %r1231, %r1241, %r1233;    setp.ne.u32 p, %r1231, 0;
    vote.ballot.sync.b32 %r1231, p, 0xffffffff;
    @!p not.b32 %r1231, %r1231;
}

	// end inline asm
	and.b32  	%r1249, %r1231, %r1248;
	mov.b32 	%r1236, 32;
	// begin inline asm
	{
    .reg .pred p;
    and.b32 %r1234, %r1241, %r1236;    setp.ne.u32 p, %r1234, 0;
    vote.ballot.sync.b32 %r1234, p, 0xffffffff;
    @!p not.b32 %r1234, %r1234;
}

	// end inline asm
	and.b32  	%r1250, %r1234, %r1249;
	mov.b32 	%r1239, 64;
	// begin inline asm
	{
    .reg .pred p;
    and.b32 %r1237, %r1241, %r1239;    setp.ne.u32 p, %r1237, 0;
    vote.ballot.sync.b32 %r1237, p, 0xffffffff;
    @!p not.b32 %r1237, %r1237;
}

	// end inline asm
	and.b32  	%r1251, %r1237, %r1250;
	mov.b32 	%r1242, 128;
	// begin inline asm
	{
    .reg .pred p;
    and.b32 %r1240, %r1241, %r1242;    setp.ne.u32 p, %r1240, 0;
    vote.ballot.sync.b32 %r1240, p, 0xffffffff;
    @!p not.b32 %r1240, %r1240;
}

	// end inline asm
	and.b32  	%r1252, %r1240, %r1251;
	clz.b32 	%r1253, %r1252;
	sub.s32 	%r257, 31, %r1253;
	and.b32  	%r1254, %r646, %r1252;
	popc.b32 	%r258, %r1254;
	setp.ne.s32 	%p102, %r295, %r257;
	mov.b32 	%r1798, 0;
	@%p102 bra 	$L__BB12_147;
	shl.b32 	%r1259, %r1241, 2;
	add.s32 	%r1260, %r164, %r1259;
	atom.shared.add.u32 	%r1798, [%r1260], %r258;
$L__BB12_147:
	shfl.sync.idx.b32	%r1286|%p103, %r1798, %r257, 31, -1;
	add.s32 	%r261, %r258, %r1286;
	shr.u32 	%r1287, %r1780, %r293;
	and.b32  	%r1283, %r1287, %r82;
	mov.b32 	%r1263, 1;
	// begin inline asm
	{
    .reg .pred p;
    and.b32 %r1261, %r1283, %r1263;    setp.ne.u32 p, %r1261, 0;
    vote.ballot.sync.b32 %r1261, p, 0xffffffff;
    @!p not.b32 %r1261, %r1261;
}

	// end inline asm
	mov.b32 	%r1266, 2;
	// begin inline asm
	{
    .reg .pred p;
    and.b32 %r1264, %r1283, %r1266;    setp.ne.u32 p, %r1264, 0;
    vote.ballot.sync.b32 %r1264, p, 0xffffffff;
    @!p not.b32 %r1264, %r1264;
}

	// end inline asm
	and.b32  	%r1288, %r1264, %r1261;
	mov.b32 	%r1269, 4;
	// begin inline asm
	{
    .reg .pred p;
    and.b32 %r1267, %r1283, %r1269;    setp.ne.u32 p, %r1267, 0;
    vote.ballot.sync.b32 %r1267, p, 0xffffffff;
    @!p not.b32 %r1267, %r1267;
}

	// end inline asm
	and.b32  	%r1289, %r1267, %r1288;
	mov.b32 	%r1272, 8;
	// begin inline asm
	{
    .reg .pred p;
    and.b32 %r1270, %r1283, %r1272;    setp.ne.u32 p, %r1270, 0;
    vote.ballot.sync.b32 %r1270, p, 0xffffffff;
    @!p not.b32 %r1270, %r1270;
}

	// end inline asm
	and.b32  	%r1290, %r1270, %r1289;
	mov.b32 	%r1275, 16;
	// begin inline asm
	{
    .reg .pred p;
    and.b32 %r1273, %r1283, %r1275;    setp.ne.u32 p, %r1273, 0;
    vote.ballot.sync.b32 %r1273, p, 0xffffffff;
    @!p not.b32 %r1273, %r1273;
}

	// end inline asm
	and.b32  	%r1291, %r1273, %r1290;
	mov.b32 	%r1278, 32;
	// begin inline asm
	{
    .reg .pred p;
    and.b32 %r1276, %r1283, %r1278;    setp.ne.u32 p, %r1276, 0;
    vote.ballot.sync.b32 %r1276, p, 0xffffffff;
    @!p not.b32 %r1276, %r1276;
}

	// end inline asm
	and.b32  	%r1292, %r1276, %r1291;
	mov.b32 	%r1281, 64;
	// begin inline asm
	{
    .reg .pred p;
    and.b32 %r1279, %r1283, %r1281;    setp.ne.u32 p, %r1279, 0;
    vote.ballot.sync.b32 %r1279, p, 0xffffffff;
    @!p not.b32 %r1279, %r1279;
}

	// end inline asm
	and.b32  	%r1293, %r1279, %r1292;
	mov.b32 	%r1284, 128;
	// begin inline asm
	{
    .reg .pred p;
    and.b32 %r1282, %r1283, %r1284;    setp.ne.u32 p, %r1282, 0;
    vote.ballot.sync.b32 %r1282, p, 0xffffffff;
    @!p not.b32 %r1282, %r1282;
}

	// end inline asm
	and.b32  	%r1294, %r1282, %r1293;
	clz.b32 	%r1295, %r1294;
	sub.s32 	%r263, 31, %r1295;
	and.b32  	%r1296, %r646, %r1294;
	popc.b32 	%r264, %r1296;
	setp.ne.s32 	%p104, %r295, %r263;
	mov.b32 	%r1799, 0;
	@%p104 bra 	$L__BB12_149;
	shl.b32 	%r1301, %r1283, 2;
	add.s32 	%r1302, %r164, %r1301;
	atom.shared.add.u32 	%r1799, [%r1302], %r264;
$L__BB12_149:
	shfl.sync.idx.b32	%r1328|%p105, %r1799, %r263, 31, -1;
	add.s32 	%r267, %r264, %r1328;
	shr.u32 	%r1329, %r1781, %r293;
	and.b32  	%r1325, %r1329, %r82;
	mov.b32 	%r1305, 1;
	// begin inline asm
	{
    .reg .pred p;
    and.b32 %r1303, %r1325, %r1305;    setp.ne.u32 p, %r1303, 0;
    vote.ballot.sync.b32 %r1303, p, 0xffffffff;
    @!p not.b32 %r1303, %r1303;
}

	// end inline asm
	mov.b32 	%r1308, 2;
	// begin inline asm
	{
    .reg .pred p;
    and.b32 %r1306, %r1325, %r1308;    setp.ne.u32 p, %r1306, 0;
    vote.ballot.sync.b32 %r1306, p, 0xffffffff;
    @!p not.b32 %r1306, %r1306;
}

	// end inline asm
	and.b32  	%r1330, %r1306, %r1303;
	mov.b32 	%r1311, 4;
	// begin inline asm
	{
    .reg .pred p;
    and.b32 %r1309, %r1325, %r1311;    setp.ne.u32 p, %r1309, 0;
    vote.ballot.sync.b32 %r1309, p, 0xffffffff;
    @!p not.b32 %r1309, %r1309;
}

	// end inline asm
	and.b32  	%r1331, %r1309, %r1330;
	mov.b32 	%r1314, 8;
	// begin inline asm
	{
    .reg .pred p;
    and.b32 %r1312, %r1325, %r1314;    setp.ne.u32 p, %r1312, 0;
    vote.ballot.sync.b32 %r1312, p, 0xffffffff;
    @!p not.b32 %r1312, %r1312;
}

	// end inline asm
	and.b32  	%r1332, %r1312, %r1331;
	mov.b32 	%r1317, 16;
	// begin inline asm
	{
    .reg .pred p;
    and.b32 %r1315, %r1325, %r1317;    setp.ne.u32 p, %r1315, 0;
    vote.ballot.sync.b32 %r1315, p, 0xffffffff;
    @!p not.b32 %r1315, %r1315;
}

	// end inline asm
	and.b32  	%r1333, %r1315, %r1332;
	mov.b32 	%r1320, 32;
	// begin inline asm
	{
    .reg .pred p;
    and.b32 %r1318, %r1325, %r1320;    setp.ne.u32 p, %r1318, 0;
    vote.ballot.sync.b32 %r1318, p, 0xffffffff;
    @!p not.b32 %r1318, %r1318;
}

	// end inline asm
	and.b32  	%r1334, %r1318, %r1333;
	mov.b32 	%r1323, 64;
	// begin inline asm
	{
    .reg .pred p;
    and.b32 %r1321, %r1325, %r1323;    setp.ne.u32 p, %r1321, 0;
    vote.ballot.sync.b32 %r1321, p, 0xffffffff;
    @!p not.b32 %r1321, %r1321;
}

	// end inline asm
	and.b32  	%r1335, %r1321, %r1334;
	mov.b32 	%r1326, 128;
	// begin inline asm
	{
    .reg .pred p;
    and.b32 %r1324, %r1325, %r1326;    setp.ne.u32 p, %r1324, 0;
    vote.ballot.sync.b32 %r1324, p, 0xffffffff;
    @!p not.b32 %r1324, %r1324;
}

	// end inline asm
	and.b32  	%r1336, %r1324, %r1335;
	clz.b32 	%r1337, %r1336;
	sub.s32 	%r269, 31, %r1337;
	and.b32  	%r1338, %r646, %r1336;
	popc.b32 	%r270, %r1338;
	setp.ne.s32 	%p106, %r295, %r269;
	mov.b32 	%r1800, 0;
	@%p106 bra 	$L__BB12_151;
	shl.b32 	%r1339, %r1, 5;
	and.b32  	%r1340, %r1339, 31744;
	add.s32 	%r1342, %r551, %r1340;
	shl.b32 	%r1343, %r1325, 2;
	add.s32 	%r1344, %r1342, %r1343;
	atom.shared.add.u32 	%r1800, [%r1344], %r270;
$L__BB12_151:
	shfl.sync.idx.b32	%r1370|%p107, %r1800, %r269, 31, -1;
	add.s32 	%r273, %r270, %r1370;
	shr.u32 	%r1371, %r1782, %r293;
	and.b32  	%r1367, %r1371, %r82;
	mov.b32 	%r1347, 1;
	// begin inline asm
	{
    .reg .pred p;
    and.b32 %r1345, %r1367, %r1347;    setp.ne.u32 p, %r1345, 0;
    vote.ballot.sync.b32 %r1345, p, 0xffffffff;
    @!p not.b32 %r1345, %r1345;
}

	// end inline asm
	mov.b32 	%r1350, 2;
	// begin inline asm
	{
    .reg .pred p;
    and.b32 %r1348, %r1367, %r1350;    setp.ne.u32 p, %r1348, 0;
    vote.ballot.sync.b32 %r1348, p, 0xffffffff;
    @!p not.b32 %r1348, %r1348;
}

	// end inline asm
	and.b32  	%r1372, %r1348, %r1345;
	mov.b32 	%r1353, 4;
	// begin inline asm
	{
    .reg .pred p;
    and.b32 %r1351, %r1367, %r1353;    setp.ne.u32 p, %r1351, 0;
    vote.ballot.sync.b32 %r1351, p, 0xffffffff;
    @!p not.b32 %r1351, %r1351;
}

	// end inline asm
	and.b32  	%r1373, %r1351, %r1372;
	mov.b32 	%r1356, 8;
	// begin inline asm
	{
    .reg .pred p;
    and.b32 %r1354, %r1367, %r1356;    setp.ne.u32 p, %r1354, 0;
    vote.ballot.sync.b32 %r1354, p, 0xffffffff;
    @!p not.b32 %r1354, %r1354;
}

	// end inline asm
	and.b32  	%r1374, %r1354, %r1373;
	mov.b32 	%r1359, 16;
	// begin inline asm
	{
    .reg .pred p;
    and.b32 %r1357, %r1367, %r1359;    setp.ne.u32 p, %r1357, 0;
    vote.ballot.sync.b32 %r1357, p, 0xffffffff;
    @!p not.b32 %r1357, %r1357;
}

	// end inline asm
	and.b32  	%r1375, %r1357, %r1374;
	mov.b32 	%r1362, 32;
	// begin inline asm
	{
    .reg .pred p;
    and.b32 %r1360, %r1367, %r1362;    setp.ne.u32 p, %r1360, 0;
    vote.ballot.sync.b32 %r1360, p, 0xffffffff;
    @!p not.b32 %r1360, %r1360;
}

	// end inline asm
	and.b32  	%r1376, %r1360, %r1375;
	mov.b32 	%r1365, 64;
	// begin inline asm
	{
    .reg .pred p;
    and.b32 %r1363, %r1367, %r1365;    setp.ne.u32 p, %r1363, 0;
    vote.ballot.sync.b32 %r1363, p, 0xffffffff;
    @!p not.b32 %r1363, %r1363;
}

	// end inline asm
	and.b32  	%r1377, %r1363, %r1376;
	mov.b32 	%r1368, 128;
	// begin inline asm
	{
    .reg .pred p;
    and.b32 %r1366, %r1367, %r1368;    setp.ne.u32 p, %r1366, 0;
    vote.ballot.sync.b32 %r1366, p, 0xffffffff;
    @!p not.b32 %r1366, %r1366;
}

	// end inline asm
	and.b32  	%r1378, %r1366, %r1377;
	clz.b32 	%r1379, %r1378;
	sub.s32 	%r275, 31, %r1379;
	and.b32  	%r1380, %r646, %r1378;
	popc.b32 	%r276, %r1380;
	setp.ne.s32 	%p108, %r295, %r275;
	mov.b32 	%r1801, 0;
	@%p108 bra 	$L__BB12_153;
	shl.b32 	%r1385, %r1367, 2;
	add.s32 	%r1386, %r164, %r1385;
	atom.shared.add.u32 	%r1801, [%r1386], %r276;
$L__BB12_153:
	setp.gt.u32 	%p109, %r1, 255;
	shfl.sync.idx.b32	%r1387|%p110, %r1801, %r275, 31, -1;
	add.s32 	%r1388, %r276, %r1387;
	bar.sync 	0;
	shl.b32 	%r1389, %r171, 2;
	add.s32 	%r1391, %r551, %r1389;
	st.shared.u32 	[%r1391+-4], %r1764;
	shl.b32 	%r1392, %r177, 2;
	add.s32 	%r1393, %r551, %r1392;
	st.shared.u32 	[%r1393+-4], %r1765;
	shl.b32 	%r1394, %r183, 2;
	add.s32 	%r1395, %r551, %r1394;
	st.shared.u32 	[%r1395+-4], %r1766;
	shl.b32 	%r1396, %r189, 2;
	add.s32 	%r1397, %r551, %r1396;
	st.shared.u32 	[%r1397+-4], %r1767;
	shl.b32 	%r1398, %r195, 2;
	add.s32 	%r1399, %r551, %r1398;
	st.shared.u32 	[%r1399+-4], %r1768;
	shl.b32 	%r1400, %r201, 2;
	add.s32 	%r1401, %r551, %r1400;
	st.shared.u32 	[%r1401+-4], %r1769;
	shl.b32 	%r1402, %r207, 2;
	add.s32 	%r1403, %r551, %r1402;
	st.shared.u32 	[%r1403+-4], %r1770;
	shl.b32 	%r1404, %r213, 2;
	add.s32 	%r1405, %r551, %r1404;
	st.shared.u32 	[%r1405+-4], %r1771;
	shl.b32 	%r1406, %r219, 2;
	add.s32 	%r1407, %r551, %r1406;
	st.shared.u32 	[%r1407+-4], %r1772;
	shl.b32 	%r1408, %r225, 2;
	add.s32 	%r1409, %r551, %r1408;
	st.shared.u32 	[%r1409+-4], %r1773;
	shl.b32 	%r1410, %r231, 2;
	add.s32 	%r1411, %r551, %r1410;
	st.shared.u32 	[%r1411+-4], %r1774;
	shl.b32 	%r1412, %r237, 2;
	add.s32 	%r1413, %r551, %r1412;
	st.shared.u32 	[%r1413+-4], %r1775;
	shl.b32 	%r1414, %r243, 2;
	add.s32 	%r1415, %r551, %r1414;
	st.shared.u32 	[%r1415+-4], %r1776;
	shl.b32 	%r1416, %r249, 2;
	add.s32 	%r1417, %r551, %r1416;
	st.shared.u32 	[%r1417+-4], %r1777;
	shl.b32 	%r1418, %r255, 2;
	add.s32 	%r1419, %r551, %r1418;
	st.shared.u32 	[%r1419+-4], %r1778;
	shl.b32 	%r1420, %r261, 2;
	add.s32 	%r1421, %r551, %r1420;
	st.shared.u32 	[%r1421+-4], %r1779;
	shl.b32 	%r1422, %r267, 2;
	add.s32 	%r1423, %r551, %r1422;
	st.shared.u32 	[%r1423+-4], %r1780;
	shl.b32 	%r1424, %r273, 2;
	add.s32 	%r1425, %r551, %r1424;
	st.shared.u32 	[%r1425+-4], %r1781;
	shl.b32 	%r1426, %r1388, 2;
	add.s32 	%r1427, %r551, %r1426;
	st.shared.u32 	[%r1427+-4], %r1782;
	shl.b32 	%r1428, %r1, 3;
	add.s32 	%r1429, %r551, %r1428;
	add.s32 	%r279, %r1429, 29184;
	@%p109 bra 	$L__BB12_161;
	ld.param.u64 	%rd236, [_ZN3cub18CUB_300001_SM_10006detail10radix_sort29DeviceRadixSortOnesweepKernelINS1_5radix10policy_hubIiNS0_8NullTypeEyE10Policy1000ELNS0_9SortOrderE0EiS6_yiiNS1_21identity_decomposer_tEEEvPT5_SC_PT3_PKSD_PT1_PKSH_PT2_PKSL_T4_iiT6__param_3];
	cvta.to.global.u64 	%rd57, %rd236;
	shl.b64 	%rd58, %rd7, 3;
	add.s64 	%rd59, %rd57, %rd58;
	ld.global.u64 	%rd60, [%rd59];
	cvt.s64.s32 	%rd61, %r163;
	sub.s64 	%rd238, %rd60, %rd61;
	st.shared.u64 	[%r279], %rd238;
	setp.lt.s32 	%p111, %r3, 1;
	mov.u32 	%r1805, %r1759;
	@%p111 bra 	$L__BB12_160;
	mov.b32 	%r1803, -1;
	mov.u32 	%r1802, %r3;
	mov.u32 	%r1805, %r1759;
$L__BB12_156:
	ld.param.u64 	%rd229, [_ZN3cub18CUB_300001_SM_10006detail10radix_sort29DeviceRadixSortOnesweepKernelINS1_5radix10policy_hubIiNS0_8NullTypeEyE10Policy1000ELNS0_9SortOrderE0EiS6_yiiNS1_21identity_decomposer_tEEEvPT5_SC_PT3_PKSD_PT1_PKSH_PT2_PKSL_T4_iiT6__param_0];
	add.s32 	%r283, %r1802, -1;
	shl.b32 	%r1431, %r283, 8;
	add.s32 	%r1432, %r1431, %r1;
	cvta.to.global.u64 	%rd62, %rd229;
	mul.wide.s32 	%rd63, %r1432, 4;
	add.s64 	%rd16, %rd62, %rd63;
$L__BB12_157:
	membar.cta;
	ld.volatile.global.u32 	%r284, [%rd16];
	setp.eq.s32 	%p112, %r284, 0;
	@%p112 bra 	$L__BB12_157;
	and.b32  	%r1433, %r284, 1073741823;
	add.s32 	%r1805, %r1433, %r1805;
	setp.gt.s32 	%p113, %r284, -1;
	vote.sync.ballot.b32 	%r1803, %p113, %r1803;
	setp.gt.u32 	%p115, %r1802, 1;
	and.pred  	%p116, %p113, %p115;
	mov.u32 	%r1802, %r283;
	@%p116 bra 	$L__BB12_156;
	ld.shared.u64 	%rd238, [%r279];
$L__BB12_160:
	ld.param.u64 	%rd230, [_ZN3cub18CUB_300001_SM_10006detail10radix_sort29DeviceRadixSortOnesweepKernelINS1_5radix10policy_hubIiNS0_8NullTypeEyE10Policy1000ELNS0_9SortOrderE0EiS6_yiiNS1_21identity_decomposer_tEEEvPT5_SC_PT3_PKSD_PT1_PKSH_PT2_PKSL_T4_iiT6__param_0];
	or.b32  	%r1434, %r1805, -2147483648;
	cvta.to.global.u64 	%rd64, %rd230;
	shl.b32 	%r1435, %r3, 8;
	add.s32 	%r1436, %r1435, %r1;
	mul.wide.s32 	%rd65, %r1436, 4;
	add.s64 	%rd66, %rd64, %rd65;
	st.volatile.global.u32 	[%rd66], %r1434;
	sub.s32 	%r1437, %r1805, %r1759;
	cvt.s64.s32 	%rd67, %r1437;
	add.s64 	%rd68, %rd238, %rd67;
	st.shared.u64 	[%r279], %rd68;
$L__BB12_161:
	ld.param.u32 	%r1711, [_ZN3cub18CUB_300001_SM_10006detail10radix_sort29DeviceRadixSortOnesweepKernelINS1_5radix10policy_hubIiNS0_8NullTypeEyE10Policy1000ELNS0_9SortOrderE0EiS6_yiiNS1_21identity_decomposer_tEEEvPT5_SC_PT3_PKSD_PT1_PKSH_PT2_PKSL_T4_iiT6__param_8];
	ld.param.u64 	%rd233, [_ZN3cub18CUB_300001_SM_10006detail10radix_sort29DeviceRadixSortOnesweepKernelINS1_5radix10policy_hubIiNS0_8NullTypeEyE10Policy1000ELNS0_9SortOrderE0EiS6_yiiNS1_21identity_decomposer_tEEEvPT5_SC_PT3_PKSD_PT1_PKSH_PT2_PKSL_T4_iiT6__param_2];
	setp.gt.u32 	%p117, %r1, 255;
	mad.lo.s32 	%r288, %r3, 7296, 7296;
	setp.lt.s32 	%p118, %r288, %r1711;
	setp.eq.s64 	%p119, %rd233, 0;
	or.pred  	%p120, %p119, %p118;
	or.pred  	%p121, %p117, %p120;
	@%p121 bra 	$L__BB12_163;
	ld.param.u64 	%rd234, [_ZN3cub18CUB_300001_SM_10006detail10radix_sort29DeviceRadixSortOnesweepKernelINS1_5radix10policy_hubIiNS0_8NullTypeEyE10Policy1000ELNS0_9SortOrderE0EiS6_yiiNS1_21identity_decomposer_tEEEvPT5_SC_PT3_PKSD_PT1_PKSH_PT2_PKSL_T4_iiT6__param_2];
	ld.shared.u64 	%rd69, [%r279];
	cvt.s64.s32 	%rd70, %r1759;
	cvt.s64.s32 	%rd71, %r163;
	add.s64 	%rd72, %rd71, %rd70;
	add.s64 	%rd73, %rd72, %rd69;
	cvta.to.global.u64 	%rd74, %rd234;
	shl.b64 	%rd75, %rd7, 3;
	add.s64 	%rd76, %rd74, %rd75;
	st.global.u64 	[%rd76], %rd73;
$L__BB12_163:
	ld.param.u32 	%r1712, [_ZN3cub18CUB_300001_SM_10006detail10radix_sort29DeviceRadixSortOnesweepKernelINS1_5radix10policy_hubIiNS0_8NullTypeEyE10Policy1000ELNS0_9SortOrderE0EiS6_yiiNS1_21identity_decomposer_tEEEvPT5_SC_PT3_PKSD_PT1_PKSH_PT2_PKSL_T4_iiT6__param_8];
	shl.b32 	%r1438, %r1, 2;
	add.s32 	%r289, %r551, %r1438;
	setp.gt.s32 	%p122, %r288, %r1712;
	bar.sync 	0;
	@%p122 bra 	$L__BB12_165;
	ld.shared.u32 	%r1440, [%r289];
	shr.u32 	%r1441, %r1440, %r293;
	and.b32  	%r1442, %r1441, %r82;
	shl.b32 	%r1443, %r1442, 3;
	add.s32 	%r1445, %r551, 29184;
	add.s32 	%r1446, %r1445, %r1443;
	ld.shared.u64 	%rd77, [%r1446];
	add.s64 	%rd78, %rd77, %rd7;
	xor.b32  	%r1447, %r1440, -2147483648;
	shl.b64 	%rd79, %rd78, 2;
	add.s64 	%rd80, %rd1, %rd79;
	st.global.u32 	[%rd80], %r1447;
	bar.warp.sync 	-1;
	ld.shared.u32 	%r1448, [%r289+1536];
	shr.u32 	%r1449, %r1448, %r293;
	and.b32  	%r1450, %r1449, %r82;
	shl.b32 	%r1451, %r1450, 3;
	add.s32 	%r1452, %r1445, %r1451;
	ld.shared.u64 	%rd81, [%r1452];
	add.s64 	%rd82, %rd81, %rd7;
	xor.b32  	%r1453, %r1448, -2147483648;
	shl.b64 	%rd83, %rd82, 2;
	add.s64 	%rd84, %rd1, %rd83;
	st.global.u32 	[%rd84+1536], %r1453;
	bar.warp.sync 	-1;
	ld.shared.u32 	%r1454, [%r289+3072];
	shr.u32 	%r1455, %r1454, %r293;
	and.b32  	%r1456, %r1455, %r82;
	shl.b32 	%r1457, %r1456, 3;
	add.s32 	%r1458, %r1445, %r1457;
	ld.shared.u64 	%rd85, [%r1458];
	add.s64 	%rd86, %rd85, %rd7;
	xor.b32  	%r1459, %r1454, -2147483648;
	shl.b64 	%rd87, %rd86, 2;
	add.s64 	%rd88, %rd1, %rd87;
	st.global.u32 	[%rd88+3072], %r1459;
	bar.warp.sync 	-1;
	ld.shared.u32 	%r1460, [%r289+4608];
	shr.u32 	%r1461, %r1460, %r293;
	and.b32  	%r1462, %r1461, %r82;
	shl.b32 	%r1463, %r1462, 3;
	add.s32 	%r1464, %r1445, %r1463;
	ld.shared.u64 	%rd89, [%r1464];
	add.s64 	%rd90, %rd89, %rd7;
	xor.b32  	%r1465, %r1460, -2147483648;
	shl.b64 	%rd91, %rd90, 2;
	add.s64 	%rd92, %rd1, %rd91;
	st.global.u32 	[%rd92+4608], %r1465;
	bar.warp.sync 	-1;
	ld.shared.u32 	%r1466, [%r289+6144];
	shr.u32 	%r1467, %r1466, %r293;
	and.b32  	%r1468, %r1467, %r82;
	shl.b32 	%r1469, %r1468, 3;
	add.s32 	%r1470, %r1445, %r1469;
	ld.shared.u64 	%rd93, [%r1470];
	add.s64 	%rd94, %rd93, %rd7;
	xor.b32  	%r1471, %r1466, -2147483648;
	shl.b64 	%rd95, %rd94, 2;
	add.s64 	%rd96, %rd1, %rd95;
	st.global.u32 	[%rd96+6144], %r1471;
	bar.warp.sync 	-1;
	ld.shared.u32 	%r1472, [%r289+7680];
	shr.u32 	%r1473, %r1472, %r293;
	and.b32  	%r1474, %r1473, %r82;
	shl.b32 	%r1475, %r1474, 3;
	add.s32 	%r1476, %r1445, %r1475;
	ld.shared.u64 	%rd97, [%r1476];
	add.s64 	%rd98, %rd97, %rd7;
	xor.b32  	%r1477, %r1472, -2147483648;
	shl.b64 	%rd99, %rd98, 2;
	add.s64 	%rd100, %rd1, %rd99;
	st.global.u32 	[%rd100+7680], %r1477;
	bar.warp.sync 	-1;
	ld.shared.u32 	%r1478, [%r289+9216];
	shr.u32 	%r1479, %r1478, %r293;
	and.b32  	%r1480, %r1479, %r82;
	shl.b32 	%r1481, %r1480, 3;
	add.s32 	%r1482, %r1445, %r1481;
	ld.shared.u64 	%rd101, [%r1482];
	add.s64 	%rd102, %rd101, %rd7;
	xor.b32  	%r1483, %r1478, -2147483648;
	shl.b64 	%rd103, %rd102, 2;
	add.s64 	%rd104, %rd1, %rd103;
	st.global.u32 	[%rd104+9216], %r1483;
	bar.warp.sync 	-1;
	ld.shared.u32 	%r1484, [%r289+10752];
	shr.u32 	%r1485, %r1484, %r293;
	and.b32  	%r1486, %r1485, %r82;
	shl.b32 	%r1487, %r1486, 3;
	add.s32 	%r1488, %r1445, %r1487;
	ld.shared.u64 	%rd105, [%r1488];
	add.s64 	%rd106, %rd105, %rd7;
	xor.b32  	%r1489, %r1484, -2147483648;
	shl.b64 	%rd107, %rd106, 2;
	add.s64 	%rd108, %rd1, %rd107;
	st.global.u32 	[%rd108+10752], %r1489;
	bar.warp.sync 	-1;
	ld.shared.u32 	%r1490, [%r289+12288];
	shr.u32 	%r1491, %r1490, %r293;
	and.b32  	%r1492, %r1491, %r82;
	shl.b32 	%r1493, %r1492, 3;
	add.s32 	%r1494, %r1445, %r1493;
	ld.shared.u64 	%rd109, [%r1494];
	add.s64 	%rd110, %rd109, %rd7;
	xor.b32  	%r1495, %r1490, -2147483648;
	shl.b64 	%rd111, %rd110, 2;
	add.s64 	%rd112, %rd1, %rd111;
	st.global.u32 	[%rd112+12288], %r1495;
	bar.warp.sync 	-1;
	ld.shared.u32 	%r1496, [%r289+13824];
	shr.u32 	%r1497, %r1496, %r293;
	and.b32  	%r1498, %r1497, %r82;
	shl.b32 	%r1499, %r1498, 3;
	add.s32 	%r1500, %r1445, %r1499;
	ld.shared.u64 	%rd113, [%r1500];
	add.s64 	%rd114, %rd113, %rd7;
	xor.b32  	%r1501, %r1496, -2147483648;
	shl.b64 	%rd115, %rd114, 2;
	add.s64 	%rd116, %rd1, %rd115;
	st.global.u32 	[%rd116+13824], %r1501;
	bar.warp.sync 	-1;
	ld.shared.u32 	%r1502, [%r289+15360];
	shr.u32 	%r1503, %r1502, %r293;
	and.b32  	%r1504, %r1503, %r82;
	shl.b32 	%r1505, %r1504, 3;
	add.s32 	%r1506, %r1445, %r1505;
	ld.shared.u64 	%rd117, [%r1506];
	add.s64 	%rd118, %rd117, %rd7;
	xor.b32  	%r1507, %r1502, -2147483648;
	shl.b64 	%rd119, %rd118, 2;
	add.s64 	%rd120, %rd1, %rd119;
	st.global.u32 	[%rd120+15360], %r1507;
	bar.warp.sync 	-1;
	ld.shared.u32 	%r1508, [%r289+16896];
	shr.u32 	%r1509, %r1508, %r293;
	and.b32  	%r1510, %r1509, %r82;
	shl.b32 	%r1511, %r1510, 3;
	add.s32 	%r1512, %r1445, %r1511;
	ld.shared.u64 	%rd121, [%r1512];
	add.s64 	%rd122, %rd121, %rd7;
	xor.b32  	%r1513, %r1508, -2147483648;
	shl.b64 	%rd123, %rd122, 2;
	add.s64 	%rd124, %rd1, %rd123;
	st.global.u32 	[%rd124+16896], %r1513;
	bar.warp.sync 	-1;
	ld.shared.u32 	%r1514, [%r289+18432];
	shr.u32 	%r1515, %r1514, %r293;
	and.b32  	%r1516, %r1515, %r82;
	shl.b32 	%r1517, %r1516, 3;
	add.s32 	%r1518, %r1445, %r1517;
	ld.shared.u64 	%rd125, [%r1518];
	add.s64 	%rd126, %rd125, %rd7;
	xor.b32  	%r1519, %r1514, -2147483648;
	shl.b64 	%rd127, %rd126, 2;
	add.s64 	%rd128, %rd1, %rd127;
	st.global.u32 	[%rd128+18432], %r1519;
	bar.warp.sync 	-1;
	ld.shared.u32 	%r1520, [%r289+19968];
	shr.u32 	%r1521, %r1520, %r293;
	and.b32  	%r1522, %r1521, %r82;
	shl.b32 	%r1523, %r1522, 3;
	add.s32 	%r1524, %r1445, %r1523;
	ld.shared.u64 	%rd129, [%r1524];
	add.s64 	%rd130, %rd129, %rd7;
	xor.b32  	%r1525, %r1520, -2147483648;
	shl.b64 	%rd131, %rd130, 2;
	add.s64 	%rd132, %rd1, %rd131;
	st.global.u32 	[%rd132+19968], %r1525;
	bar.warp.sync 	-1;
	ld.shared.u32 	%r1526, [%r289+21504];
	shr.u32 	%r1527, %r1526, %r293;
	and.b32  	%r1528, %r1527, %r82;
	shl.b32 	%r1529, %r1528, 3;
	add.s32 	%r1530, %r1445, %r1529;
	ld.shared.u64 	%rd133, [%r1530];
	add.s64 	%rd134, %rd133, %rd7;
	xor.b32  	%r1531, %r1526, -2147483648;
	shl.b64 	%rd135, %rd134, 2;
	add.s64 	%rd136, %rd1, %rd135;
	st.global.u32 	[%rd136+21504], %r1531;
	bar.warp.sync 	-1;
	ld.shared.u32 	%r1532, [%r289+23040];
	shr.u32 	%r1533, %r1532, %r293;
	and.b32  	%r1534, %r1533, %r82;
	shl.b32 	%r1535, %r1534, 3;
	add.s32 	%r1536, %r1445, %r1535;
	ld.shared.u64 	%rd137, [%r1536];
	add.s64 	%rd138, %rd137, %rd7;
	xor.b32  	%r1537, %r1532, -2147483648;
	shl.b64 	%rd139, %rd138, 2;
	add.s64 	%rd140, %rd1, %rd139;
	st.global.u32 	[%rd140+23040], %r1537;
	bar.warp.sync 	-1;
	ld.shared.u32 	%r1538, [%r289+24576];
	shr.u32 	%r1539, %r1538, %r293;
	and.b32  	%r1540, %r1539, %r82;
	shl.b32 	%r1541, %r1540, 3;
	add.s32 	%r1542, %r1445, %r1541;
	ld.shared.u64 	%rd141, [%r1542];
	add.s64 	%rd142, %rd141, %rd7;
	xor.b32  	%r1543, %r1538, -2147483648;
	shl.b64 	%rd143, %rd142, 2;
	add.s64 	%rd144, %rd1, %rd143;
	st.global.u32 	[%rd144+24576], %r1543;
	bar.warp.sync 	-1;
	ld.shared.u32 	%r1544, [%r289+26112];
	shr.u32 	%r1545, %r1544, %r293;
	and.b32  	%r1546, %r1545, %r82;
	shl.b32 	%r1547, %r1546, 3;
	add.s32 	%r1548, %r1445, %r1547;
	ld.shared.u64 	%rd145, [%r1548];
	add.s64 	%rd146, %rd145, %rd7;
	xor.b32  	%r1549, %r1544, -2147483648;
	shl.b64 	%rd147, %rd146, 2;
	add.s64 	%rd148, %rd1, %rd147;
	st.global.u32 	[%rd148+26112], %r1549;
	bar.warp.sync 	-1;
	ld.shared.u32 	%r1550, [%r289+27648];
	shr.u32 	%r1551, %r1550, %r293;
	and.b32  	%r1552, %r1551, %r82;
	shl.b32 	%r1553, %r1552, 3;
	add.s32 	%r1554, %r1445, %r1553;
	ld.shared.u64 	%rd149, [%r1554];
	add.s64 	%rd150, %rd149, %rd7;
	xor.b32  	%r1555, %r1550, -2147483648;
	shl.b64 	%rd151, %rd150, 2;
	add.s64 	%rd152, %rd1, %rd151;
	st.global.u32 	[%rd152+27648], %r1555;
	bar.warp.sync 	-1;
	bra.uni 	$L__BB12_204;
$L__BB12_165:
	ld.param.u32 	%r1713, [_ZN3cub18CUB_300001_SM_10006detail10radix_sort29DeviceRadixSortOnesweepKernelINS1_5radix10policy_hubIiNS0_8NullTypeEyE10Policy1000ELNS0_9SortOrderE0EiS6_yiiNS1_21identity_decomposer_tEEEvPT5_SC_PT3_PKSD_PT1_PKSH_PT2_PKSL_T4_iiT6__param_8];
	mad.lo.s32 	%r290, %r3, -7296, %r1713;
	setp.ge.s32 	%p123, %r1, %r290;
	@%p123 bra 	$L__BB12_167;
	ld.shared.u32 	%r1556, [%r289];
	shr.u32 	%r1557, %r1556, %r293;
	and.b32  	%r1558, %r1557, %r82;
	shl.b32 	%r1559, %r1558, 3;
	add.s32 	%r1561, %r551, %r1559;
	ld.shared.u64 	%rd153, [%r1561+29184];
	xor.b32  	%r1562, %r1556, -2147483648;
	add.s64 	%rd154, %rd153, %rd7;
	shl.b64 	%rd155, %rd154, 2;
	add.s64 	%rd156, %rd1, %rd155;
	st.global.u32 	[%rd156], %r1562;
$L__BB12_167:
	bar.warp.sync 	-1;
	add.s32 	%r1563, %r1, 384;
	setp.ge.s32 	%p124, %r1563, %r290;
	@%p124 bra 	$L__BB12_169;
	ld.shared.u32 	%r1564, [%r289+1536];
	shr.u32 	%r1565, %r1564, %r293;
	and.b32  	%r1566, %r1565, %r82;
	shl.b32 	%r1567, %r1566, 3;
	add.s32 	%r1569, %r551, %r1567;
	ld.shared.u64 	%rd157, [%r1569+29184];
	xor.b32  	%r1570, %r1564, -2147483648;
	add.s64 	%rd158, %rd157, %rd7;
	shl.b64 	%rd159, %rd158, 2;
	add.s64 	%rd160, %rd1, %rd159;
	st.global.u32 	[%rd160+1536], %r1570;
$L__BB12_169:
	bar.warp.sync 	-1;
	add.s32 	%r1571, %r1, 768;
	setp.ge.s32 	%p125, %r1571, %r290;
	@%p125 bra 	$L__BB12_171;
	ld.shared.u32 	%r1572, [%r289+3072];
	shr.u32 	%r1573, %r1572, %r293;
	and.b32  	%r1574, %r1573, %r82;
	shl.b32 	%r1575, %r1574, 3;
	add.s32 	%r1577, %r551, %r1575;
	ld.shared.u64 	%rd161, [%r1577+29184];
	xor.b32  	%r1578, %r1572, -2147483648;
	add.s64 	%rd162, %rd161, %rd7;
	shl.b64 	%rd163, %rd162, 2;
	add.s64 	%rd164, %rd1, %rd163;
	st.global.u32 	[%rd164+3072], %r1578;
$L__BB12_171:
	bar.warp.sync 	-1;
	add.s32 	%r1579, %r1, 1152;
	setp.ge.s32 	%p126, %r1579, %r290;
	@%p126 bra 	$L__BB12_173;
	ld.shared.u32 	%r1580, [%r289+4608];
	shr.u32 	%r1581, %r1580, %r293;
	and.b32  	%r1582, %r1581, %r82;
	shl.b32 	%r1583, %r1582, 3;
	add.s32 	%r1585, %r551, %r1583;
	ld.shared.u64 	%rd165, [%r1585+29184];
	xor.b32  	%r1586, %r1580, -2147483648;
	add.s64 	%rd166, %rd165, %rd7;
	shl.b64 	%rd167, %rd166, 2;
	add.s64 	%rd168, %rd1, %rd167;
	st.global.u32 	[%rd168+4608], %r1586;
$L__BB12_173:
	bar.warp.sync 	-1;
	add.s32 	%r1587, %r1, 1536;
	setp.ge.s32 	%p127, %r1587, %r290;
	@%p127 bra 	$L__BB12_175;
	ld.shared.u32 	%r1588, [%r289+6144];
	shr.u32 	%r1589, %r1588, %r293;
	and.b32  	%r1590, %r1589, %r82;
	shl.b32 	%r1591, %r1590, 3;
	add.s32 	%r1593, %r551, %r1591;
	ld.shared.u64 	%rd169, [%r1593+29184];
	xor.b32  	%r1594, %r1588, -2147483648;
	add.s64 	%rd170, %rd169, %rd7;
	shl.b64 	%rd171, %rd170, 2;
	add.s64 	%rd172, %rd1, %rd171;
	st.global.u32 	[%rd172+6144], %r1594;
$L__BB12_175:
	bar.warp.sync 	-1;
	add.s32 	%r1595, %r1, 1920;
	setp.ge.s32 	%p128, %r1595, %r290;
	@%p128 bra 	$L__BB12_177;
	ld.shared.u32 	%r1596, [%r289+7680];
	shr.u32 	%r1597, %r1596, %r293;
	and.b32  	%r1598, %r1597, %r82;
	shl.b32 	%r1599, %r1598, 3;
	add.s32 	%r1601, %r551, %r1599;
	ld.shared.u64 	%rd173, [%r1601+29184];
	xor.b32  	%r1602, %r1596, -2147483648;
	add.s64 	%rd174, %rd173, %rd7;
	shl.b64 	%rd175, %rd174, 2;
	add.s64 	%rd176, %rd1, %rd175;
	st.global.u32 	[%rd176+7680], %r1602;
$L__BB12_177:
	bar.warp.sync 	-1;
	add.s32 	%r1603, %r1, 2304;
	setp.ge.s32 	%p129, %r1603, %r290;
	@%p129 bra 	$L__BB12_179;
	ld.shared.u32 	%r1604, [%r289+9216];
	shr.u32 	%r1605, %r1604, %r293;
	and.b32  	%r1606, %r1605, %r82;
	shl.b32 	%r1607, %r1606, 3;
	add.s32 	%r1609, %r551, %r1607;
	ld.shared.u64 	%rd177, [%r1609+29184];
	xor.b32  	%r1610, %r1604, -2147483648;
	add.s64 	%rd178, %rd177, %rd7;
	shl.b64 	%rd179, %rd178, 2;
	add.s64 	%rd180, %rd1, %rd179;
	st.global.u32 	[%rd180+9216], %r1610;
$L__BB12_179:
	bar.warp.sync 	-1;
	add.s32 	%r1611, %r1, 2688;
	setp.ge.s32 	%p130, %r1611, %r290;
	@%p130 bra 	$L__BB12_181;
	ld.shared.u32 	%r1612, [%r289+10752];
	shr.u32 	%r1613, %r1612, %r293;
	and.b32  	%r1614, %r1613, %r82;
	shl.b32 	%r1615, %r1614, 3;
	add.s32 	%r1617, %r551, %r1615;
	ld.shared.u64 	%rd181, [%r1617+29184];
	xor.b32  	%r1618, %r1612, -2147483648;
	add.s64 	%rd182, %rd181, %rd7;
	shl.b64 	%rd183, %rd182, 2;
	add.s64 	%rd184, %rd1, %rd183;
	st.global.u32 	[%rd184+10752], %r1618;
$L__BB12_181:
	bar.warp.sync 	-1;
	or.b32  	%r1619, %r1, 3072;
	setp.ge.s32 	%p131, %r1619, %r290;
	@%p131 bra 	$L__BB12_183;
	ld.shared.u32 	%r1620, [%r289+12288];
	shr.u32 	%r1621, %r1620, %r293;
	and.b32  	%r1622, %r1621, %r82;
	shl.b32 	%r1623, %r1622, 3;
	add.s32 	%r1625, %r551, %r1623;
	ld.shared.u64 	%rd185, [%r1625+29184];
	xor.b32  	%r1626, %r1620, -2147483648;
	add.s64 	%rd186, %rd185, %rd7;
	shl.b64 	%rd187, %rd186, 2;
	add.s64 	%rd188, %rd1, %rd187;
	st.global.u32 	[%rd188+12288], %r1626;
$L__BB12_183:
	bar.warp.sync 	-1;
	add.s32 	%r1627, %r1, 3456;
	setp.ge.s32 	%p132, %r1627, %r290;
	@%p132 bra 	$L__BB12_185;
	ld.shared.u32 	%r1628, [%r289+13824];
	shr.u32 	%r1629, %r1628, %r293;
	and.b32  	%r1630, %r1629, %r82;
	shl.b32 	%r1631, %r1630, 3;
	add.s32 	%r1633, %r551, %r1631;
	ld.shared.u64 	%rd189, [%r1633+29184];
	xor.b32  	%r1634, %r1628, -2147483648;
	add.s64 	%rd190, %rd189, %rd7;
	shl.b64 	%rd191, %rd190, 2;
	add.s64 	%rd192, %rd1, %rd191;
	st.global.u32 	[%rd192+13824], %r1634;
$L__BB12_185:
	bar.warp.sync 	-1;
	add.s32 	%r1635, %r1, 3840;
	setp.ge.s32 	%p133, %r1635, %r290;
	@%p133 bra 	$L__BB12_187;
	ld.shared.u32 	%r1636, [%r289+15360];
	shr.u32 	%r1637, %r1636, %r293;
	and.b32  	%r1638, %r1637, %r82;
	shl.b32 	%r1639, %r1638, 3;
	add.s32 	%r1641, %r551, %r1639;
	ld.shared.u64 	%rd193, [%r1641+29184];
	xor.b32  	%r1642, %r1636, -2147483648;
	add.s64 	%rd194, %rd193, %rd7;
	shl.b64 	%rd195, %rd194, 2;
	add.s64 	%rd196, %rd1, %rd195;
	st.global.u32 	[%rd196+15360], %r1642;
$L__BB12_187:
	bar.warp.sync 	-1;
	add.s32 	%r1643, %r1, 4224;
	setp.ge.s32 	%p134, %r1643, %r290;
	@%p134 bra 	$L__BB12_189;
	ld.shared.u32 	%r1644, [%r289+16896];
	shr.u32 	%r1645, %r1644, %r293;
	and.b32  	%r1646, %r1645, %r82;
	shl.b32 	%r1647, %r1646, 3;
	add.s32 	%r1649, %r551, %r1647;
	ld.shared.u64 	%rd197, [%r1649+29184];
	xor.b32  	%r1650, %r1644, -2147483648;
	add.s64 	%rd198, %rd197, %rd7;
	shl.b64 	%rd199, %rd198, 2;
	add.s64 	%rd200, %rd1, %rd199;
	st.global.u32 	[%rd200+16896], %r1650;
$L__BB12_189:
	bar.warp.sync 	-1;
	add.s32 	%r1651, %r1, 4608;
	setp.ge.s32 	%p135, %r1651, %r290;
	@%p135 bra 	$L__BB12_191;
	ld.shared.u32 	%r1652, [%r289+18432];
	shr.u32 	%r1653, %r1652, %r293;
	and.b32  	%r1654, %r1653, %r82;
	shl.b32 	%r1655, %r1654, 3;
	add.s32 	%r1657, %r551, %r1655;
	ld.shared.u64 	%rd201, [%r1657+29184];
	xor.b32  	%r1658, %r1652, -2147483648;
	add.s64 	%rd202, %rd201, %rd7;
	shl.b64 	%rd203, %rd202, 2;
	add.s64 	%rd204, %rd1, %rd203;
	st.global.u32 	[%rd204+18432], %r1658;
$L__BB12_191:
	bar.warp.sync 	-1;
	add.s32 	%r1659, %r1, 4992;
	setp.ge.s32 	%p136, %r1659, %r290;
	@%p136 bra 	$L__BB12_193;
	ld.shared.u32 	%r1660, [%r289+19968];
	shr.u32 	%r1661, %r1660, %r293;
	and.b32  	%r1662, %r1661, %r82;
	shl.b32 	%r1663, %r1662, 3;
	add.s32 	%r1665, %r551, %r1663;
	ld.shared.u64 	%rd205, [%r1665+29184];
	xor.b32  	%r1666, %r1660, -2147483648;
	add.s64 	%rd206, %rd205, %rd7;
	shl.b64 	%rd207, %rd206, 2;
	add.s64 	%rd208, %rd1, %rd207;
	st.global.u32 	[%rd208+19968], %r1666;
$L__BB12_193:
	bar.warp.sync 	-1;
	add.s32 	%r1667, %r1, 5376;
	setp.ge.s32 	%p137, %r1667, %r290;
	@%p137 bra 	$L__BB12_195;
	ld.shared.u32 	%r1668, [%r289+21504];
	shr.u32 	%r1669, %r1668, %r293;
	and.b32  	%r1670, %r1669, %r82;
	shl.b32 	%r1671, %r1670, 3;
	add.s32 	%r1673, %r551, %r1671;
	ld.shared.u64 	%rd209, [%r1673+29184];
	xor.b32  	%r1674, %r1668, -2147483648;
	add.s64 	%rd210, %rd209, %rd7;
	shl.b64 	%rd211, %rd210, 2;
	add.s64 	%rd212, %rd1, %rd211;
	st.global.u32 	[%rd212+21504], %r1674;
$L__BB12_195:
	bar.warp.sync 	-1;
	add.s32 	%r1675, %r1, 5760;
	setp.ge.s32 	%p138, %r1675, %r290;
	@%p138 bra 	$L__BB12_197;
	ld.shared.u32 	%r1676, [%r289+23040];
	shr.u32 	%r1677, %r1676, %r293;
	and.b32  	%r1678, %r1677, %r82;
	shl.b32 	%r1679, %r1678, 3;
	add.s32 	%r1681, %r551, %r1679;
	ld.shared.u64 	%rd213, [%r1681+29184];
	xor.b32  	%r1682, %r1676, -2147483648;
	add.s64 	%rd214, %rd213, %rd7;
	shl.b64 	%rd215, %rd214, 2;
	add.s64 	%rd216, %rd1, %rd215;
	st.global.u32 	[%rd216+23040], %r1682;
$L__BB12_197:
	bar.warp.sync 	-1;
	or.b32  	%r1683, %r1, 6144;
	setp.ge.s32 	%p139, %r1683, %r290;
	@%p139 bra 	$L__BB12_199;
	ld.shared.u32 	%r1684, [%r289+24576];
	shr.u32 	%r1685, %r1684, %r293;
	and.b32  	%r1686, %r1685, %r82;
	shl.b32 	%r1687, %r1686, 3;
	add.s32 	%r1689, %r551, %r1687;
	ld.shared.u64 	%rd217, [%r1689+29184];
	xor.b32  	%r1690, %r1684, -2147483648;
	add.s64 	%rd218, %rd217, %rd7;
	shl.b64 	%rd219, %rd218, 2;
	add.s64 	%rd220, %rd1, %rd219;
	st.global.u32 	[%rd220+24576], %r1690;
$L__BB12_199:
	bar.warp.sync 	-1;
	add.s32 	%r1691, %r1, 6528;
	setp.ge.s32 	%p140, %r1691, %r290;
	@%p140 bra 	$L__BB12_201;
	ld.shared.u32 	%r1692, [%r289+26112];
	shr.u32 	%r1693, %r1692, %r293;
	and.b32  	%r1694, %r1693, %r82;
	shl.b32 	%r1695, %r1694, 3;
	add.s32 	%r1697, %r551, %r1695;
	ld.shared.u64 	%rd221, [%r1697+29184];
	xor.b32  	%r1698, %r1692, -2147483648;
	add.s64 	%rd222, %rd221, %rd7;
	shl.b64 	%rd223, %rd222, 2;
	add.s64 	%rd224, %rd1, %rd223;
	st.global.u32 	[%rd224+26112], %r1698;
$L__BB12_201:
	bar.warp.sync 	-1;
	add.s32 	%r1699, %r1, 6912;
	ld.shared.u32 	%r291, [%r289+27648];
	shr.u32 	%r1700, %r291, %r293;
	and.b32  	%r1701, %r1700, %r82;
	shl.b32 	%r1702, %r1701, 3;
	add.s32 	%r1704, %r551, %r1702;
	ld.shared.u64 	%rd225, [%r1704+29184];
	add.s64 	%rd19, %rd225, %rd7;
	setp.ge.s32 	%p141, %r1699, %r290;
	@%p141 bra 	$L__BB12_203;
	xor.b32  	%r1705, %r291, -2147483648;
	shl.b64 	%rd226, %rd19, 2;
	add.s64 	%rd227, %rd1, %rd226;
	st.global.u32 	[%rd227+27648], %r1705;
$L__BB12_203:
	bar.warp.sync 	-1;
$L__BB12_204:
	ret;

}


// ===== COMPILED SASS (sm_100) =====

	.target	sm_100

	.elftype	@"ET_EXEC"


//--------------------- .note.nv.tkinfo           --------------------------
	.section	.note.nv.tkinfo,"",@"SHT_NOTE"
	.sectionflags	@"SHF_NOTE_NV_TKINFO"
	.tkinfo
        /*0018*/ 	.word	0x00000002
        /*0030*/ 	.string	""
        /*0030*/ 	.string	"ptxas"
        /*0030*/ 	.string	"Cuda compilation tools, release 13.0, V13.0.88"
        /*0030*/ 	.string	"Build cuda_13.0.r13.0/compiler.36424714_0"
        /*0030*/ 	.string	"-arch sm_100 -m 64 "



//--------------------- .note.nv.cuinfo           --------------------------
	.section	.note.nv.cuinfo,"",@"SHT_NOTE"
	.sectionflags	@"SHF_NOTE_NV_CUINFO"
        /*0018*/ 	.short	0x0002
        /*001a*/ 	.short	0x0064
        /*001c*/ 	.short	0x0082
	.zero		2


//--------------------- .nv.info                  --------------------------
	.section	.nv.info,"",@"SHT_CUDA_INFO"
	.align	4


	//----- nvinfo : EIATTR_REGCOUNT
	.align		4
        /*0000*/ 	.byte	0x04, 0x2f
        /*0002*/ 	.short	(.L_46 - .L_45)
	.align		4
.L_45:
        /*0004*/ 	.word	index@(_Z11FlipSignBitPii)
        /*0008*/ 	.word	0x00000008


	//----- nvinfo : EIATTR_FRAME_SIZE
	.align		4
.L_46:
        /*000c*/ 	.byte	0x04, 0x11
        /*000e*/ 	.short	(.L_48 - .L_47)
	.align		4
.L_47:
        /*0010*/ 	.word	index@(_Z11FlipSignBitPii)
        /*0014*/ 	.word	0x00000000


	//----- nvinfo : EIATTR_REGCOUNT
	.align		4
.L_48:
        /*0018*/ 	.byte	0x04, 0x2f
        /*001a*/ 	.short	(.L_50 - .L_49)
	.align		4
.L_49:
        /*001c*/ 	.word	index@(_Z28RadixSortCalcDigitsPerBlocksPKiPjjjj)
        /*0020*/ 	.word	0x0000000a


	//----- nvinfo : EIATTR_FRAME_SIZE
	.align		4
.L_50:
        /*0024*/ 	.byte	0x04, 0x11
        /*0026*/ 	.short	(.L_52 - .L_51)
	.align		4
.L_51:
        /*0028*/ 	.word	index@(_Z28RadixSortCalcDigitsPerBlocksPKiPjjjj)
        /*002c*/ 	.word	0x00000000


	//----- nvinfo : EIATTR_REGCOUNT
	.align		4
.L_52:
        /*0030*/ 	.byte	0x04, 0x2f
        /*0032*/ 	.short	(.L_54 - .L_53)
	.align		4
.L_53:
        /*0034*/ 	.word	index@(_Z37RadixSortCalcDigitsPerBlocksNoAtomicsPKiPjjjj)
        /*0038*/ 	.word	0x00000020


	//----- nvinfo : EIATTR_FRAME_SIZE
	.align		4
.L_54:
        /*003c*/ 	.byte	0x04, 0x11
        /*003e*/ 	.short	(.L_56 - .L_55)
	.align		4
.L_55:
        /*0040*/ 	.word	index@(_Z37RadixSortCalcDigitsPerBlocksNoAtomicsPKiPjjjj)
        /*0044*/ 	.word	0x00000000


	//----- nvinfo : EIATTR_REGCOUNT
	.align		4
.L_56:
        /*0048*/ 	.byte	0x04, 0x2f
        /*004a*/ 	.short	(.L_58 - .L_57)
	.align		4
.L_57:
        /*004c*/ 	.word	index@(_Z30RadixSortScanHistogramBlellochPjS_j)
        /*0050*/ 	.word	0x00000014


	//----- nvinfo : EIATTR_FRAME_SIZE
	.align		4
.L_58:
        /*0054*/ 	.byte	0x04, 0x11
        /*0056*/ 	.short	(.L_60 - .L_59)
	.align		4
.L_59:
        /*0058*/ 	.word	index@(_Z30RadixSortScanHistogramBlellochPjS_j)
        /*005c*/ 	.word	0x00000000


	//----- nvinfo : EIATTR_REGCOUNT
	.align		4
.L_60:
        /*0060*/ 	.byte	0x04, 0x2f
        /*0062*/ 	.short	(.L_62 - .L_61)
	.align		4
.L_61:
        /*0064*/ 	.word	index@(_Z34RadixSortScanHistogramHillisSteelePjS_j)
        /*0068*/ 	.word	0x0000000e


	//----- nvinfo : EIATTR_FRAME_SIZE
	.align		4
.L_62:
        /*006c*/ 	.byte	0x04, 0x11
        /*006e*/ 	.short	(.L_64 - .L_63)
	.align		4
.L_63:
        /*0070*/ 	.word	index@(_Z34RadixSortScanHistogramHillisSteelePjS_j)
        /*0074*/ 	.word	0x00000000


	//----- nvinfo : EIATTR_REGCOUNT
	.align		4
.L_64:
        /*0078*/ 	.byte	0x04, 0x2f
        /*007a*/ 	.short	(.L_66 - .L_65)
	.align		4
.L_65:
        /*007c*/ 	.word	index@(_Z20RadixSortScanBucketsPj)
        /*0080*/ 	.word	0x00000015


	//----- nvinfo : EIATTR_FRAME_SIZE
	.align		4
.L_66:
        /*0084*/ 	.byte	0x04, 0x11
        /*0086*/ 	.short	(.L_68 - .L_67)
	.align		4
.L_67:
        /*0088*/ 	.word	index@(_Z20RadixSortScanBucketsPj)
        /*008c*/ 	.word	0x00000000


	//----- nvinfo : EIATTR_REGCOUNT
	.align		4
.L_68:
        /*0090*/ 	.byte	0x04, 0x2f
        /*0092*/ 	.short	(.L_70 - .L_69)
	.align		4
.L_69:
        /*0094*/ 	.word	index@(_Z16RadixSortScatterPKiPiPKjS3_jjj)
        /*0098*/ 	.word	0x00000020


	//----- nvinfo : EIATTR_FRAME_SIZE
	.align		4
.L_70:
        /*009c*/ 	.byte	0x04, 0x11
        /*009e*/ 	.short	(.L_72 - .L_71)
	.align		4
.L_71:
        /*00a0*/ 	.word	index@(_Z16RadixSortScatterPKiPiPKjS3_jjj)
        /*00a4*/ 	.word	0x00000000


	//----- nvinfo : EIATTR_REGCOUNT
	.align		4
.L_72:
        /*00a8*/ 	.byte	0x04, 0x2f
        /*00aa*/ 	.short	(.L_74 - .L_73)
	.align		4
.L_73:
        /*00ac*/ 	.word	index@(_Z15BitonicSortStepPiii)
        /*00b0*/ 	.word	0x0000000c


	//----- nvinfo : EIATTR_FRAME_SIZE
	.align		4
.L_74:
        /*00b4*/ 	.byte	0x04, 0x11
        /*00b6*/ 	.short	(.L_76 - .L_75)
	.align		4
.L_75:
        /*00b8*/ 	.word	index@(_Z15BitonicSortStepPiii)
        /*00bc*/ 	.word	0x00000000


	//----- nvinfo : EIATTR_REGCOUNT
	.align		4
.L_76:
        /*00c0*/ 	.byte	0x04, 0x2f
        /*00c2*/ 	.short	(.L_78 - .L_77)
	.align		4
.L_77:
        /*00c4*/ 	.word	index@(_ZN3cub18CUB_300001_SM_10006detail11EmptyKernelIvEEvv)
        /*00c8*/ 	.word	0x00000004


	//----- nvinfo : EIATTR_FRAME_SIZE
	.align		4
.L_78:
        /*00cc*/ 	.byte	0x04, 0x11
        /*00ce*/ 	.short	(.L_80 - .L_79)
	.align		4
.L_79:
        /*00d0*/ 	.word	index@(_ZN3cub18CUB_300001_SM_10006detail11EmptyKernelIvEEvv)
        /*00d4*/ 	.word	0x00000000


	//----- nvinfo : EIATTR_REGCOUNT
	.align		4
.L_80:
        /*00d8*/ 	.byte	0x04, 0x2f
        /*00da*/ 	.short	(.L_82 - .L_81)
	.align		4
.L_81:
        /*00dc*/ 	.word	index@(_ZN3cub18CUB_300001_SM_10006detail10radix_sort31DeviceRadixSortSingleTileKernelINS1_5radix10policy_hubIiNS0_8NullTypeEyE10Policy1000ELNS0_9SortOrderE0EiS6_yNS1_21identity_decomposer_tEEEvPKT1_PSB_PKT2_PSF_T3_iiT4_)
        /*00e0*/ 	.word	0x0000007f


	//----- nvinfo : EIATTR_FRAME_SIZE
	.align		4
.L_82:
        /*00e4*/ 	.byte	0x04, 0x11
        /*00e6*/ 	.short	(.L_84 - .L_83)
	.align		4
.L_83:
        /*00e8*/ 	.word	index@(_ZN3cub18CUB_300001_SM_10006detail10radix_sort31DeviceRadixSortSingleTileKernelINS1_5radix10policy_hubIiNS0_8NullTypeEyE10Policy1000ELNS0_9SortOrderE0EiS6_yNS1_21identity_decomposer_tEEEvPKT1_PSB_PKT2_PSF_T3_iiT4_)
        /*00ec*/ 	.word	0x00000000


	//----- nvinfo : EIATTR_REGCOUNT
	.align		4
.L_84:
        /*00f0*/ 	.byte	0x04, 0x2f
        /*00f2*/ 	.short	(.L_86 - .L_85)
	.align		4
.L_85:
        /*00f4*/ 	.word	index@(_ZN3cub18CUB_300001_SM_10006detail10radix_sort30DeviceRadixSortHistogramKernelINS1_5radix10policy_hubIiNS0_8NullTypeEyE10Policy1000ELNS0_9SortOrderE0EiyNS1_21identity_decomposer_tEEEvPT2_PKT1_SB_iiT3_)
        /*00f8*/ 	.word	0x00000020


	//----- nvinfo : EIATTR_FRAME_SIZE
	.align		4
.L_86:
        /*00fc*/ 	.byte	0x04, 0x11
        /*00fe*/ 	.short	(.L_88 - .L_87)
	.align		4
.L_87:
        /*0100*/ 	.word	index@(_ZN3cub18CUB_300001_SM_10006detail10radix_sort30DeviceRadixSortHistogramKernelINS1_5radix10policy_hubIiNS0_8NullTypeEyE10Policy1000ELNS0_9SortOrderE0EiyNS1_21identity_decomposer_tEEEvPT2_PKT1_SB_iiT3_)
        /*0104*/ 	.word	0x00000000


	//----- nvinfo : EIATTR_REGCOUNT
	.align		4
.L_88:
        /*0108*/ 	.byte	0x04, 0x2f
        /*010a*/ 	.short	(.L_90 - .L_89)
	.align		4
.L_89:
        /*010c*/ 	.word	index@(_ZN3cub18CUB_300001_SM_10006detail10radix_sort33DeviceRadixSortExclusiveSumKernelINS1_5radix10policy_hubIiNS0_8NullTypeEyE10Policy1000EyEEvPT0_)
        /*0110*/ 	.word	0x00000020


	//----- nvinfo : EIATTR_FRAME_SIZE
	.align		4
.L_90:
        /*0114*/ 	.byte	0x04, 0x11
        /*0116*/ 	.short	(.L_92 - .L_91)
	.align		4
.L_91:
        /*0118*/ 	.word	index@(_ZN3cub18CUB_300001_SM_10006detail10radix_sort33DeviceRadixSortExclusiveSumKernelINS1_5radix10policy_hubIiNS0_8NullTypeEyE10Policy1000EyEEvPT0_)
        /*011c*/ 	.word	0x00000000


	//----- nvinfo : EIATTR_REGCOUNT
	.align		4
.L_92:
        /*0120*/ 	.byte	0x04, 0x2f
        /*0122*/ 	.short	(.L_94 - .L_93)
	.align		4
.L_93:
        /*0124*/ 	.word	index@(_ZN3cub18CUB_300001_SM_10006detail10radix_sort29DeviceRadixSortOnesweepKernelINS1_5radix10policy_hubIiNS0_8NullTypeEyE10Policy1000ELNS0_9SortOrderE0EiS6_yiiNS1_21identity_decomposer_tEEEvPT5_SC_PT3_PKSD_PT1_PKSH_PT2_PKSL_T4_iiT6_)
        /*0128*/ 	.word	0x00000038


	//----- nvinfo : EIATTR_FRAME_SIZE
	.align		4
.L_94:
        /*012c*/ 	.byte	0x04, 0x11
        /*012e*/ 	.short	(.L_96 - .L_95)
	.align		4
.L_95:
        /*0130*/ 	.word	index@(_ZN3cub18CUB_300001_SM_10006detail10radix_sort29DeviceRadixSortOnesweepKernelINS1_5radix10policy_hubIiNS0_8NullTypeEyE10Policy1000ELNS0_9SortOrderE0EiS6_yiiNS1_21identity_decomposer_tEEEvPT5_SC_PT3_PKSD_PT1_PKSH_PT2_PKSL_T4_iiT6_)
        /*0134*/ 	.word	0x00000000


	//----- nvinfo : EIATTR_MIN_STACK_SIZE
	.align		4
.L_96:
        /*0138*/ 	.byte	0x04, 0x12
        /*013a*/ 	.short	(.L_98 - .L_97)
	.align		4
.L_97:
        /*013c*/ 	.word	index@(_ZN3cub18CUB_300001_SM_10006detail10radix_sort29DeviceRadixSortOnesweepKernelINS1_5radix10policy_hubIiNS0_8NullTypeEyE10Policy1000ELNS0_9SortOrderE0EiS6_yiiNS1_21identity_decomposer_tEEEvPT5_SC_PT3_PKSD_PT1_PKSH_PT2_PKSL_T4_iiT6_)
        /*0140*/ 	.word	0x00000000


	//----- nvinfo : EIATTR_MIN_STACK_SIZE
	.align		4
.L_98:
        /*0144*/ 	.byte	0x04, 0x12
        /*0146*/ 	.short	(.L_100 - .L_99)
	.align		4
.L_99:
        /*0148*/ 	.word	index@(_ZN3cub18CUB_300001_SM_10006detail10radix_sort33DeviceRadixSortExclusiveSumKernelINS1_5radix10policy_hubIiNS0_8NullTypeEyE10Policy1000EyEEvPT0_)
        /*014c*/ 	.word	0x00000000


	//----- nvinfo : EIATTR_MIN_STACK_SIZE
	.align		4
.L_100:
        /*0150*/ 	.byte	0x04, 0x12
        /*0152*/ 	.short	(.L_102 - .L_101)
	.align		4
.L_101:
        /*0154*/ 	.word	index@(_ZN3cub18CUB_300001_SM_10006detail10radix_sort30DeviceRadixSortHistogramKernelINS1_5radix10policy_hubIiNS0_8NullTypeEyE10Policy1000ELNS0_9SortOrderE0EiyNS1_21identity_decomposer_tEEEvPT2_PKT1_SB_iiT3_)
        /*0158*/ 	.word	0x00000000


	//----- nvinfo : EIATTR_MIN_STACK_SIZE
	.align		4
.L_102:
        /*015c*/ 	.byte	0x04, 0x12
        /*015e*/ 	.short	(.L_104 - .L_103)
	.align		4
.L_103:
        /*0160*/ 	.word	index@(_ZN3cub18CUB_300001_SM_10006detail10radix_sort31DeviceRadixSortSingleTileKernelINS1_5radix10policy_hubIiNS0_8NullTypeEyE10Policy1000ELNS0_9SortOrderE0EiS6_yNS1_21identity_decomposer_tEEEvPKT1_PSB_PKT2_PSF_T3_iiT4_)
        /*0164*/ 	.word	0x00000000


	//----- nvinfo : EIATTR_MIN_STACK_SIZE
	.align		4
.L_104:
        /*0168*/ 	.byte	0x04, 0x12
        /*016a*/ 	.short	(.L_106 - .L_105)
	.align		4
.L_105:
        /*016c*/ 	.word	index@(_ZN3cub18CUB_300001_SM_10006detail11EmptyKernelIvEEvv)
        /*0170*/ 	.word	0x00000000


	//----- nvinfo : EIATTR_MIN_STACK_SIZE
	.align		4
.L_106:
        /*0174*/ 	.byte	0x04, 0x12
        /*0176*/ 	.short	(.L_108 - .L_107)
	.align		4
.L_107:
        /*0178*/ 	.word	index@(_Z15BitonicSortStepPiii)
        /*017c*/ 	.word	0x00000000


	//----- nvinfo : EIATTR_MIN_STACK_SIZE
	.align		4
.L_108:
        /*0180*/ 	.byte	0x04, 0x12
        /*0182*/ 	.short	(.L_110 - .L_109)
	.align		4
.L_109:
        /*0184*/ 	.word	index@(_Z16RadixSortScatterPKiPiPKjS3_jjj)
        /*0188*/ 	.word	0x00000000


	//----- nvinfo : EIATTR_MIN_STACK_SIZE
	.align		4
.L_110:
        /*018c*/ 	.byte	0x04, 0x12
        /*018e*/ 	.short	(.L_112 - .L_111)
	.align		4
.L_111:
        /*0190*/ 	.word	index@(_Z20RadixSortScanBucketsPj)
        /*0194*/ 	.word	0x00000000


	//----- nvinfo : EIATTR_MIN_STACK_SIZE
	.align		4
.L_112:
        /*0198*/ 	.byte	0x04, 0x12
        /*019a*/ 	.short	(.L_114 - .L_113)
	.align		4
.L_113:
        /*019c*/ 	.word	index@(_Z34RadixSortScanHistogramHillisSteelePjS_j)
        /*01a0*/ 	.word	0x00000000


	//----- nvinfo : EIATTR_MIN_STACK_SIZE
	.align		4
.L_114:
        /*01a4*/ 	.byte	0x04, 0x12
        /*01a6*/ 	.short	(.L_116 - .L_115)
	.align		4
.L_115:
        /*01a8*/ 	.word	index@(_Z30RadixSortScanHistogramBlellochPjS_j)
        /*01ac*/ 	.word	0x00000000


	//----- nvinfo : EIATTR_MIN_STACK_SIZE
	.align		4
.L_116:
        /*01b0*/ 	.byte	0x04, 0x12
        /*01b2*/ 	.short	(.L_118 - .L_117)
	.align		4
.L_117:
        /*01b4*/ 	.word	index@(_Z37RadixSortCalcDigitsPerBlocksNoAtomicsPKiPjjjj)
        /*01b8*/ 	.word	0x00000000


	//----- nvinfo : EIATTR_MIN_STACK_SIZE
	.align		4
.L_118:
        /*01bc*/ 	.byte	0x04, 0x12
        /*01be*/ 	.short	(.L_120 - .L_119)
	.align		4
.L_119:
        /*01c0*/ 	.word	index@(_Z28RadixSortCalcDigitsPerBlocksPKiPjjjj)
        /*01c4*/ 	.word	0x00000000


	//----- nvinfo : EIATTR_MIN_STACK_SIZE
	.align		4
.L_120:
        /*01c8*/ 	.byte	0x04, 0x12
        /*01ca*/ 	.short	(.L_122 - .L_121)
	.align		4
.L_121:
        /*01cc*/ 	.word	index@(_Z11FlipSignBitPii)
        /*01d0*/ 	.word	0x00000000
.L_122:


//--------------------- .nv.compat                --------------------------
	.section	.nv.compat,"",@"SHT_CUDA_COMPAT_INFO"
	.align	4
        /*0000*/ 	.byte	0x02, 0x09, 0x00, 0x00, 0x02, 0x02, 0x01, 0x00, 0x02, 0x05, 0x05, 0x00, 0x03, 0x07, 0x01, 0x01
        /*0010*/ 	.byte	0x02, 0x03, 0x00, 0x00, 0x02, 0x06, 0x01, 0x00, 0x04, 0x0b, 0x08, 0x00, 0x09, 0x00, 0x00, 0x00
        /*0020*/ 	.byte	0x00, 0x00, 0x00, 0x00


//--------------------- .nv.info._ZN3cub18CUB_300001_SM_10006detail10radix_sort29DeviceRadixSortOnesweepKernelINS1_5radix10policy_hubIiNS0_8NullTypeEyE10Policy1000ELNS0_9SortOrderE0EiS6_yiiNS1_21identity_decomposer_tEEEvPT5_SC_PT3_PKSD_PT1_PKSH_PT2_PKSL_T4_iiT6_ --------------------------
	.section	.nv.info._ZN3cub18CUB_300001_SM_10006detail10radix_sort29DeviceRadixSortOnesweepKernelINS1_5radix10policy_hubIiNS0_8NullTypeEyE10Policy1000ELNS0_9SortOrderE0EiS6_yiiNS1_21identity_decomposer_tEEEvPT5_SC_PT3_PKSD_PT1_PKSH_PT2_PKSL_T4_iiT6_,"",@"SHT_CUDA_INFO"
	.sectionflags	@""
	.align	4


	//----- nvinfo : EIATTR_CUDA_API_VERSION
	.align		4
        /*0000*/ 	.byte	0x04, 0x37
        /*0002*/ 	.short	(.L_124 - .L_123)
.L_123:
        /*0004*/ 	.word	0x00000082


	//----- nvinfo : EIATTR_KPARAM_INFO
	.align		4
.L_124:
        /*0008*/ 	.byte	0x04, 0x17
        /*000a*/ 	.short	(.L_126 - .L_125)
.L_125:
        /*000c*/ 	.word	0x00000000
        /*0010*/ 	.short	0x000b
        /*0012*/ 	.short	0x004c
        /*0014*/ 	.byte	0x00, 0xf0, 0x05, 0x00


	//----- nvinfo : EIATTR_KPARAM_INFO
	.align		4
.L_126:
        /*0018*/ 	.byte	0x04, 0x17
        /*001a*/ 	.short	(.L_128 - .L_127)
.L_127:
        /*001c*/ 	.word	0x00000000
        /*0020*/ 	.short	0x000a
        /*0022*/ 	.short	0x0048
        /*0024*/ 	.byte	0x00, 0xf0, 0x11, 0x00


	//----- nvinfo : EIATTR_KPARAM_INFO
	.align		4
.L_128:
        /*0028*/ 	.byte	0x04, 0x17
        /*002a*/ 	.short	(.L_130 - .L_129)
.L_129:
        /*002c*/ 	.word	0x00000000
        /*0030*/ 	.short	0x0009
        /*0032*/ 	.short	0x0044
        /*0034*/ 	.byte	0x00, 0xf0, 0x11, 0x00


	//----- nvinfo : EIATTR_KPARAM_INFO
	.align		4
.L_130:
        /*0038*/ 	.byte	0x04, 0x17
        /*003a*/ 	.short	(.L_132 - .L_131)
.L_131:
        /*003c*/ 	.word	0x00000000
        /*0040*/ 	.short	0x0008
        /*0042*/ 	.short	0x0040
        /*0044*/ 	.byte	0x00, 0xf0, 0x11, 0x00


	//----- nvinfo : EIATTR_KPARAM_INFO
	.align		4
.L_132:
        /*0048*/ 	.byte	0x04, 0x17
        /*004a*/ 	.short	(.L_134 - .L_133)
.L_133:
        /*004c*/ 	.word	0x00000000
        /*0050*/ 	.short	0x0007
        /*0052*/ 	.short	0x0038
        /*0054*/ 	.byte	0x00, 0xf5, 0x21, 0x00


	//----- nvinfo : EIATTR_KPARAM_INFO
	.align		4
.L_134:
        /*0058*/ 	.byte	0x04, 0x17
        /*005a*/ 	.short	(.L_136 - .L_135)
.L_135:
        /*005c*/ 	.word	0x00000000
        /*0060*/ 	.short	0x0006
        /*0062*/ 	.short	0x0030
        /*0064*/ 	.byte	0x00, 0xf5, 0x21, 0x00


	//----- nvinfo : EIATTR_KPARAM_INFO
	.align		4
.L_136:
        /*0068*/ 	.byte	0x04, 0x17
        /*006a*/ 	.short	(.L_138 - .L_137)
.L_137:
        /*006c*/ 	.word	0x00000000
        /*0070*/ 	.short	0x0005
        /*0072*/ 	.short	0x0028
        /*0074*/ 	.byte	0x00, 0xf5, 0x21, 0x00


	//----- nvinfo : EIATTR_KPARAM_INFO
	.align		4
.L_138:
        /*0078*/ 	.byte	0x04, 0x17
        /*007a*/ 	.short	(.L_140 - .L_139)
.L_139:
        /*007c*/ 	.word	0x00000000
        /*0080*/ 	.short	0x0004
        /*0082*/ 	.short	0x0020
        /*0084*/ 	.byte	0x00, 0xf5, 0x21, 0x00


	//----- nvinfo : EIATTR_KPARAM_INFO
	.align		4
.L_140:
        /*0088*/ 	.byte	0x04, 0x17
        /*008a*/ 	.short	(.L_142 - .L_141)
.L_141:
        /*008c*/ 	.word	0x00000000
        /*0090*/ 	.short	0x0003
        /*0092*/ 	.short	0x0018
        /*0094*/ 	.byte	0x00, 0xf5, 0x21, 0x00


	//----- nvinfo : EIATTR_KPARAM_INFO
	.align		4
.L_142:
        /*0098*/ 	.byte	0x04, 0x17
        /*009a*/ 	.short	(.L_144 - .L_143)
.L_143:
        /*009c*/ 	.word	0x00000000
        /*00a0*/ 	.short	0x0002
        /*00a2*/ 	.short	0x0010
        /*00a4*/ 	.byte	0x00, 0xf5, 0x21, 0x00


	//----- nvinfo : EIATTR_KPARAM_INFO
	.align		4
.L_144:
        /*00a8*/ 	.byte	0x04, 0x17
        /*00aa*/ 	.short	(.L_146 - .L_145)
.L_145:
        /*00ac*/ 	.word	0x00000000
        /*00b0*/ 	.short	0x0001
        /*00b2*/ 	.short	0x0008
        /*00b4*/ 	.byte	0x00, 0xf5, 0x21, 0x00


	//----- nvinfo : EIATTR_KPARAM_INFO
	.align		4
.L_146:
        /*00b8*/ 	.byte	0x04, 0x17
        /*00ba*/ 	.short	(.L_148 - .L_147)
.L_147:
        /*00bc*/ 	.word	0x00000000
        /*00c0*/ 	.short	0x0000
        /*00c2*/ 	.short	0x0000
        /*00c4*/ 	.byte	0x00, 0xf5, 0x21, 0x00


	//----- nvinfo : EIATTR_SPARSE_MMA_MASK
	.align		4
.L_148:
        /*00c8*/ 	.byte	0x03, 0x50
        /*00ca*/ 	.short	0x0000


	//----- nvinfo : EIATTR_MAXREG_COUNT
	.align		4
        /*00cc*/ 	.byte	0x03, 0x1b
        /*00ce*/ 	.short	0x00a8


	//----- nvinfo : EIATTR_NUM_BARRIERS
	.align		4
        /*00d0*/ 	.byte	0x02, 0x4c
        /*00d2*/ 	.byte	0x01
	.zero		1


	//----- nvinfo : EIATTR_MERCURY_ISA_VERSION
	.align		4
        /*00d4*/ 	.byte	0x03, 0x5f
        /*00d6*/ 	.short	0x0101


	//----- nvinfo : EIATTR_COOP_GROUP_MASK_REGIDS
	.align		4
        /*00d8*/ 	.byte	0x04, 0x29
        /*00da*/ 	.short	(.L_150 - .L_149)


	//   ....[0]....
.L_149:
        /*00dc*/ 	.word	0xffffffff


	//   ....[1]....
        /*00e0*/ 	.word	0x05000019


	//   ....[2]....
        /*00e4*/ 	.word	0xffffffff


	//   ....[3]....
        /*00e8*/ 	.word	0xffffffff


	//   ....[4]....
        /*00ec*/ 	.word	0xffffffff


	//   ....[5]....
        /*00f0*/ 	.word	0xffffffff


	//   ....[6]....
        /*00f4*/ 	.word	0xffffffff


	//   ....[7]....
        /*00f8*/ 	.word	0xffffffff


	//   ....[8]....
        /*00fc*/ 	.word	0xffffffff


	//   ....[9]....
        /*0100*/ 	.word	0xffffffff


	//   ....[10]....
        /*0104*/ 	.word	0xffffffff


	//   ....[11]....
        /*0108*/ 	.word	0xffffffff


	//   ....[12]....
        /*010c*/ 	.word	0xffffffff


	//   ....[13]....
        /*0110*/ 	.word	0xffffffff


	//   ....[14]....
        /*0114*/ 	.word	0xffffffff


	//   ....[15]....
        /*0118*/ 	.word	0xffffffff


	//   ....[16]....
        /*011c*/ 	.word	0xffffffff


	//   ....[17]....
        /*0120*/ 	.word	0xffffffff


	//   ....[18]....
        /*0124*/ 	.word	0xffffffff


	//   ....[19]....
        /*0128*/ 	.word	0xffffffff


	//   ....[20]....
        /*012c*/ 	.word	0xffffffff


	//   ....[21]....
        /*0130*/ 	.word	0xffffffff


	//   ....[22]....
        /*0134*/ 	.word	0xffffffff


	//   ....[23]....
        /*0138*/ 	.word	0xffffffff


	//   ....[24]....
        /*013c*/ 	.word	0xffffffff


	//   ....[25]....
        /*0140*/ 	.word	0xffffffff


	//   ....[26]....
        /*0144*/ 	.word	0xffffffff


	//   ....[27]....
        /*0148*/ 	.word	0xffffffff


	//   ....[28]....
        /*014c*/ 	.word	0xffffffff


	//   ....[29]....
        /*0150*/ 	.word	0xffffffff


	//   ....[30]....
        /*0154*/ 	.word	0xffffffff


	//   ....[31]....
        /*0158*/ 	.word	0xffffffff


	//   ....[32]....
        /*015c*/ 	.word	0xffffffff


	//   ....[33]....
        /*0160*/ 	.word	0xffffffff


	//   ....[34]....
        /*0164*/ 	.word	0xffffffff


	//   ....[35]....
        /*0168*/ 	.word	0xffffffff


	//   ....[36]....
        /*016c*/ 	.word	0xffffffff


	//   ....[37]....
        /*0170*/ 	.word	0xffffffff


	//   ....[38]....
        /*0174*/ 	.word	0xffffffff


	//   ....[39]....
        /*0178*/ 	.word	0xffffffff


	//   ....[40]....
        /*017c*/ 	.word	0xffffffff


	//   ....[41]....
        /*0180*/ 	.word	0xffffffff


	//   ....[42]....
        /*0184*/ 	.word	0xffffffff


	//   ....[43]....
        /*0188*/ 	.word	0xffffffff


	//   ....[44]....
        /*018c*/ 	.word	0xffffffff


	//   ....[45]....
        /*0190*/ 	.word	0xffffffff


	//   ....[46]....
        /*0194*/ 	.word	0xffffffff


	//   ....[47]....
        /*0198*/ 	.word	0xffffffff


	//   ....[48]....
        /*019c*/ 	.word	0xffffffff


	//   ....[49]....
        /*01a0*/ 	.word	0xffffffff


	//   ....[50]....
        /*01a4*/ 	.word	0xffffffff


	//   ....[51]....
        /*01a8*/ 	.word	0xffffffff


	//   ....[52]....
        /*01ac*/ 	.word	0xffffffff


	//   ....[53]....
        /*01b0*/ 	.word	0xffffffff


	//   ....[54]....
        /*01b4*/ 	.word	0xffffffff


	//   ....[55]....
        /*01b8*/ 	.word	0xffffffff


	//   ....[56]....
        /*01bc*/ 	.word	0xffffffff


	//   ....[57]....
        /*01c0*/ 	.word	0xffffffff


	//   ....[58]....
        /*01c4*/ 	.word	0xffffffff


	//   ....[59]....
        /*01c8*/ 	.word	0xffffffff


	//   ....[60]....
        /*01cc*/ 	.word	0xffffffff


	//   ....[61]....
        /*01d0*/ 	.word	0xffffffff


	//   ....[62]....
        /*01d4*/ 	.word	0xffffffff


	//   ....[63]....
        /*01d8*/ 	.word	0xffffffff


	//   ....[64]....
        /*01dc*/ 	.word	0xffffffff


	//   ....[65]....
        /*01e0*/ 	.word	0xffffffff


	//   ....[66]....
        /*01e4*/ 	.word	0xffffffff


	//   ....[67]....
        /*01e8*/ 	.word	0xffffffff


	//   ....[68]....
        /*01ec*/ 	.word	0xffffffff


	//   ....[69]....
        /*01f0*/ 	.word	0xffffffff


	//   ....[70]....
        /*01f4*/ 	.word	0xffffffff


	//   ....[71]....
        /*01f8*/ 	.word	0xffffffff


	//   ....[72]....
        /*01fc*/ 	.word	0xffffffff


	//   ....[73]....
        /*0200*/ 	.word	0xffffffff


	//   ....[74]....
        /*0204*/ 	.word	0xffffffff


	//   ....[75]....
        /*0208*/ 	.word	0xffffffff


	//   ....[76]....
        /*020c*/ 	.word	0xffffffff


	//   ....[77]....
        /*0210*/ 	.word	0xffffffff


	//   ....[78]....
        /*0214*/ 	.word	0xffffffff


	//   ....[79]....
        /*0218*/ 	.word	0xffffffff


	//   ....[80]....
        /*021c*/ 	.word	0xffffffff


	//   ....[81]....
        /*0220*/ 	.word	0xffffffff


	//   ....[82]....
        /*0224*/ 	.word	0xffffffff


	//   ....[83]....
        /*0228*/ 	.word	0xffffffff


	//   ....[84]....
        /*022c*/ 	.word	0xffffffff


	//   ....[85]....
        /*0230*/ 	.word	0xffffffff


	//   ....[86]....
        /*0234*/ 	.word	0xffffffff


	//   ....[87]....
        /*0238*/ 	.word	0xffffffff


	//   ....[88]....
        /*023c*/ 	.word	0xffffffff


	//   ....[89]....
        /*0240*/ 	.word	0xffffffff


	//   ....[90]....
        /*0244*/ 	.word	0xffffffff


	//   ....[91]....
        /*0248*/ 	.word	0xffffffff


	//   ....[92]....
        /*024c*/ 	.word	0xffffffff


	//   ....[93]....
        /*0250*/ 	.word	0xffffffff


	//   ....[94]....
        /*0254*/ 	.word	0xffffffff


	//   ....[95]....
        /*0258*/ 	.word	0xffffffff


	//   ....[96]....
        /*025c*/ 	.word	0xffffffff


	//   ....[97]....
        /*0260*/ 	.word	0xffffffff


	//   ....[98]....
        /*0264*/ 	.word	0xffffffff


	//   ....[99]....
        /*0268*/ 	.word	0xffffffff


	//   ....[100]....
        /*026c*/ 	.word	0xffffffff


	//   ....[101]....
        /*0270*/ 	.word	0xffffffff


	//   ....[102]....
        /*0274*/ 	.word	0xffffffff


	//   ....[103]....
        /*0278*/ 	.word	0xffffffff


	//   ....[104]....
        /*027c*/ 	.word	0xffffffff


	//   ....[105]....
        /*0280*/ 	.word	0xffffffff


	//   ....[106]....
        /*0284*/ 	.word	0xffffffff


	//   ....[107]....
        /*0288*/ 	.word	0xffffffff


	//   ....[108]....
        /*028c*/ 	.word	0xffffffff


	//   ....[109]....
        /*0290*/ 	.word	0xffffffff


	//   ....[110]....
        /*0294*/ 	.word	0xffffffff


	//   ....[111]....
        /*0298*/ 	.word	0xffffffff


	//   ....[112]....
        /*029c*/ 	.word	0xffffffff


	//   ....[113]....
        /*02a0*/ 	.word	0xffffffff


	//   ....[114]....
        /*02a4*/ 	.word	0xffffffff


	//   ....[115]....
        /*02a8*/ 	.word	0xffffffff


	//   ....[116]....
        /*02ac*/ 	.word	0xffffffff


	//   ....[117]....
        /*02b0*/ 	.word	0xffffffff


	//   ....[118]....
        /*02b4*/ 	.word	0xffffffff


	//   ....[119]....
        /*02b8*/ 	.word	0xffffffff


	//   ....[120]....
        /*02bc*/ 	.word	0xffffffff


	//   ....[121]....
        /*02c0*/ 	.word	0xffffffff


	//   ....[122]....
        /*02c4*/ 	.word	0xffffffff


	//   ....[123]....
        /*02c8*/ 	.word	0xffffffff


	//   ....[124]....
        /*02cc*/ 	.word	0xffffffff


	//   ....[125]....
        /*02d0*/ 	.word	0xffffffff


	//   ....[126]....
        /*02d4*/ 	.word	0xffffffff


	//   ....[127]....
        /*02d8*/ 	.word	0xffffffff


	//   ....[128]....
        /*02dc*/ 	.word	0xffffffff


	//   ....[129]....
        /*02e0*/ 	.word	0xffffffff


	//   ....[130]....
        /*02e4*/ 	.word	0xffffffff


	//   ....[131]....
        /*02e8*/ 	.word	0xffffffff


	//   ....[132]....
        /*02ec*/ 	.word	0xffffffff


	//   ....[133]....
        /*02f0*/ 	.word	0xffffffff


	//   ....[134]....
        /*02f4*/ 	.word	0xffffffff


	//   ....[135]....
        /*02f8*/ 	.word	0xffffffff


	//   ....[136]....
        /*02fc*/ 	.word	0xffffffff


	//   ....[137]....
        /*0300*/ 	.word	0xffffffff


	//   ....[138]....
        /*0304*/ 	.word	0xffffffff


	//   ....[139]....
        /*0308*/ 	.word	0xffffffff


	//   ....[140]....
        /*030c*/ 	.word	0xffffffff


	//   ....[141]....
        /*0310*/ 	.word	0xffffffff


	//   ....[142]....
        /*0314*/ 	.word	0xffffffff


	//   ....[143]....
        /*0318*/ 	.word	0xffffffff


	//   ....[144]....
        /*031c*/ 	.word	0xffffffff


	//   ....[145]....
        /*0320*/ 	.word	0xffffffff


	//   ....[146]....
        /*0324*/ 	.word	0xffffffff


	//   ....[147]....
        /*0328*/ 	.word	0xffffffff


	//   ....[148]....
        /*032c*/ 	.word	0xffffffff


	//   ....[149]....
        /*0330*/ 	.word	0xffffffff


	//   ....[150]....
        /*0334*/ 	.word	0xffffffff


	//   ....[151]....
        /*0338*/ 	.word	0xffffffff


	//   ....[152]....
        /*033c*/ 	.word	0xffffffff


	//   ....[153]....
        /*0340*/ 	.word	0xffffffff


	//   ....[154]....
        /*0344*/ 	.word	0xffffffff


	//   ....[155]....
        /*0348*/ 	.word	0xffffffff


	//   ....[156]....
        /*034c*/ 	.word	0xffffffff


	//   ....[157]....
        /*0350*/ 	.word	0xffffffff


	//   ....[158]....
        /*0354*/ 	.word	0xffffffff


	//   ....[159]....
        /*0358*/ 	.word	0xffffffff


	//   ....[160]....
        /*035c*/ 	.word	0xffffffff


	//   ....[161]....
        /*0360*/ 	.word	0xffffffff


	//   ....[162]....
        /*0364*/ 	.word	0xffffffff


	//   ....[163]....
        /*0368*/ 	.word	0xffffffff


	//   ....[164]....
        /*036c*/ 	.word	0xffffffff


	//   ....[165]....
        /*0370*/ 	.word	0xffffffff


	//   ....[166]....
        /*0374*/ 	.word	0xffffffff


	//   ....[167]....
        /*0378*/ 	.word	0xffffffff


	//   ....[168]....
        /*037c*/ 	.word	0xffffffff


	//   ....[169]....
        /*0380*/ 	.word	0xffffffff


	//   ....[170]....
        /*0384*/ 	.word	0xffffffff


	//   ....[171]....
        /*0388*/ 	.word	0xffffffff


	//   ....[172]....
        /*038c*/ 	.word	0xffffffff


	//   ....[173]....
        /*0390*/ 	.word	0xffffffff


	//   ....[174]....
        /*0394*/ 	.word	0xffffffff


	//   ....[175]....
        /*0398*/ 	.word	0xffffffff


	//   ....[176]....
        /*039c*/ 	.word	0xffffffff


	//   ....[177]....
        /*03a0*/ 	.word	0xffffffff


	//   ....[178]....
        /*03a4*/ 	.word	0x05000006


	//   ....[179]....
        /*03a8*/ 	.word	0xffffffff


	//   ....[180]....
        /*03ac*/ 	.word	0xffffffff


	//   ....[181]....
        /*03b0*/ 	.word	0xffffffff


	//   ....[182]....
        /*03b4*/ 	.word	0xffffffff


	//   ....[183]....
        /*03b8*/ 	.word	0xffffffff


	//   ....[184]....
        /*03bc*/ 	.word	0xffffffff


	//   ....[185]....
        /*03c0*/ 	.word	0xffffffff


	//   ....[186]....
        /*03c4*/ 	.word	0xffffffff


	//   ....[187]....
        /*03c8*/ 	.word	0xffffffff


	//   ....[188]....
        /*03cc*/ 	.word	0xffffffff


	//   ....[189]....
        /*03d0*/ 	.word	0xffffffff


	//   ....[190]....
        /*03d4*/ 	.word	0xffffffff


	//   ....[191]....
        /*03d8*/ 	.word	0xffffffff


	//   ....[192]....
        /*03dc*/ 	.word	0xffffffff


	//   ....[193]....
        /*03e0*/ 	.word	0xffffffff


	//   ....[194]....
        /*03e4*/ 	.word	0xffffffff


	//   ....[195]....
        /*03e8*/ 	.word	0xffffffff


	//   ....[196]....
        /*03ec*/ 	.word	0xffffffff


	//   ....[197]....
        /*03f0*/ 	.word	0xffffffff


	//   ....[198]....
        /*03f4*/ 	.word	0xffffffff


	//   ....[199]....
        /*03f8*/ 	.word	0xffffffff


	//   ....[200]....
        /*03fc*/ 	.word	0xffffffff


	//   ....[201]....
        /*0400*/ 	.word	0xffffffff


	//   ....[202]....
        /*0404*/ 	.word	0xffffffff


	//   ....[203]....
        /*0408*/ 	.word	0xffffffff


	//   ....[204]....
        /*040c*/ 	.word	0xffffffff


	//   ....[205]....
        /*0410*/ 	.word	0xffffffff


	//   ....[206]....
        /*0414*/ 	.word	0xffffffff


	//   ....[207]....
        /*0418*/ 	.word	0xffffffff


	//   ....[208]....
        /*041c*/ 	.word	0xffffffff


	//   ....[209]....
        /*0420*/ 	.word	0xffffffff


	//   ....[210]....
        /*0424*/ 	.word	0xffffffff


	//   ....[211]....
        /*0428*/ 	.word	0xffffffff


	//   ....[212]....
        /*042c*/ 	.word	0xffffffff


	//   ....[213]....
        /*0430*/ 	.word	0xffffffff


	//   ....[214]....
        /*0434*/ 	.word	0xffffffff


	//   ....[215]....
        /*0438*/ 	.word	0xffffffff


	//   ....[216]....
        /*043c*/ 	.word	0xffffffff


	//   ....[217]....
        /*0440*/ 	.word	0x0500002f


	//   ....[218]....
        /*0444*/ 	.word	0x0500002f


	//   ....[219]....
        /*0448*/ 	.word	0x0500002f


	//   ....[220]....
        /*044c*/ 	.word	0x0500002f


	//   ....[221]....
        /*0450*/ 	.word	0x0500002f


	//----- nvinfo : EIATTR_COOP_GROUP_INSTR_OFFSETS
	.align		4
.L_150:
        /*0454*/ 	.byte	0x04, 0x28
        /*0456*/ 	.short	(.L_152 - .L_151)


	//   ....[0]....
.L_151:
        /*0458*/ 	.word	0x00000ee0


	//   ....[1]....
        /*045c*/ 	.word	0x00001970


	//   ....[2]....
        /*0460*/ 	.word	0x00002370


	//   ....[3]....
        /*0464*/ 	.word	0x00002390


	//   ....[4]....
        /*0468*/ 	.word	0x000023b0


	//   ....[5]....
        /*046c*/ 	.word	0x000023d0


	//   ....[6]....
        /*0470*/ 	.word	0x000023f0


	//   ....[7]....
        /*0474*/ 	.word	0x000028c0


	//   ....[8]....
        /*0478*/ 	.word	0x000028d0


	//   ....[9]....
        /*047c*/ 	.word	0x000028f0


	//   ....[10]....
        /*0480*/ 	.word	0x00002910


	//   ....[11]....
        /*0484*/ 	.word	0x00002960


	//   ....[12]....
        /*0488*/ 	.word	0x00002990


	//   ....[13]....
        /*048c*/ 	.word	0x000029d0


	//   ....[14]....
        /*0490*/ 	.word	0x000029f0


	//   ....[15]....
        /*0494*/ 	.word	0x00002b20


	//   ....[16]....
        /*0498*/ 	.word	0x00002b50


	//   ....[17]....
        /*049c*/ 	.word	0x00002b60


	//   ....[18]....
        /*04a0*/ 	.word	0x00002b80


	//   ....[19]....
        /*04a4*/ 	.word	0x00002bc0


	//   ....[20]....
        /*04a8*/ 	.word	0x00002bf0


	//   ....[21]....
        /*04ac*/ 	.word	0x00002c30


	//   ....[22]....
        /*04b0*/ 	.word	0x00002c50


	//   ....[23]....
        /*04b4*/ 	.word	0x00002c70


	//   ....[24]....
        /*04b8*/ 	.word	0x00002d80


	//   ....[25]....
        /*04bc*/ 	.word	0x00002da0


	//   ....[26]....
        /*04c0*/ 	.word	0x00002db0


	//   ....[27]....
        /*04c4*/ 	.word	0x00002dd0


	//   ....[28]....
        /*04c8*/ 	.word	0x00002e10


	//   ....[29]....
        /*04cc*/ 	.word	0x00002e40


	//   ....[30]....
        /*04d0*/ 	.word	0x00002e80


	//   ....[31]....
        /*04d4*/ 	.word	0x00002ea0


	//   ....[32]....
        /*04d8*/ 	.word	0x00002ec0


	//   ....[33]....
        /*04dc*/ 	.word	0x00002fe0


	//   ....[34]....
        /*04e0*/ 	.word	0x00003000


	//   ....[35]....
        /*04e4*/ 	.word	0x00003010


	//   ....[36]....
        /*04e8*/ 	.word	0x00003030


	//   ....[37]....
        /*04ec*/ 	.word	0x00003070


	//   ....[38]....
        /*04f0*/ 	.word	0x000030a0


	//   ....[39]....
        /*04f4*/ 	.word	0x000030e0


	//   ....[40]....
        /*04f8*/ 	.word	0x00003100


	//   ....[41]....
        /*04fc*/ 	.word	0x00003120


	//   ....[42]....
        /*0500*/ 	.word	0x00003240


	//   ....[43]....
        /*0504*/ 	.word	0x00003270


	//   ....[44]....
        /*0508*/ 	.word	0x00003280


	//   ....[45]....
        /*050c*/ 	.word	0x000032a0


	//   ....[46]....
        /*0510*/ 	.word	0x000032e0


	//   ....[47]....
        /*0514*/ 	.word	0x00003310


	//   ....[48]....
        /*0518*/ 	.word	0x00003350


	//   ....[49]....
        /*051c*/ 	.word	0x00003370


	//   ....[50]....
        /*0520*/ 	.word	0x00003390


	//   ....[51]....
        /*0524*/ 	.word	0x000034a0


	//   ....[52]....
        /*0528*/ 	.word	0x000034c0


	//   ....[53]....
        /*052c*/ 	.word	0x000034d0


	//   ....[54]....
        /*0530*/ 	.word	0x000034f0


	//   ....[55]....
        /*0534*/ 	.word	0x00003530


	//   ....[56]....
        /*0538*/ 	.word	0x00003560


	//   ....[57]....
        /*053c*/ 	.word	0x000035a0


	//   ....[58]....
        /*0540*/ 	.word	0x000035c0


	//   ....[59]....
        /*0544*/ 	.word	0x000035e0


	//   ....[60]....
        /*0548*/ 	.word	0x00003700


	//   ....[61]....
        /*054c*/ 	.word	0x00003720


	//   ....[62]....
        /*0550*/ 	.word	0x00003730


	//   ....[63]....
        /*0554*/ 	.word	0x00003750


	//   ....[64]....
        /*0558*/ 	.word	0x00003790


	//   ....[65]....
        /*055c*/ 	.word	0x000037c0


	//   ....[66]....
        /*0560*/ 	.word	0x00003800


	//   ....[67]....
        /*0564*/ 	.word	0x00003820


	//   ....[68]....
        /*0568*/ 	.word	0x00003840


	//   ....[69]....
        /*056c*/ 	.word	0x00003940


	//   ....[70]....
        /*0570*/ 	.word	0x00003970


	//   ....[71]....
        /*0574*/ 	.word	0x00003980


	//   ....[72]....
        /*0578*/ 	.word	0x000039a0


	//   ....[73]....
        /*057c*/ 	.word	0x000039e0


	//   ....[74]....
        /*0580*/ 	.word	0x00003a10


	//   ....[75]....
        /*0584*/ 	.word	0x00003a50


	//   ....[76]....
        /*0588*/ 	.word	0x00003a70


	//   ....[77]....
        /*058c*/ 	.word	0x00003a90


	//   ....[78]....
        /*0590*/ 	.word	0x00003b80


	//   ....[79]....
        /*0594*/ 	.word	0x00003bb0


	//   ....[80]....
        /*0598*/ 	.word	0x00003bc0


	//   ....[81]....
        /*059c*/ 	.word	0x00003bf0


	//   ....[82]....
        /*05a0*/ 	.word	0x00003c10


	//   ....[83]....
        /*05a4*/ 	.word	0x00003c60


	//   ....[84]....
        /*05a8*/ 	.word	0x00003c80


	//   ....[85]....
        /*05ac*/ 	.word	0x00003cc0


	//   ....[86]....
        /*05b0*/ 	.word	0x00003ce0


	//   ....[87]....
        /*05b4*/ 	.word	0x00003de0


	//   ....[88]....
        /*05b8*/ 	.word	0x00003e30


	//   ....[89]....
        /*05bc*/ 	.word	0x00003e40


	//   ....[90]....
        /*05c0*/ 	.word	0x00003e90


	//   ....[91]....
        /*05c4*/ 	.word	0x00003ec0


	//   ....[92]....
        /*05c8*/ 	.word	0x00003ef0


	//   ....[93]....
        /*05cc*/ 	.word	0x00003f20


	//   ....[94]....
        /*05d0*/ 	.word	0x00003f50


	//   ....[95]....
        /*05d4*/ 	.word	0x00003f80


	//   ....[96]....
        /*05d8*/ 	.word	0x00004040


	//   ....[97]....
        /*05dc*/ 	.word	0x00004060


	//   ....[98]....
        /*05e0*/ 	.word	0x00004070


	//   ....[99]....
        /*05e4*/ 	.word	0x000040c0


	//   ....[100]....
        /*05e8*/ 	.word	0x000040f0


	//   ....[101]....
        /*05ec*/ 	.word	0x00004120


	//   ....[102]....
        /*05f0*/ 	.word	0x00004150


	//   ....[103]....
        /*05f4*/ 	.word	0x00004180


	//   ....[104]....
        /*05f8*/ 	.word	0x000041b0


	//   ....[105]....
        /*05fc*/ 	.word	0x000042d0


	//   ....[106]....
        /*0600*/ 	.word	0x000042e0


	//   ....[107]....
        /*0604*/ 	.word	0x000042f0


	//   ....[108]....
        /*0608*/ 	.word	0x00004350


	//   ....[109]....
        /*060c*/ 	.word	0x00004380


	//   ....[110]....
        /*0610*/ 	.word	0x000043b0


	//   ....[111]....
        /*0614*/ 	.word	0x000043e0


	//   ....[112]....
        /*0618*/ 	.word	0x00004410


	//   ....[113]....
        /*061c*/ 	.word	0x00004440


	//   ....[114]....
        /*0620*/ 	.word	0x00004530


	//   ....[115]....
        /*0624*/ 	.word	0x00004570


	//   ....[116]....
        /*0628*/ 	.word	0x00004580


	//   ....[117]....
        /*062c*/ 	.word	0x000045d0


	//   ....[118]....
        /*0630*/ 	.word	0x00004600


	//   ....[119]....
        /*0634*/ 	.word	0x00004630


	//   ....[120]....
        /*0638*/ 	.word	0x00004660


	//   ....[121]....
        /*063c*/ 	.word	0x00004690


	//   ....[122]....
        /*0640*/ 	.word	0x000046c0


	//   ....[123]....
        /*0644*/ 	.word	0x000047b0


	//   ....[124]....
        /*0648*/ 	.word	0x00004800


	//   ....[125]....
        /*064c*/ 	.word	0x00004810


	//   ....[126]....
        /*0650*/ 	.word	0x00004860


	//   ....[127]....
        /*0654*/ 	.word	0x00004890


	//   ....[128]....
        /*0658*/ 	.word	0x000048a0


	//   ....[129]....
        /*065c*/ 	.word	0x000048e0


	//   ....[130]....
        /*0660*/ 	.word	0x00004910


	//   ....[131]....
        /*0664*/ 	.word	0x00004940


	//   ....[132]....
        /*0668*/ 	.word	0x00004a30


	//   ....[133]....
        /*066c*/ 	.word	0x00004a90


	//   ....[134]....
        /*0670*/ 	.word	0x00004aa0


	//   ....[135]....
        /*0674*/ 	.word	0x00004af0


	//   ....[136]....
        /*0678*/ 	.word	0x00004b20


	//   ....[137]....
        /*067c*/ 	.word	0x00004b30


	//   ....[138]....
        /*0680*/ 	.word	0x00004b70


	//   ....[139]....
        /*0684*/ 	.word	0x00004ba0


	//   ....[140]....
        /*0688*/ 	.word	0x00004bd0


	//   ....[141]....
        /*068c*/ 	.word	0x00004cb0


	//   ....[142]....
        /*0690*/ 	.word	0x00004d10


	//   ....[143]....
        /*0694*/ 	.word	0x00004d20


	//   ....[144]....
        /*0698*/ 	.word	0x00004d70


	//   ....[145]....
        /*069c*/ 	.word	0x00004da0


	//   ....[146]....
        /*06a0*/ 	.word	0x00004db0


	//   ....[147]....
        /*06a4*/ 	.word	0x00004df0


	//   ....[148]....
        /*06a8*/ 	.word	0x00004e20


	//   ....[149]....
        /*06ac*/ 	.word	0x00004e50


	//   ....[150]....
        /*06b0*/ 	.word	0x00004f30


	//   ....[151]....
        /*06b4*/ 	.word	0x00004f90


	//   ....[152]....
        /*06b8*/ 	.word	0x00004fa0


	//   ....[153]....
        /*06bc*/ 	.word	0x00004ff0


	//   ....[154]....
        /*06c0*/ 	.word	0x00005020


	//   ....[155]....
        /*06c4*/ 	.word	0x00005050


	//   ....[156]....
        /*06c8*/ 	.word	0x00005080


	//   ....[157]....
        /*06cc*/ 	.word	0x000050b0


	//   ....[158]....
        /*06d0*/ 	.word	0x000050e0


	//   ....[159]....
        /*06d4*/ 	.word	0x000051b0


	//   ....[160]....
        /*06d8*/ 	.word	0x00005200


	//   ....[161]....
        /*06dc*/ 	.word	0x00005210


	//   ....[162]....
        /*06e0*/ 	.word	0x00005260


	//   ....[163]....
        /*06e4*/ 	.word	0x00005290


	//   ....[164]....
        /*06e8*/ 	.word	0x000052a0


	//   ....[165]....
        /*06ec*/ 	.word	0x000052e0


	//   ....[166]....
        /*06f0*/ 	.word	0x00005310


	//   ....[167]....
        /*06f4*/ 	.word	0x00005340


	//   ....[168]....
        /*06f8*/ 	.word	0x00005420


	//   ....[169]....
        /*06fc*/ 	.word	0x00005440


	//   ....[170]....
        /*0700*/ 	.word	0x00005450


	//   ....[171]....
        /*0704*/ 	.word	0x00005480


	//   ....[172]....
        /*0708*/ 	.word	0x000054a0


	//   ....[173]....
        /*070c*/ 	.word	0x000054f0


	//   ....[174]....
        /*0710*/ 	.word	0x00005520


	//   ....[175]....
        /*0714*/ 	.word	0x00005560


	//   ....[176]....
        /*0718*/ 	.word	0x00005590


	//   ....[177]....
        /*071c*/ 	.word	0x00005650


	//   ....[178]....
        /*0720*/ 	.word	0x00005b80


	//   ....[179]....
        /*0724*/ 	.word	0x00005ee0


	//   ....[180]....
        /*0728*/ 	.word	0x00005fa0


	//   ....[181]....
        /*072c*/ 	.word	0x00006060


	//   ....[182]....
        /*0730*/ 	.word	0x00006120


	//   ....[183]....
        /*0734*/ 	.word	0x000061e0


	//   ....[184]....
        /*0738*/ 	.word	0x000062a0


	//   ....[185]....
        /*073c*/ 	.word	0x00006360


	//   ....[186]....
        /*0740*/ 	.word	0x00006420


	//   ....[187]....
        /*0744*/ 	.word	0x000064e0


	//   ....[188]....
        /*0748*/ 	.word	0x000065a0


	//   ....[189]....
        /*074c*/ 	.word	0x00006660


	//   ....[190]....
        /*0750*/ 	.word	0x00006720


	//   ....[191]....
        /*0754*/ 	.word	0x000067e0


	//   ....[192]....
        /*0758*/ 	.word	0x000068a0


	//   ....[193]....
        /*075c*/ 	.word	0x00006960


	//   ....[194]....
        /*0760*/ 	.word	0x00006a20


	//   ....[195]....
        /*0764*/ 	.word	0x00006ae0


	//   ....[196]....
        /*0768*/ 	.word	0x00006ba0


	//   ....[197]....
        /*076c*/ 	.word	0x00006c60


	//   ....[198]....
        /*0770*/ 	.word	0x00006e80


	//   ....[199]....
        /*0774*/ 	.word	0x00006fb0


	//   ....[200]....
        /*0778*/ 	.word	0x000070e0


	//   ....[201]....
        /*077c*/ 	.word	0x00007210


	//   ....[202]....
        /*0780*/ 	.word	0x00007340


	//   ....[203]....
        /*0784*/ 	.word	0x00007470


	//   ....[204]....
        /*0788*/ 	.word	0x000075a0


	//   ....[205]....
        /*078c*/ 	.word	0x000076d0


	//   ....[206]....
        /*0790*/ 	.word	0x00007800


	//   ....[207]....
        /*0794*/ 	.word	0x00007930


	//   ....[208]....
        /*0798*/ 	.word	0x00007a60


	//   ....[209]....
        /*079c*/ 	.word	0x00007b80


	//   ....[210]....
        /*07a0*/ 	.word	0x00007c90


	//   ....[211]....
        /*07a4*/ 	.word	0x00007da0


	//   ....[212]....
        /*07a8*/ 	.word	0x00007eb0


	//   ....[213]....
        /*07ac*/ 	.word	0x00007fc0


	//   ....[214]....
        /*07b0*/ 	.word	0x000080d0


	//   ....[215]....
        /*07b4*/ 	.word	0x000081e0


	//   ....[216]....
        /*07b8*/ 	.word	0x000082e0


	//   ....[217]....
        /*07bc*/ 	.word	0x00008350


	//   ....[218]....
        /*07c0*/ 	.word	0x000083c0


	//   ....[219]....
        /*07c4*/ 	.word	0x00008430


	//   ....[220]....
        /*07c8*/ 	.word	0x000084a0


	//   ....[221]....
        /*07cc*/ 	.word	0x00008510


	//----- nvinfo : EIATTR_VRC_CTA_INIT_COUNT
	.align		4
.L_152:
        /*07d0*/ 	.byte	0x02, 0x4a
	.zero		1
	.zero		1


	//----- nvinfo : EIATTR_EXIT_INSTR_OFFSETS
	.align		4
        /*07d4*/ 	.byte	0x04, 0x1c
        /*07d6*/ 	.short	(.L_154 - .L_153)


	//   ....[0]....
.L_153:
        /*07d8*/ 	.word	0x00001d40


	//   ....[1]....
        /*07dc*/ 	.word	0x00002160


	//   ....[2]....
        /*07e0*/ 	.word	0x00002180


	//   ....[3]....
        /*07e4*/ 	.word	0x00006c70


	//   ....[4]....
        /*07e8*/ 	.word	0x000082f0


	//----- nvinfo : EIATTR_MAX_THREADS
	.align		4
.L_154:
        /*07ec*/ 	.byte	0x04, 0x05
        /*07ee*/ 	.short	(.L_156 - .L_155)
.L_155:
        /*07f0*/ 	.word	0x00000180
        /*07f4*/ 	.word	0x00000001
        /*07f8*/ 	.word	0x00000001


	//----- nvinfo : EIATTR_CRS_STACK_SIZE
	.align		4
.L_156:
        /*07fc*/ 	.byte	0x04, 0x1e
        /*07fe*/ 	.short	(.L_158 - .L_157)
.L_157:
        /*0800*/ 	.word	0x00000000


	//----- nvinfo : EIATTR_CBANK_PARAM_SIZE
	.align		4
.L_158:
        /*0804*/ 	.byte	0x03, 0x19
        /*0806*/ 	.short	0x004d


	//----- nvinfo : EIATTR_PARAM_CBANK
	.align		4
        /*0808*/ 	.byte	0x04, 0x0a
        /*080a*/ 	.short	(.L_160 - .L_159)
	.align		4
.L_159:
        /*080c*/ 	.word	index@(.nv.constant0._ZN3cub18CUB_300001_SM_10006detail10radix_sort29DeviceRadixSortOnesweepKernelINS1_5radix10policy_hubIiNS0_8NullTypeEyE10Policy1000ELNS0_9SortOrderE0EiS6_yiiNS1_21identity_decomposer_tEEEvPT5_SC_PT3_PKSD_PT1_PKSH_PT2_PKSL_T4_iiT6_)
        /*0810*/ 	.short	0x0380
        /*0812*/ 	.short	0x004d


	//----- nvinfo : EIATTR_SW_WAR
	.align		4
.L_160:
        /*0814*/ 	.byte	0x04, 0x36
        /*0816*/ 	.short	(.L_162 - .L_161)
.L_161:
        /*0818*/ 	.word	0x00000008
.L_162:


//--------------------- .nv.info._ZN3cub18CUB_300001_SM_10006detail10radix_sort33DeviceRadixSortExclusiveSumKernelINS1_5radix10policy_hubIiNS0_8NullTypeEyE10Policy1000EyEEvPT0_ --------------------------
	.section	.nv.info._ZN3cub18CUB_300001_SM_10006detail10radix_sort33DeviceRadixSortExclusiveSumKernelINS1_5radix10policy_hubIiNS0_8NullTypeEyE10Policy1000EyEEvPT0_,"",@"SHT_CUDA_INFO"
	.sectionflags	@""
	.align	4


	//----- nvinfo : EIATTR_CUDA_API_VERSION
	.align		4
        /*0000*/ 	.byte	0x04, 0x37
        /*0002*/ 	.short	(.L_164 - .L_163)
.L_163:
        /*0004*/ 	.word	0x00000082


	//----- nvinfo : EIATTR_KPARAM_INFO
	.align		4
.L_164:
        /*0008*/ 	.byte	0x04, 0x17
        /*000a*/ 	.short	(.L_166 - .L_165)
.L_165:
        /*000c*/ 	.word	0x00000000
        /*0010*/ 	.short	0x0000
        /*0012*/ 	.short	0x0000
        /*0014*/ 	.byte	0x00, 0xf5, 0x21, 0x00


	//----- nvinfo : EIATTR_SPARSE_MMA_MASK
	.align		4
.L_166:
        /*0018*/ 	.byte	0x03, 0x50
        /*001a*/ 	.short	0x0000


	//----- nvinfo : EIATTR_MAXREG_COUNT
	.align		4
        /*001c*/ 	.byte	0x03, 0x1b
        /*001e*/ 	.short	0x00ff


	//----- nvinfo : EIATTR_NUM_BARRIERS
	.align		4
        /*0020*/ 	.byte	0x02, 0x4c
        /*0022*/ 	.byte	0x01
	.zero		1


	//----- nvinfo : EIATTR_MERCURY_ISA_VERSION
	.align		4
        /*0024*/ 	.byte	0x03, 0x5f
        /*0026*/ 	.short	0x0101


	//----- nvinfo : EIATTR_COOP_GROUP_MASK_REGIDS
	.align		4
        /*0028*/ 	.byte	0x04, 0x29
        /*002a*/ 	.short	(.L_168 - .L_167)


	//   ....[0]....
.L_167:
        /*002c*/ 	.word	0xffffffff


	//   ....[1]....
        /*0030*/ 	.word	0xffffffff


	//   ....[2]....
        /*0034*/ 	.word	0xffffffff


	//   ....[3]....
        /*0038*/ 	.word	0xffffffff


	//   ....[4]....
        /*003c*/ 	.word	0xffffffff


	//   ....[5]....
        /*0040*/ 	.word	0xffffffff


	//   ....[6]....
        /*0044*/ 	.word	0xffffffff


	//   ....[7]....
        /*0048*/ 	.word	0xffffffff


	//   ....[8]....
        /*004c*/ 	.word	0xffffffff


	//   ....[9]....
        /*0050*/ 	.word	0xffffffff


	//   ....[10]....
        /*0054*/ 	.word	0x05000015


	//   ....[11]....
        /*0058*/ 	.word	0x05000015


	//   ....[12]....
        /*005c*/ 	.word	0x05000015


	//   ....[13]....
        /*0060*/ 	.word	0x05000015


	//   ....[14]....
        /*0064*/ 	.word	0x05000015


	//   ....[15]....
        /*0068*/ 	.word	0x05000015


	//   ....[16]....
        /*006c*/ 	.word	0x05000015


	//   ....[17]....
        /*0070*/ 	.word	0x05000015


	//   ....[18]....
        /*0074*/ 	.word	0x05000015


	//   ....[19]....
        /*0078*/ 	.word	0x05000015


	//----- nvinfo : EIATTR_COOP_GROUP_INSTR_OFFSETS
	.align		4
.L_168:
        /*007c*/ 	.byte	0x04, 0x28
        /*007e*/ 	.short	(.L_170 - .L_169)


	//   ....[0]....
.L_169:
        /*0080*/ 	.word	0x00000250


	//   ....[1]....
        /*0084*/ 	.word	0x00000260


	//   ....[2]....
        /*0088*/ 	.word	0x000002a0


	//   ....[3]....
        /*008c*/ 	.word	0x000002c0


	//   ....[4]....
        /*0090*/ 	.word	0x00000310


	//   ....[5]....
        /*0094*/ 	.word	0x00000320


	//   ....[6]....
        /*0098*/ 	.word	0x00000360


	//   ....[7]....
        /*009c*/ 	.word	0x00000380


	//   ....[8]....
        /*00a0*/ 	.word	0x000003d0


	//   ....[9]....
        /*00a4*/ 	.word	0x000003e0


	//   ....[10]....
        /*00a8*/ 	.word	0x00000660


	//   ....[11]....
        /*00ac*/ 	.word	0x000006b0


	//   ....[12]....
        /*00b0*/ 	.word	0x00000740


	//   ....[13]....
        /*00b4*/ 	.word	0x00000790


	//   ....[14]....
        /*00b8*/ 	.word	0x00000820


	//   ....[15]....
        /*00bc*/ 	.word	0x00000870


	//   ....[16]....
        /*00c0*/ 	.word	0x00000900


	//   ....[17]....
        /*00c4*/ 	.word	0x00000950


	//   ....[18]....
        /*00c8*/ 	.word	0x000009e0


	//   ....[19]....
        /*00cc*/ 	.word	0x00000a30


	//----- nvinfo : EIATTR_VRC_CTA_INIT_COUNT
	.align		4
.L_170:
        /*00d0*/ 	.byte	0x02, 0x4a
	.zero		1
	.zero		1


	//----- nvinfo : EIATTR_EXIT_INSTR_OFFSETS
	.align		4
        /*00d4*/ 	.byte	0x04, 0x1c
        /*00d6*/ 	.short	(.L_172 - .L_171)


	//   ....[0]....
.L_171:
        /*00d8*/ 	.word	0x000005d0


	//   ....[1]....
        /*00dc*/ 	.word	0x00000600


	//----- nvinfo : EIATTR_CRS_STACK_SIZE
	.align		4
.L_172:
        /*00e0*/ 	.byte	0x04, 0x1e
        /*00e2*/ 	.short	(.L_174 - .L_173)
.L_173:
        /*00e4*/ 	.word	0x00000000


	//----- nvinfo : EIATTR_CBANK_PARAM_SIZE
	.align		4
.L_174:
        /*00e8*/ 	.byte	0x03, 0x19
        /*00ea*/ 	.short	0x0008


	//----- nvinfo : EIATTR_PARAM_CBANK
	.align		4
        /*00ec*/ 	.byte	0x04, 0x0a
        /*00ee*/ 	.short	(.L_176 - .L_175)
	.align		4
.L_175:
        /*00f0*/ 	.word	index@(.nv.constant0._ZN3cub18CUB_300001_SM_10006detail10radix_sort33DeviceRadixSortExclusiveSumKernelINS1_5radix10policy_hubIiNS0_8NullTypeEyE10Policy1000EyEEvPT0_)
        /*00f4*/ 	.short	0x0380
        /*00f6*/ 	.short	0x0008


	//----- nvinfo : EIATTR_SW_WAR
	.align		4
.L_176:
        /*00f8*/ 	.byte	0x04, 0x36
        /*00fa*/ 	.short	(.L_178 - .L_177)
.L_177:
        /*00fc*/ 	.word	0x00000008
.L_178:


//--------------------- .nv.info._ZN3cub18CUB_300001_SM_10006detail10radix_sort30DeviceRadixSortHistogramKernelINS1_5radix10policy_hubIiNS0_8NullTypeEyE10Policy1000ELNS0_9SortOrderE0EiyNS1_21identity_decomposer_tEEEvPT2_PKT1_SB_iiT3_ --------------------------
	.section	.nv.info._ZN3cub18CUB_300001_SM_10006detail10radix_sort30DeviceRadixSortHistogramKernelINS1_5radix10policy_hubIiNS0_8NullTypeEyE10Policy1000ELNS0_9SortOrderE0EiyNS1_21identity_decomposer_tEEEvPT2_PKT1_SB_iiT3_,"",@"SHT_CUDA_INFO"
	.sectionflags	@""
	.align	4


	//----- nvinfo : EIATTR_CUDA_API_VERSION
	.align		4
        /*0000*/ 	.byte	0x04, 0x37
        /*0002*/ 	.short	(.L_180 - .L_179)
.L_179:
        /*0004*/ 	.word	0x00000082


	//----- nvinfo : EIATTR_KPARAM_INFO
	.align		4
.L_180:
        /*0008*/ 	.byte	0x04, 0x17
        /*000a*/ 	.short	(.L_182 - .L_181)
.L_181:
        /*000c*/ 	.word	0x00000000
        /*0010*/ 	.short	0x0005
        /*0012*/ 	.short	0x0020
        /*0014*/ 	.byte	0x00, 0xf0, 0x05, 0x00


	//----- nvinfo : EIATTR_KPARAM_INFO
	.align		4
.L_182:
        /*0018*/ 	.byte	0x04, 0x17
        /*001a*/ 	.short	(.L_184 - .L_183)
.L_183:
        /*001c*/ 	.word	0x00000000
        /*0020*/ 	.short	0x0004
        /*0022*/ 	.short	0x001c
        /*0024*/ 	.byte	0x00, 0xf0, 0x11, 0x00


	//----- nvinfo : EIATTR_KPARAM_INFO
	.align		4
.L_184:
        /*0028*/ 	.byte	0x04, 0x17
        /*002a*/ 	.short	(.L_186 - .L_185)
.L_185:
        /*002c*/ 	.word	0x00000000
        /*0030*/ 	.short	0x0003
        /*0032*/ 	.short	0x0018
        /*0034*/ 	.byte	0x00, 0xf0, 0x11, 0x00


	//----- nvinfo : EIATTR_KPARAM_INFO
	.align		4
.L_186:
        /*0038*/ 	.byte	0x04, 0x17
        /*003a*/ 	.short	(.L_188 - .L_187)
.L_187:
        /*003c*/ 	.word	0x00000000
        /*0040*/ 	.short	0x0002
        /*0042*/ 	.short	0x0010
        /*0044*/ 	.byte	0x00, 0xf0, 0x21, 0x00


	//----- nvinfo : EIATTR_KPARAM_INFO
	.align		4
.L_188:
        /*0048*/ 	.byte	0x04, 0x17
        /*004a*/ 	.short	(.L_190 - .L_189)
.L_189:
        /*004c*/ 	.word	0x00000000
        /*0050*/ 	.short	0x0001
        /*0052*/ 	.short	0x0008
        /*0054*/ 	.byte	0x00, 0xf5, 0x21, 0x00


	//----- nvinfo : EIATTR_KPARAM_INFO
	.align		4
.L_190:
        /*0058*/ 	.byte	0x04, 0x17
        /*005a*/ 	.short	(.L_192 - .L_191)
.L_191:
        /*005c*/ 	.word	0x00000000
        /*0060*/ 	.short	0x0000
        /*0062*/ 	.short	0x0000
        /*0064*/ 	.byte	0x00, 0xf5, 0x21, 0x00


	//----- nvinfo : EIATTR_SPARSE_MMA_MASK
	.align		4
.L_192:
        /*0068*/ 	.byte	0x03, 0x50
        /*006a*/ 	.short	0x0000


	//----- nvinfo : EIATTR_MAXREG_COUNT
	.align		4
        /*006c*/ 	.byte	0x03, 0x1b
        /*006e*/ 	.short	0x00ff


	//----- nvinfo : EIATTR_NUM_BARRIERS
	.align		4
        /*0070*/ 	.byte	0x02, 0x4c
        /*0072*/ 	.byte	0x01
	.zero		1


	//----- nvinfo : EIATTR_MERCURY_ISA_VERSION
	.align		4
        /*0074*/ 	.byte	0x03, 0x5f
        /*0076*/ 	.short	0x0101


	//----- nvinfo : EIATTR_VRC_CTA_INIT_COUNT
	.align		4
        /*0078*/ 	.byte	0x02, 0x4a
	.zero		1
	.zero		1


	//----- nvinfo : EIATTR_EXIT_INSTR_OFFSETS
	.align		4
        /*007c*/ 	.byte	0x04, 0x1c
        /*007e*/ 	.short	(.L_194 - .L_193)


	//   ....[0]....
.L_193:
        /*0080*/ 	.word	0x00000040


	//   ....[1]....
        /*0084*/ 	.word	0x00002ee0


	//----- nvinfo : EIATTR_MAX_THREADS
	.align		4
.L_194:
        /*0088*/ 	.byte	0x04, 0x05
        /*008a*/ 	.short	(.L_196 - .L_195)
.L_195:
        /*008c*/ 	.word	0x00000080
        /*0090*/ 	.word	0x00000001
        /*0094*/ 	.word	0x00000001


	//----- nvinfo : EIATTR_CRS_STACK_SIZE
	.align		4
.L_196:
        /*0098*/ 	.byte	0x04, 0x1e
        /*009a*/ 	.short	(.L_198 - .L_197)
.L_197:
        /*009c*/ 	.word	0x00000000


	//----- nvinfo : EIATTR_CBANK_PARAM_SIZE
	.align		4
.L_198:
        /*00a0*/ 	.byte	0x03, 0x19
        /*00a2*/ 	.short	0x0021


	//----- nvinfo : EIATTR_PARAM_CBANK
	.align		4
        /*00a4*/ 	.byte	0x04, 0x0a
        /*00a6*/ 	.short	(.L_200 - .L_199)
	.align		4
.L_199:
        /*00a8*/ 	.word	index@(.nv.constant0._ZN3cub18CUB_300001_SM_10006detail10radix_sort30DeviceRadixSortHistogramKernelINS1_5radix10policy_hubIiNS0_8NullTypeEyE10Policy1000ELNS0_9SortOrderE0EiyNS1_21identity_decomposer_tEEEvPT2_PKT1_SB_iiT3_)
        /*00ac*/ 	.short	0x0380
        /*00ae*/ 	.short	0x0021


	//----- nvinfo : EIATTR_SW_WAR
	.align		4
.L_200:
        /*00b0*/ 	.byte	0x04, 0x36
        /*00b2*/ 	.short	(.L_202 - .L_201)
.L_201:
        /*00b4*/ 	.word	0x00000008
.L_202:


//--------------------- .nv.info._ZN3cub18CUB_300001_SM_10006detail10radix_sort31DeviceRadixSortSingleTileKernelINS1_5radix10policy_hubIiNS0_8NullTypeEyE10Policy1000ELNS0_9SortOrderE0EiS6_yNS1_21identity_decomposer_tEEEvPKT1_PSB_PKT2_PSF_T3_iiT4_ --------------------------
	.section	.nv.info._ZN3cub18CUB_300001_SM_10006detail10radix_sort31DeviceRadixSortSingleTileKernelINS1_5radix10policy_hubIiNS0_8NullTypeEyE10Policy1000ELNS0_9SortOrderE0EiS6_yNS1_21identity_decomposer_tEEEvPKT1_PSB_PKT2_PSF_T3_iiT4_,"",@"SHT_CUDA_INFO"
	.sectionflags	@""
	.align	4


	//----- nvinfo : EIATTR_CUDA_API_VERSION
	.align		4
        /*0000*/ 	.byte	0x04, 0x37
        /*0002*/ 	.short	(.L_204 - .L_203)
.L_203:
        /*0004*/ 	.word	0x00000082


	//----- nvinfo : EIATTR_KPARAM_INFO
	.align		4
.L_204:
        /*0008*/ 	.byte	0x04, 0x17
        /*000a*/ 	.short	(.L_206 - .L_205)
.L_205:
        /*000c*/ 	.word	0x00000000
        /*0010*/ 	.short	0x0007
        /*0012*/ 	.short	0x0030
        /*0014*/ 	.byte	0x00, 0xf0, 0x05, 0x00


	//----- nvinfo : EIATTR_KPARAM_INFO
	.align		4
.L_206:
        /*0018*/ 	.byte	0x04, 0x17
        /*001a*/ 	.short	(.L_208 - .L_207)
.L_207:
        /*001c*/ 	.word	0x00000000
        /*0020*/ 	.short	0x0006
        /*0022*/ 	.short	0x002c
        /*0024*/ 	.byte	0x00, 0xf0, 0x11, 0x00


	//----- nvinfo : EIATTR_KPARAM_INFO
	.align		4
.L_208:
        /*0028*/ 	.byte	0x04, 0x17
        /*002a*/ 	.short	(.L_210 - .L_209)
.L_209:
        /*002c*/ 	.word	0x00000000
        /*0030*/ 	.short	0x0005
        /*0032*/ 	.short	0x0028
        /*0034*/ 	.byte	0x00, 0xf0, 0x11, 0x00


	//----- nvinfo : EIATTR_KPARAM_INFO
	.align		4
.L_210:
        /*0038*/ 	.byte	0x04, 0x17
        /*003a*/ 	.short	(.L_212 - .L_211)
.L_211:
        /*003c*/ 	.word	0x00000000
        /*0040*/ 	.short	0x0004
        /*0042*/ 	.short	0x0020
        /*0044*/ 	.byte	0x00, 0xf0, 0x21, 0x00


	//----- nvinfo : EIATTR_KPARAM_INFO
	.align		4
.L_212:
        /*0048*/ 	.byte	0x04, 0x17
        /*004a*/ 	.short	(.L_214 - .L_213)
.L_213:
        /*004c*/ 	.word	0x00000000
        /*0050*/ 	.short	0x0003
        /*0052*/ 	.short	0x0018
        /*0054*/ 	.byte	0x00, 0xf5, 0x21, 0x00


	//----- nvinfo : EIATTR_KPARAM_INFO
	.align		4
.L_214:
        /*0058*/ 	.byte	0x04, 0x17
        /*005a*/ 	.short	(.L_216 - .L_215)
.L_215:
        /*005c*/ 	.word	0x00000000
        /*0060*/ 	.short	0x0002
        /*0062*/ 	.short	0x0010
        /*0064*/ 	.byte	0x00, 0xf5, 0x21, 0x00


	//----- nvinfo : EIATTR_KPARAM_INFO
	.align		4
.L_216:
        /*0068*/ 	.byte	0x04, 0x17
        /*006a*/ 	.short	(.L_218 - .L_217)
.L_217:
        /*006c*/ 	.word	0x00000000
        /*0070*/ 	.short	0x0001
        /*0072*/ 	.short	0x0008
        /*0074*/ 	.byte	0x00, 0xf5, 0x21, 0x00


	//----- nvinfo : EIATTR_KPARAM_INFO
	.align		4
.L_218:
        /*0078*/ 	.byte	0x04, 0x17
        /*007a*/ 	.short	(.L_220 - .L_219)
.L_219:
        /*007c*/ 	.word	0x00000000
        /*0080*/ 	.short	0x0000
        /*0082*/ 	.short	0x0000
        /*0084*/ 	.byte	0x00, 0xf5, 0x21, 0x00


	//----- nvinfo : EIATTR_SPARSE_MMA_MASK
	.align		4
.L_220:
        /*0088*/ 	.byte	0x03, 0x50
        /*008a*/ 	.short	0x0000


	//----- nvinfo : EIATTR_MAXREG_COUNT
	.align		4
        /*008c*/ 	.byte	0x03, 0x1b
        /*008e*/ 	.short	0x00ff


	//----- nvinfo : EIATTR_NUM_BARRIERS
	.align		4
        /*0090*/ 	.byte	0x02, 0x4c
        /*0092*/ 	.byte	0x01
	.zero		1


	//----- nvinfo : EIATTR_MERCURY_ISA_VERSION
	.align		4
        /*0094*/ 	.byte	0x03, 0x5f
        /*0096*/ 	.short	0x0101


	//----- nvinfo : EIATTR_COOP_GROUP_MASK_REGIDS
	.align		4
        /*0098*/ 	.byte	0x04, 0x29
        /*009a*/ 	.short	(.L_222 - .L_221)


	//   ....[0]....
.L_221:
        /*009c*/ 	.word	0xffffffff


	//   ....[1]....
        /*00a0*/ 	.word	0xffffffff


	//   ....[2]....
        /*00a4*/ 	.word	0xffffffff


	//   ....[3]....
        /*00a8*/ 	.word	0xffffffff


	//   ....[4]....
        /*00ac*/ 	.word	0xffffffff


	//----- nvinfo : EIATTR_COOP_GROUP_INSTR_OFFSETS
	.align		4
.L_222:
        /*00b0*/ 	.byte	0x04, 0x28
        /*00b2*/ 	.short	(.L_224 - .L_223)


	//   ....[0]....
.L_223:
        /*00b4*/ 	.word	0x000019f0


	//   ....[1]....
        /*00b8*/ 	.word	0x00001a10


	//   ....[2]....
        /*00bc*/ 	.word	0x00001a30


	//   ....[3]....
        /*00c0*/ 	.word	0x00001a50


	//   ....[4]....
        /*00c4*/ 	.word	0x00001a70


	//----- nvinfo : EIATTR_VRC_CTA_INIT_COUNT
	.align		4
.L_224:
        /*00c8*/ 	.byte	0x02, 0x4a
	.zero		1
	.zero		1


	//----- nvinfo : EIATTR_EXIT_INSTR_OFFSETS
	.align		4
        /*00cc*/ 	.byte	0x04, 0x1c
        /*00ce*/ 	.short	(.L_226 - .L_225)


	//   ....[0]....
.L_225:
        /*00d0*/ 	.word	0x000030e0


	//   ....[1]....
        /*00d4*/ 	.word	0x00003120


	//----- nvinfo : EIATTR_MAX_THREADS
	.align		4
.L_226:
        /*00d8*/ 	.byte	0x04, 0x05
        /*00da*/ 	.short	(.L_228 - .L_227)
.L_227:
        /*00dc*/ 	.word	0x00000100
        /*00e0*/ 	.word	0x00000001
        /*00e4*/ 	.word	0x00000001


	//----- nvinfo : EIATTR_CBANK_PARAM_SIZE
	.align		4
.L_228:
        /*00e8*/ 	.byte	0x03, 0x19
        /*00ea*/ 	.short	0x0031


	//----- nvinfo : EIATTR_PARAM_CBANK
	.align		4
        /*00ec*/ 	.byte	0x04, 0x0a
        /*00ee*/ 	.short	(.L_230 - .L_229)
	.align		4
.L_229:
        /*00f0*/ 	.word	index@(.nv.constant0._ZN3cub18CUB_300001_SM_10006detail10radix_sort31DeviceRadixSortSingleTileKernelINS1_5radix10policy_hubIiNS0_8NullTypeEyE10Policy1000ELNS0_9SortOrderE0EiS6_yNS1_21identity_decomposer_tEEEvPKT1_PSB_PKT2_PSF_T3_iiT4_)
        /*00f4*/ 	.short	0x0380
        /*00f6*/ 	.short	0x0031


	//----- nvinfo : EIATTR_SW_WAR
	.align		4
.L_230:
        /*00f8*/ 	.byte	0x04, 0x36
        /*00fa*/ 	.short	(.L_232 - .L_231)
.L_231:
        /*00fc*/ 	.word	0x00000008
.L_232:


//--------------------- .nv.info._ZN3cub18CUB_300001_SM_10006detail11EmptyKernelIvEEvv --------------------------
	.section	.nv.info._ZN3cub18CUB_300001_SM_10006detail11EmptyKernelIvEEvv,"",@"SHT_CUDA_INFO"
	.sectionflags	@""
	.align	4


	//----- nvinfo : EIATTR_CUDA_API_VERSION
	.align		4
        /*0000*/ 	.byte	0x04, 0x37
        /*0002*/ 	.short	(.L_234 - .L_233)
.L_233:
        /*0004*/ 	.word	0x00000082


	//----- nvinfo : EIATTR_SPARSE_MMA_MASK
	.align		4
.L_234:
        /*0008*/ 	.byte	0x03, 0x50
        /*000a*/ 	.short	0x0000


	//----- nvinfo : EIATTR_MAXREG_COUNT
	.align		4
        /*000c*/ 	.byte	0x03, 0x1b
        /*000e*/ 	.short	0x00ff


	//----- nvinfo : EIATTR_MERCURY_ISA_VERSION
	.align		4
        /*0010*/ 	.byte	0x03, 0x5f
        /*0012*/ 	.short	0x0101


	//----- nvinfo : EIATTR_VRC_CTA_INIT_COUNT
	.align		4
        /*0014*/ 	.byte	0x02, 0x4a
	.zero		1
	.zero		1


	//----- nvinfo : EIATTR_EXIT_INSTR_OFFSETS
	.align		4
        /*0018*/ 	.byte	0x04, 0x1c
        /*001a*/ 	.short	(.L_236 - .L_235)


	//   ....[0]....
.L_235:
        /*001c*/ 	.word	0x00000010


	//----- nvinfo : EIATTR_SW_WAR
	.align		4
.L_236:
        /*0020*/ 	.byte	0x04, 0x36
        /*0022*/ 	.short	(.L_238 - .L_237)
.L_237:
        /*0024*/ 	.word	0x00000008
.L_238:


//--------------------- .nv.info._Z15BitonicSortStepPiii --------------------------
	.section	.nv.info._Z15BitonicSortStepPiii,"",@"SHT_CUDA_INFO"
	.sectionflags	@""
	.align	4


	//----- nvinfo : EIATTR_CUDA_API_VERSION
	.align		4
        /*0000*/ 	.byte	0x04, 0x37
        /*0002*/ 	.short	(.L_240 - .L_239)
.L_239:
        /*0004*/ 	.word	0x00000082


	//----- nvinfo : EIATTR_KPARAM_INFO
	.align		4
.L_240:
        /*0008*/ 	.byte	0x04, 0x17
        /*000a*/ 	.short	(.L_242 - .L_241)
.L_241:
        /*000c*/ 	.word	0x00000000
        /*0010*/ 	.short	0x0002
        /*0012*/ 	.short	0x000c
        /*0014*/ 	.byte	0x00, 0xf0, 0x11, 0x00


	//----- nvinfo : EIATTR_KPARAM_INFO
	.align		4
.L_242:
        /*0018*/ 	.byte	0x04, 0x17
        /*001a*/ 	.short	(.L_244 - .L_243)
.L_243:
        /*001c*/ 	.word	0x00000000
        /*0020*/ 	.short	0x0001
        /*0022*/ 	.short	0x0008
        /*0024*/ 	.byte	0x00, 0xf0, 0x11, 0x00


	//----- nvinfo : EIATTR_KPARAM_INFO
	.align		4
.L_244:
        /*0028*/ 	.byte	0x04, 0x17
        /*002a*/ 	.short	(.L_246 - .L_245)
.L_245:
        /*002c*/ 	.word	0x00000000
        /*0030*/ 	.short	0x0000
        /*0032*/ 	.short	0x0000
        /*0034*/ 	.byte	0x00, 0xf5, 0x21, 0x00


	//----- nvinfo : EIATTR_SPARSE_MMA_MASK
	.align		4
.L_246:
        /*0038*/ 	.byte	0x03, 0x50
        /*003a*/ 	.short	0x0000


	//----- nvinfo : EIATTR_MAXREG_COUNT
	.align		4
        /*003c*/ 	.byte	0x03, 0x1b
        /*003e*/ 	.short	0x00ff


	//----- nvinfo : EIATTR_MERCURY_ISA_VERSION
	.align		4
        /*0040*/ 	.byte	0x03, 0x5f
        /*0042*/ 	.short	0x0101


	//----- nvinfo : EIATTR_VRC_CTA_INIT_COUNT
	.align		4
        /*0044*/ 	.byte	0x02, 0x4a
	.zero		1
	.zero		1


	//----- nvinfo : EIATTR_EXIT_INSTR_OFFSETS
	.align		4
        /*0048*/ 	.byte	0x04, 0x1c
        /*004a*/ 	.short	(.L_248 - .L_247)


	//   ....[0]....
.L_247:
        /*004c*/ 	.word	0x00000080


	//   ....[1]....
        /*0050*/ 	.word	0x00000170


	//   ....[2]....
        /*0054*/ 	.word	0x000001a0


	//----- nvinfo : EIATTR_CBANK_PARAM_SIZE
	.align		4
.L_248:
        /*0058*/ 	.byte	0x03, 0x19
        /*005a*/ 	.short	0x0010


	//----- nvinfo : EIATTR_PARAM_CBANK
	.align		4
        /*005c*/ 	.byte	0x04, 0x0a
        /*005e*/ 	.short	(.L_250 - .L_249)
	.align		4
.L_249:
        /*0060*/ 	.word	index@(.nv.constant0._Z15BitonicSortStepPiii)
        /*0064*/ 	.short	0x0380
        /*0066*/ 	.short	0x0010


	//----- nvinfo : EIATTR_SW_WAR
	.align		4
.L_250:
        /*0068*/ 	.byte	0x04, 0x36
        /*006a*/ 	.short	(.L_252 - .L_251)
.L_251:
        /*006c*/ 	.word	0x00000008
.L_252:


//--------------------- .nv.info._Z16RadixSortScatterPKiPiPKjS3_jjj --------------------------
	.section	.nv.info._Z16RadixSortScatterPKiPiPKjS3_jjj,"",@"SHT_CUDA_INFO"
	.sectionflags	@""
	.align	4


	//----- nvinfo : EIATTR_CUDA_API_VERSION
	.align		4
        /*0000*/ 	.byte	0x04, 0x37
        /*0002*/ 	.short	(.L_254 - .L_253)
.L_253:
        /*0004*/ 	.word	0x00000082


	//----- nvinfo : EIATTR_KPARAM_INFO
	.align		4
.L_254:
        /*0008*/ 	.byte	0x04, 0x17
        /*000a*/ 	.short	(.L_256 - .L_255)
.L_255:
        /*000c*/ 	.word	0x00000000
        /*0010*/ 	.short	0x0006
        /*0012*/ 	.short	0x0028
        /*0014*/ 	.byte	0x00, 0xf0, 0x11, 0x00


	//----- nvinfo : EIATTR_KPARAM_INFO
	.align		4
.L_256:
        /*0018*/ 	.byte	0x04, 0x17
        /*001a*/ 	.short	(.L_258 - .L_257)
.L_257:
        /*001c*/ 	.word	0x00000000
        /*0020*/ 	.short	0x0005
        /*0022*/ 	.short	0x0024
        /*0024*/ 	.byte	0x00, 0xf0, 0x11, 0x00


	//----- nvinfo : EIATTR_KPARAM_INFO
	.align		4
.L_258:
        /*0028*/ 	.byte	0x04, 0x17
        /*002a*/ 	.short	(.L_260 - .L_259)
.L_259:
        /*002c*/ 	.word	0x00000000
        /*0030*/ 	.short	0x0004
        /*0032*/ 	.short	0x0020
        /*0034*/ 	.byte	0x00, 0xf0, 0x11, 0x00


	//----- nvinfo : EIATTR_KPARAM_INFO
	.align		4
.L_260:
        /*0038*/ 	.byte	0x04, 0x17
        /*003a*/ 	.short	(.L_262 - .L_261)
.L_261:
        /*003c*/ 	.word	0x00000000
        /*0040*/ 	.short	0x0003
        /*0042*/ 	.short	0x0018
        /*0044*/ 	.byte	0x00, 0xf5, 0x21, 0x00


	//----- nvinfo : EIATTR_KPARAM_INFO
	.align		4
.L_262:
        /*0048*/ 	.byte	0x04, 0x17
        /*004a*/ 	.short	(.L_264 - .L_263)
.L_263:
        /*004c*/ 	.word	0x00000000
        /*0050*/ 	.short	0x0002
        /*0052*/ 	.short	0x0010
        /*0054*/ 	.byte	0x00, 0xf5, 0x21, 0x00


	//----- nvinfo : EIATTR_KPARAM_INFO
	.align		4
.L_264:
        /*0058*/ 	.byte	0x04, 0x17
        /*005a*/ 	.short	(.L_266 - .L_265)
.L_265:
        /*005c*/ 	.word	0x00000000
        /*0060*/ 	.short	0x0001
        /*0062*/ 	.short	0x0008
        /*0064*/ 	.byte	0x00, 0xf5, 0x21, 0x00


	//----- nvinfo : EIATTR_KPARAM_INFO
	.align		4
.L_266:
        /*0068*/ 	.byte	0x04, 0x17
        /*006a*/ 	.short	(.L_268 - .L_267)
.L_267:
        /*006c*/ 	.word	0x00000000
        /*0070*/ 	.short	0x0000
        /*0072*/ 	.short	0x0000
        /*0074*/ 	.byte	0x00, 0xf5, 0x21, 0x00


	//----- nvinfo : EIATTR_SPARSE_MMA_MASK
	.align		4
.L_268:
        /*0078*/ 	.byte	0x03, 0x50
        /*007a*/ 	.short	0x0000


	//----- nvinfo : EIATTR_MAXREG_COUNT
	.align		4
        /*007c*/ 	.byte	0x03, 0x1b
        /*007e*/ 	.short	0x00ff


	//----- nvinfo : EIATTR_NUM_BARRIERS
	.align		4
        /*0080*/ 	.byte	0x02, 0x4c
        /*0082*/ 	.byte	0x01
	.zero		1


	//----- nvinfo : EIATTR_MERCURY_ISA_VERSION
	.align		4
        /*0084*/ 	.byte	0x03, 0x5f
        /*0086*/ 	.short	0x0101


	//----- nvinfo : EIATTR_COOP_GROUP_MASK_REGIDS
	.align		4
        /*0088*/ 	.byte	0x04, 0x29
        /*008a*/ 	.short	(.L_270 - .L_269)


	//   ....[0]....
.L_269:
        /*008c*/ 	.word	0xffffffff


	//   ....[1]....
        /*0090*/ 	.word	0xffffffff


	//   ....[2]....
        /*0094*/ 	.word	0xffffffff


	//   ....[3]....
        /*0098*/ 	.word	0xffffffff


	//   ....[4]....
        /*009c*/ 	.word	0xffffffff


	//   ....[5]....
        /*00a0*/ 	.word	0xffffffff


	//   ....[6]....
        /*00a4*/ 	.word	0xffffffff


	//   ....[7]....
        /*00a8*/ 	.word	0xffffffff


	//   ....[8]....
        /*00ac*/ 	.word	0xffffffff


	//   ....[9]....
        /*00b0*/ 	.word	0xffffffff


	//   ....[10]....
        /*00b4*/ 	.word	0xffffffff


	//   ....[11]....
        /*00b8*/ 	.word	0xffffffff


	//   ....[12]....
        /*00bc*/ 	.word	0xffffffff


	//   ....[13]....
        /*00c0*/ 	.word	0xffffffff


	//   ....[14]....
        /*00c4*/ 	.word	0xffffffff


	//   ....[15]....
        /*00c8*/ 	.word	0xffffffff


	//   ....[16]....
        /*00cc*/ 	.word	0xffffffff


	//   ....[17]....
        /*00d0*/ 	.word	0xffffffff


	//   ....[18]....
        /*00d4*/ 	.word	0xffffffff


	//   ....[19]....
        /*00d8*/ 	.word	0xffffffff


	//   ....[20]....
        /*00dc*/ 	.word	0xffffffff


	//   ....[21]....
        /*00e0*/ 	.word	0xffffffff


	//   ....[22]....
        /*00e4*/ 	.word	0xffffffff


	//   ....[23]....
        /*00e8*/ 	.word	0xffffffff


	//   ....[24]....
        /*00ec*/ 	.word	0xffffffff


	//   ....[25]....
        /*00f0*/ 	.word	0xffffffff


	//   ....[26]....
        /*00f4*/ 	.word	0xffffffff


	//   ....[27]....
        /*00f8*/ 	.word	0xffffffff


	//   ....[28]....
        /*00fc*/ 	.word	0xffffffff


	//   ....[29]....
        /*0100*/ 	.word	0xffffffff


	//   ....[30]....
        /*0104*/ 	.word	0xffffffff


	//   ....[31]....
        /*0108*/ 	.word	0xffffffff


	//   ....[32]....
        /*010c*/ 	.word	0x05000007


	//   ....[33]....
        /*0110*/ 	.word	0x05000007


	//   ....[34]....
        /*0114*/ 	.word	0x05000007


	//   ....[35]....
        /*0118*/ 	.word	0x05000007


	//   ....[36]....
        /*011c*/ 	.word	0x05000007


	//   ....[37]....
        /*0120*/ 	.word	0x05000007


	//   ....[38]....
        /*0124*/ 	.word	0x05000007


	//   ....[39]....
        /*0128*/ 	.word	0x05000007


	//   ....[40]....
        /*012c*/ 	.word	0x05000007


	//   ....[41]....
        /*0130*/ 	.word	0x05000007


	//   ....[42]....
        /*0134*/ 	.word	0x05000007


	//   ....[43]....
        /*0138*/ 	.word	0x05000007


	//   ....[44]....
        /*013c*/ 	.word	0x05000007


	//   ....[45]....
        /*0140*/ 	.word	0x05000007


	//   ....[46]....
        /*0144*/ 	.word	0x05000007


	//   ....[47]....
        /*0148*/ 	.word	0x05000007


	//   ....[48]....
        /*014c*/ 	.word	0x05000007


	//   ....[49]....
        /*0150*/ 	.word	0x05000007


	//   ....[50]....
        /*0154*/ 	.word	0x05000007


	//   ....[51]....
        /*0158*/ 	.word	0x05000007


	//   ....[52]....
        /*015c*/ 	.word	0x05000007


	//   ....[53]....
        /*0160*/ 	.word	0x05000007


	//   ....[54]....
        /*0164*/ 	.word	0x05000007


	//   ....[55]....
        /*0168*/ 	.word	0x05000007


	//   ....[56]....
        /*016c*/ 	.word	0x05000007


	//   ....[57]....
        /*0170*/ 	.word	0x05000007


	//   ....[58]....
        /*0174*/ 	.word	0x05000007


	//   ....[59]....
        /*0178*/ 	.word	0x05000007


	//   ....[60]....
        /*017c*/ 	.word	0x05000007


	//   ....[61]....
        /*0180*/ 	.word	0x05000007


	//   ....[62]....
        /*0184*/ 	.word	0x05000007


	//   ....[63]....
        /*0188*/ 	.word	0x05000007


	//----- nvinfo : EIATTR_COOP_GROUP_INSTR_OFFSETS
	.align		4
.L_270:
        /*018c*/ 	.byte	0x04, 0x28
        /*018e*/ 	.short	(.L_272 - .L_271)


	//   ....[0]....
.L_271:
        /*0190*/ 	.word	0x00000300


	//   ....[1]....
        /*0194*/ 	.word	0x00000310


	//   ....[2]....
        /*0198*/ 	.word	0x00000320


	//   ....[3]....
        /*019c*/ 	.word	0x00000330


	//   ....[4]....
        /*01a0*/ 	.word	0x00000340


	//   ....[5]....
        /*01a4*/ 	.word	0x00000350


	//   ....[6]....
        /*01a8*/ 	.word	0x00000360


	//   ....[7]....
        /*01ac*/ 	.word	0x00000380


	//   ....[8]....
        /*01b0*/ 	.word	0x000003a0


	//   ....[9]....
        /*01b4*/ 	.word	0x000003d0


	//   ....[10]....
        /*01b8*/ 	.word	0x00000400


	//   ....[11]....
        /*01bc*/ 	.word	0x00000430


	//   ....[12]....
        /*01c0*/ 	.word	0x00000460


	//   ....[13]....
        /*01c4*/ 	.word	0x00000490


	//   ....[14]....
        /*01c8*/ 	.word	0x000004c0


	//   ....[15]....
        /*01cc*/ 	.word	0x000004f0


	//   ....[16]....
        /*01d0*/ 	.word	0x00000520


	//   ....[17]....
        /*01d4*/ 	.word	0x00000550


	//   ....[18]....
        /*01d8*/ 	.word	0x00000580


	//   ....[19]....
        /*01dc*/ 	.word	0x000005b0


	//   ....[20]....
        /*01e0*/ 	.word	0x000005e0


	//   ....[21]....
        /*01e4*/ 	.word	0x00000630


	//   ....[22]....
        /*01e8*/ 	.word	0x00000660


	//   ....[23]....
        /*01ec*/ 	.word	0x000006a0


	//   ....[24]....
        /*01f0*/ 	.word	0x000006f0


	//   ....[25]....
        /*01f4*/ 	.word	0x00000720


	//   ....[26]....
        /*01f8*/ 	.word	0x00000750


	//   ....[27]....
        /*01fc*/ 	.word	0x00000780


	//   ....[28]....
        /*0200*/ 	.word	0x000007c0


	//   ....[29]....
        /*0204*/ 	.word	0x00000810


	//   ....[30]....
        /*0208*/ 	.word	0x00000840


	//   ....[31]....
        /*020c*/ 	.word	0x000008c0


	//   ....[32]....
        /*0210*/ 	.word	0x00001380


	//   ....[33]....
        /*0214*/ 	.word	0x000013d0


	//   ....[34]....
        /*0218*/ 	.word	0x00001420


	//   ....[35]....
        /*021c*/ 	.word	0x00001480


	//   ....[36]....
        /*0220*/ 	.word	0x000014e0


	//   ....[37]....
        /*0224*/ 	.word	0x00001550


	//   ....[38]....
        /*0228*/ 	.word	0x000015c0


	//   ....[39]....
        /*022c*/ 	.word	0x00001610


	//   ....[40]....
        /*0230*/ 	.word	0x00001670


	//   ....[41]....
        /*0234*/ 	.word	0x00001720


	//   ....[42]....
        /*0238*/ 	.word	0x00001800


	//   ....[43]....
        /*023c*/ 	.word	0x00001870


	//   ....[44]....
        /*0240*/ 	.word	0x000018f0


	//   ....[45]....
        /*0244*/ 	.word	0x00001960


	//   ....[46]....
        /*0248*/ 	.word	0x000019e0


	//   ....[47]....
        /*024c*/ 	.word	0x00001a40


	//   ....[48]....
        /*0250*/ 	.word	0x00001a90


	//   ....[49]....
        /*0254*/ 	.word	0x00001b10


	//   ....[50]....
        /*0258*/ 	.word	0x00001b70


	//   ....[51]....
        /*025c*/ 	.word	0x00001bc0


	//   ....[52]....
        /*0260*/ 	.word	0x00001c20


	//   ....[53]....
        /*0264*/ 	.word	0x00001cc0


	//   ....[54]....
        /*0268*/ 	.word	0x00001da0


	//   ....[55]....
        /*026c*/ 	.word	0x00001e00


	//   ....[56]....
        /*0270*/ 	.word	0x00001e70


	//   ....[57]....
        /*0274*/ 	.word	0x00001ec0


	//   ....[58]....
        /*0278*/ 	.word	0x00001f10


	//   ....[59]....
        /*027c*/ 	.word	0x00001f60


	//   ....[60]....
        /*0280*/ 	.word	0x00001fb0


	//   ....[61]....
        /*0284*/ 	.word	0x00002000


	//   ....[62]....
        /*0288*/ 	.word	0x00002050


	//   ....[63]....
        /*028c*/ 	.word	0x00002140


	//----- nvinfo : EIATTR_VRC_CTA_INIT_COUNT
	.align		4
.L_272:
        /*0290*/ 	.byte	0x02, 0x4a
	.zero		1
	.zero		1


	//----- nvinfo : EIATTR_EXIT_INSTR_OFFSETS
	.align		4
        /*0294*/ 	.byte	0x04, 0x1c
        /*0296*/ 	.short	(.L_274 - .L_273)


	//   ....[0]....
.L_273:
        /*0298*/ 	.word	0x00000ac0


	//   ....[1]....
        /*029c*/ 	.word	0x00001330


	//----- nvinfo : EIATTR_CRS_STACK_SIZE
	.align		4
.L_274:
        /*02a0*/ 	.byte	0x04, 0x1e
        /*02a2*/ 	.short	(.L_276 - .L_275)
.L_275:
        /*02a4*/ 	.word	0x00000000


	//----- nvinfo : EIATTR_CBANK_PARAM_SIZE
	.align		4
.L_276:
        /*02a8*/ 	.byte	0x03, 0x19
        /*02aa*/ 	.short	0x002c


	//----- nvinfo : EIATTR_PARAM_CBANK
	.align		4
        /*02ac*/ 	.byte	0x04, 0x0a
        /*02ae*/ 	.short	(.L_278 - .L_277)
	.align		4
.L_277:
        /*02b0*/ 	.word	index@(.nv.constant0._Z16RadixSortScatterPKiPiPKjS3_jjj)
        /*02b4*/ 	.short	0x0380
        /*02b6*/ 	.short	0x002c


	//----- nvinfo : EIATTR_SW_WAR
	.align		4
.L_278:
        /*02b8*/ 	.byte	0x04, 0x36
        /*02ba*/ 	.short	(.L_280 - .L_279)
.L_279:
        /*02bc*/ 	.word	0x00000008
.L_280:


//--------------------- .nv.info._Z20RadixSortScanBucketsPj --------------------------
	.section	.nv.info._Z20RadixSortScanBucketsPj,"",@"SHT_CUDA_INFO"
	.sectionflags	@""
	.align	4


	//----- nvinfo : EIATTR_CUDA_API_VERSION
	.align		4
        /*0000*/ 	.byte	0x04, 0x37
        /*0002*/ 	.short	(.L_282 - .L_281)
.L_281:
        /*0004*/ 	.word	0x00000082


	//----- nvinfo : EIATTR_KPARAM_INFO
	.align		4
.L_282:
        /*0008*/ 	.byte	0x04, 0x17
        /*000a*/ 	.short	(.L_284 - .L_283)
.L_283:
        /*000c*/ 	.word	0x00000000
        /*0010*/ 	.short	0x0000
        /*0012*/ 	.short	0x0000
        /*0014*/ 	.byte	0x00, 0xf5, 0x21, 0x00


	//----- nvinfo : EIATTR_SPARSE_MMA_MASK
	.align		4
.L_284:
        /*0018*/ 	.byte	0x03, 0x50
        /*001a*/ 	.short	0x0000


	//----- nvinfo : EIATTR_MAXREG_COUNT
	.align		4
        /*001c*/ 	.byte	0x03, 0x1b
        /*001e*/ 	.short	0x00ff


	//----- nvinfo : EIATTR_NUM_BARRIERS
	.align		4
        /*0020*/ 	.byte	0x02, 0x4c
        /*0022*/ 	.byte	0x01
	.zero		1


	//----- nvinfo : EIATTR_MERCURY_ISA_VERSION
	.align		4
        /*0024*/ 	.byte	0x03, 0x5f
        /*0026*/ 	.short	0x0101


	//----- nvinfo : EIATTR_VRC_CTA_INIT_COUNT
	.align		4
        /*0028*/ 	.byte	0x02, 0x4a
	.zero		1
	.zero		1


	//----- nvinfo : EIATTR_EXIT_INSTR_OFFSETS
	.align		4
        /*002c*/ 	.byte	0x04, 0x1c
        /*002e*/ 	.short	(.L_286 - .L_285)


	//   ....[0]....
.L_285:
        /*0030*/ 	.word	0x00000790


	//----- nvinfo : EIATTR_CBANK_PARAM_SIZE
	.align		4
.L_286:
        /*0034*/ 	.byte	0x03, 0x19
        /*0036*/ 	.short	0x0008


	//----- nvinfo : EIATTR_PARAM_CBANK
	.align		4
        /*0038*/ 	.byte	0x04, 0x0a
        /*003a*/ 	.short	(.L_288 - .L_287)
	.align		4
.L_287:
        /*003c*/ 	.word	index@(.nv.constant0._Z20RadixSortScanBucketsPj)
        /*0040*/ 	.short	0x0380
        /*0042*/ 	.short	0x0008


	//----- nvinfo : EIATTR_SW_WAR
	.align		4
.L_288:
        /*0044*/ 	.byte	0x04, 0x36
        /*0046*/ 	.short	(.L_290 - .L_289)
.L_289:
        /*0048*/ 	.word	0x00000008
.L_290:


//--------------------- .nv.info._Z34RadixSortScanHistogramHillisSteelePjS_j --------------------------
	.section	.nv.info._Z34RadixSortScanHistogramHillisSteelePjS_j,"",@"SHT_CUDA_INFO"
	.sectionflags	@""
	.align	4


	//----- nvinfo : EIATTR_CUDA_API_VERSION
	.align		4
        /*0000*/ 	.byte	0x04, 0x37
        /*0002*/ 	.short	(.L_292 - .L_291)
.L_291:
        /*0004*/ 	.word	0x00000082


	//----- nvinfo : EIATTR_KPARAM_INFO
	.align		4
.L_292:
        /*0008*/ 	.byte	0x04, 0x17
        /*000a*/ 	.short	(.L_294 - .L_293)
.L_293:
        /*000c*/ 	.word	0x00000000
        /*0010*/ 	.short	0x0002
        /*0012*/ 	.short	0x0010
        /*0014*/ 	.byte	0x00, 0xf0, 0x11, 0x00


	//----- nvinfo : EIATTR_KPARAM_INFO
	.align		4
.L_294:
        /*0018*/ 	.byte	0x04, 0x17
        /*001a*/ 	.short	(.L_296 - .L_295)
.L_295:
        /*001c*/ 	.word	0x00000000
        /*0020*/ 	.short	0x0001
        /*0022*/ 	.short	0x0008
        /*0024*/ 	.byte	0x00, 0xf5, 0x21, 0x00


	//----- nvinfo : EIATTR_KPARAM_INFO
	.align		4
.L_296:
        /*0028*/ 	.byte	0x04, 0x17
        /*002a*/ 	.short	(.L_298 - .L_297)
.L_297:
        /*002c*/ 	.word	0x00000000
        /*0030*/ 	.short	0x0000
        /*0032*/ 	.short	0x0000
        /*0034*/ 	.byte	0x00, 0xf5, 0x21, 0x00


	//----- nvinfo : EIATTR_SPARSE_MMA_MASK
	.align		4
.L_298:
        /*0038*/ 	.byte	0x03, 0x50
        /*003a*/ 	.short	0x0000


	//----- nvinfo : EIATTR_MAXREG_COUNT
	.align		4
        /*003c*/ 	.byte	0x03, 0x1b
        /*003e*/ 	.short	0x00ff


	//----- nvinfo : EIATTR_NUM_BARRIERS
	.align		4
        /*0040*/ 	.byte	0x02, 0x4c
        /*0042*/ 	.byte	0x01
	.zero		1


	//----- nvinfo : EIATTR_MERCURY_ISA_VERSION
	.align		4
        /*0044*/ 	.byte	0x03, 0x5f
        /*0046*/ 	.short	0x0101


	//----- nvinfo : EIATTR_VRC_CTA_INIT_COUNT
	.align		4
        /*0048*/ 	.byte	0x02, 0x4a
	.zero		1
	.zero		1


	//----- nvinfo : EIATTR_EXIT_INSTR_OFFSETS
	.align		4
        /*004c*/ 	.byte	0x04, 0x1c
        /*004e*/ 	.short	(.L_300 - .L_299)


	//   ....[0]....
.L_299:
        /*0050*/ 	.word	0x00000320


	//   ....[1]....
        /*0054*/ 	.word	0x000003e0


	//----- nvinfo : EIATTR_CRS_STACK_SIZE
	.align		4
.L_300:
        /*0058*/ 	.byte	0x04, 0x1e
        /*005a*/ 	.short	(.L_302 - .L_301)
.L_301:
        /*005c*/ 	.word	0x00000000


	//----- nvinfo : EIATTR_CBANK_PARAM_SIZE
	.align		4
.L_302:
        /*0060*/ 	.byte	0x03, 0x19
        /*0062*/ 	.short	0x0014


	//----- nvinfo : EIATTR_PARAM_CBANK
	.align		4
        /*0064*/ 	.byte	0x04, 0x0a
        /*0066*/ 	.short	(.L_304 - .L_303)
	.align		4
.L_303:
        /*0068*/ 	.word	index@(.nv.constant0._Z34RadixSortScanHistogramHillisSteelePjS_j)
        /*006c*/ 	.short	0x0380
        /*006e*/ 	.short	0x0014


	//----- nvinfo : EIATTR_SW_WAR
	.align		4
.L_304:
        /*0070*/ 	.byte	0x04, 0x36
        /*0072*/ 	.short	(.L_306 - .L_305)
.L_305:
        /*0074*/ 	.word	0x00000008
.L_306:


//--------------------- .nv.info._Z30RadixSortScanHistogramBlellochPjS_j --------------------------
	.section	.nv.info._Z30RadixSortScanHistogramBlellochPjS_j,"",@"SHT_CUDA_INFO"
	.sectionflags	@""
	.align	4


	//----- nvinfo : EIATTR_CUDA_API_VERSION
	.align		4
        /*0000*/ 	.byte	0x04, 0x37
        /*0002*/ 	.short	(.L_308 - .L_307)
.L_307:
        /*0004*/ 	.word	0x00000082


	//----- nvinfo : EIATTR_KPARAM_INFO
	.align		4
.L_308:
        /*0008*/ 	.byte	0x04, 0x17
        /*000a*/ 	.short	(.L_310 - .L_309)
.L_309:
        /*000c*/ 	.word	0x00000000
        /*0010*/ 	.short	0x0002
        /*0012*/ 	.short	0x0010
        /*0014*/ 	.byte	0x00, 0xf0, 0x11, 0x00


	//----- nvinfo : EIATTR_KPARAM_INFO
	.align		4
.L_310:
        /*0018*/ 	.byte	0x04, 0x17
        /*001a*/ 	.short	(.L_312 - .L_311)
.L_311:
        /*001c*/ 	.word	0x00000000
        /*0020*/ 	.short	0x0001
        /*0022*/ 	.short	0x0008
        /*0024*/ 	.byte	0x00, 0xf5, 0x21, 0x00


	//----- nvinfo : EIATTR_KPARAM_INFO
	.align		4
.L_312:
        /*0028*/ 	.byte	0x04, 0x17
        /*002a*/ 	.short	(.L_314 - .L_313)
.L_313:
        /*002c*/ 	.word	0x00000000
        /*0030*/ 	.short	0x0000
        /*0032*/ 	.short	0x0000
        /*0034*/ 	.byte	0x00, 0xf5, 0x21, 0x00


	//----- nvinfo : EIATTR_SPARSE_MMA_MASK
	.align		4
.L_314:
        /*0038*/ 	.byte	0x03, 0x50
        /*003a*/ 	.short	0x0000


	//----- nvinfo : EIATTR_MAXREG_COUNT
	.align		4
        /*003c*/ 	.byte	0x03, 0x1b
        /*003e*/ 	.short	0x00ff


	//----- nvinfo : EIATTR_NUM_BARRIERS
	.align		4
        /*0040*/ 	.byte	0x02, 0x4c
        /*0042*/ 	.byte	0x01
	.zero		1


	//----- nvinfo : EIATTR_MERCURY_ISA_VERSION
	.align		4
        /*0044*/ 	.byte	0x03, 0x5f
        /*0046*/ 	.short	0x0101


	//----- nvinfo : EIATTR_VRC_CTA_INIT_COUNT
	.align		4
        /*0048*/ 	.byte	0x02, 0x4a
	.zero		1
	.zero		1


	//----- nvinfo : EIATTR_EXIT_INSTR_OFFSETS
	.align		4
        /*004c*/ 	.byte	0x04, 0x1c
        /*004e*/ 	.short	(.L_316 - .L_315)


	//   ....[0]....
.L_315:
        /*0050*/ 	.word	0x00000460


	//   ....[1]....
        /*0054*/ 	.word	0x00000490


	//----- nvinfo : EIATTR_CBANK_PARAM_SIZE
	.align		4
.L_316:
        /*0058*/ 	.byte	0x03, 0x19
        /*005a*/ 	.short	0x0014


	//----- nvinfo : EIATTR_PARAM_CBANK
	.align		4
        /*005c*/ 	.byte	0x04, 0x0a
        /*005e*/ 	.short	(.L_318 - .L_317)
	.align		4
.L_317:
        /*0060*/ 	.word	index@(.nv.constant0._Z30RadixSortScanHistogramBlellochPjS_j)
        /*0064*/ 	.short	0x0380
        /*0066*/ 	.short	0x0014


	//----- nvinfo : EIATTR_SW_WAR
	.align		4
.L_318:
        /*0068*/ 	.byte	0x04, 0x36
        /*006a*/ 	.short	(.L_320 - .L_319)
.L_319:
        /*006c*/ 	.word	0x00000008
.L_320:


//--------------------- .nv.info._Z37RadixSortCalcDigitsPerBlocksNoAtomicsPKiPjjjj --------------------------
	.section	.nv.info._Z37RadixSortCalcDigitsPerBlocksNoAtomicsPKiPjjjj,"",@"SHT_CUDA_INFO"
	.sectionflags	@""
	.align	4


	//----- nvinfo : EIATTR_CUDA_API_VERSION
	.align		4
        /*0000*/ 	.byte	0x04, 0x37
        /*0002*/ 	.short	(.L_322 - .L_321)
.L_321:
        /*0004*/ 	.word	0x00000082


	//----- nvinfo : EIATTR_KPARAM_INFO
	.align		4
.L_322:
        /*0008*/ 	.byte	0x04, 0x17
        /*000a*/ 	.short	(.L_324 - .L_323)
.L_323:
        /*000c*/ 	.word	0x00000000
        /*0010*/ 	.short	0x0004
        /*0012*/ 	.short	0x0018
        /*0014*/ 	.byte	0x00, 0xf0, 0x11, 0x00


	//----- nvinfo : EIATTR_KPARAM_INFO
	.align		4
.L_324:
        /*0018*/ 	.byte	0x04, 0x17
        /*001a*/ 	.short	(.L_326 - .L_325)
.L_325:
        /*001c*/ 	.word	0x00000000
        /*0020*/ 	.short	0x0003
        /*0022*/ 	.short	0x0014
        /*0024*/ 	.byte	0x00, 0xf0, 0x11, 0x00


	//----- nvinfo : EIATTR_KPARAM_INFO
	.align		4
.L_326:
        /*0028*/ 	.byte	0x04, 0x17
        /*002a*/ 	.short	(.L_328 - .L_327)
.L_327:
        /*002c*/ 	.word	0x00000000
        /*0030*/ 	.short	0x0002
        /*0032*/ 	.short	0x0010
        /*0034*/ 	.byte	0x00, 0xf0, 0x11, 0x00


	//----- nvinfo : EIATTR_KPARAM_INFO
	.align		4
.L_328:
        /*0038*/ 	.byte	0x04, 0x17
        /*003a*/ 	.short	(.L_330 - .L_329)
.L_329:
        /*003c*/ 	.word	0x00000000
        /*0040*/ 	.short	0x0001
        /*0042*/ 	.short	0x0008
        /*0044*/ 	.byte	0x00, 0xf5, 0x21, 0x00


	//----- nvinfo : EIATTR_KPARAM_INFO
	.align		4
.L_330:
        /*0048*/ 	.byte	0x04, 0x17
        /*004a*/ 	.short	(.L_332 - .L_331)
.L_331:
        /*004c*/ 	.word	0x00000000
        /*0050*/ 	.short	0x0000
        /*0052*/ 	.short	0x0000
        /*0054*/ 	.byte	0x00, 0xf5, 0x21, 0x00


	//----- nvinfo : EIATTR_SPARSE_MMA_MASK
	.align		4
.L_332:
        /*0058*/ 	.byte	0x03, 0x50
        /*005a*/ 	.short	0x0000


	//----- nvinfo : EIATTR_MAXREG_COUNT
	.align		4
        /*005c*/ 	.byte	0x03, 0x1b
        /*005e*/ 	.short	0x00ff


	//----- nvinfo : EIATTR_NUM_BARRIERS
	.align		4
        /*0060*/ 	.byte	0x02, 0x4c
        /*0062*/ 	.byte	0x01
	.zero		1


	//----- nvinfo : EIATTR_MERCURY_ISA_VERSION
	.align		4
        /*0064*/ 	.byte	0x03, 0x5f
        /*0066*/ 	.short	0x0101


	//----- nvinfo : EIATTR_COOP_GROUP_MASK_REGIDS
	.align		4
        /*0068*/ 	.byte	0x04, 0x29
        /*006a*/ 	.short	(.L_334 - .L_333)


	//   ....[0]....
.L_333:
        /*006c*/ 	.word	0xffffffff


	//   ....[1]....
        /*0070*/ 	.word	0xffffffff


	//   ....[2]....
        /*0074*/ 	.word	0xffffffff


	//   ....[3]....
        /*0078*/ 	.word	0xffffffff


	//   ....[4]....
        /*007c*/ 	.word	0xffffffff


	//   ....[5]....
        /*0080*/ 	.word	0xffffffff


	//   ....[6]....
        /*0084*/ 	.word	0xffffffff


	//   ....[7]....
        /*0088*/ 	.word	0xffffffff


	//   ....[8]....
        /*008c*/ 	.word	0xffffffff


	//   ....[9]....
        /*0090*/ 	.word	0xffffffff


	//   ....[10]....
        /*0094*/ 	.word	0xffffffff


	//   ....[11]....
        /*0098*/ 	.word	0xffffffff


	//   ....[12]....
        /*009c*/ 	.word	0xffffffff


	//   ....[13]....
        /*00a0*/ 	.word	0xffffffff


	//   ....[14]....
        /*00a4*/ 	.word	0xffffffff


	//   ....[15]....
        /*00a8*/ 	.word	0xffffffff


	//   ....[16]....
        /*00ac*/ 	.word	0xffffffff


	//   ....[17]....
        /*00b0*/ 	.word	0xffffffff


	//   ....[18]....
        /*00b4*/ 	.word	0xffffffff


	//   ....[19]....
        /*00b8*/ 	.word	0xffffffff


	//   ....[20]....
        /*00bc*/ 	.word	0xffffffff


	//   ....[21]....
        /*00c0*/ 	.word	0xffffffff


	//   ....[22]....
        /*00c4*/ 	.word	0xffffffff


	//   ....[23]....
        /*00c8*/ 	.word	0xffffffff


	//   ....[24]....
        /*00cc*/ 	.word	0xffffffff


	//   ....[25]....
        /*00d0*/ 	.word	0xffffffff


	//   ....[26]....
        /*00d4*/ 	.word	0xffffffff


	//   ....[27]....
        /*00d8*/ 	.word	0xffffffff


	//   ....[28]....
        /*00dc*/ 	.word	0xffffffff


	//   ....[29]....
        /*00e0*/ 	.word	0xffffffff


	//   ....[30]....
        /*00e4*/ 	.word	0xffffffff


	//   ....[31]....
        /*00e8*/ 	.word	0xffffffff


	//   ....[32]....
        /*00ec*/ 	.word	0x05000003


	//   ....[33]....
        /*00f0*/ 	.word	0x05000003


	//   ....[34]....
        /*00f4*/ 	.word	0x05000003


	//   ....[35]....
        /*00f8*/ 	.word	0x05000003


	//   ....[36]....
        /*00fc*/ 	.word	0x05000003


	//   ....[37]....
        /*0100*/ 	.word	0x05000003


	//   ....[38]....
        /*0104*/ 	.word	0x05000003


	//   ....[39]....
        /*0108*/ 	.word	0x05000003


	//   ....[40]....
        /*010c*/ 	.word	0x05000003


	//   ....[41]....
        /*0110*/ 	.word	0x05000003


	//   ....[42]....
        /*0114*/ 	.word	0x05000003


	//   ....[43]....
        /*0118*/ 	.word	0x05000003


	//   ....[44]....
        /*011c*/ 	.word	0x05000003


	//   ....[45]....
        /*0120*/ 	.word	0x05000003


	//   ....[46]....
        /*0124*/ 	.word	0x05000003


	//   ....[47]....
        /*0128*/ 	.word	0x05000003


	//   ....[48]....
        /*012c*/ 	.word	0x05000003


	//   ....[49]....
        /*0130*/ 	.word	0x05000003


	//   ....[50]....
        /*0134*/ 	.word	0x05000003


	//   ....[51]....
        /*0138*/ 	.word	0x05000003


	//   ....[52]....
        /*013c*/ 	.word	0x05000003


	//   ....[53]....
        /*0140*/ 	.word	0x05000003


	//   ....[54]....
        /*0144*/ 	.word	0x05000003


	//   ....[55]....
        /*0148*/ 	.word	0x05000003


	//   ....[56]....
        /*014c*/ 	.word	0x05000003


	//   ....[57]....
        /*0150*/ 	.word	0x05000003


	//   ....[58]....
        /*0154*/ 	.word	0x05000003


	//   ....[59]....
        /*0158*/ 	.word	0x05000003


	//   ....[60]....
        /*015c*/ 	.word	0x05000003


	//   ....[61]....
        /*0160*/ 	.word	0x05000003


	//   ....[62]....
        /*0164*/ 	.word	0x05000003


	//   ....[63]....
        /*0168*/ 	.word	0x05000003


	//----- nvinfo : EIATTR_COOP_GROUP_INSTR_OFFSETS
	.align		4
.L_334:
        /*016c*/ 	.byte	0x04, 0x28
        /*016e*/ 	.short	(.L_336 - .L_335)


	//   ....[0]....
.L_335:
        /*0170*/ 	.word	0x000001f0


	//   ....[1]....
        /*0174*/ 	.word	0x00000200


	//   ....[2]....
        /*0178*/ 	.word	0x00000210


	//   ....[3]....
        /*017c*/ 	.word	0x00000220


	//   ....[4]....
        /*0180*/ 	.word	0x00000230


	//   ....[5]....
        /*0184*/ 	.word	0x00000240


	//   ....[6]....
        /*0188*/ 	.word	0x00000250


	//   ....[7]....
        /*018c*/ 	.word	0x00000270


	//   ....[8]....
        /*0190*/ 	.word	0x000002a0


	//   ....[9]....
        /*0194*/ 	.word	0x000002d0


	//   ....[10]....
        /*0198*/ 	.word	0x00000300


	//   ....[11]....
        /*019c*/ 	.word	0x00000330


	//   ....[12]....
        /*01a0*/ 	.word	0x00000360


	//   ....[13]....
        /*01a4*/ 	.word	0x00000390


	//   ....[14]....
        /*01a8*/ 	.word	0x000003c0


	//   ....[15]....
        /*01ac*/ 	.word	0x000003f0


	//   ....[16]....
        /*01b0*/ 	.word	0x00000420


	//   ....[17]....
        /*01b4*/ 	.word	0x00000450


	//   ....[18]....
        /*01b8*/ 	.word	0x00000480


	//   ....[19]....
        /*01bc*/ 	.word	0x000004b0


	//   ....[20]....
        /*01c0*/ 	.word	0x000004e0


	//   ....[21]....
        /*01c4*/ 	.word	0x00000520


	//   ....[22]....
        /*01c8*/ 	.word	0x00000550


	//   ....[23]....
        /*01cc*/ 	.word	0x00000590


	//   ....[24]....
        /*01d0*/ 	.word	0x000005d0


	//   ....[25]....
        /*01d4*/ 	.word	0x00000630


	//   ....[26]....
        /*01d8*/ 	.word	0x00000660


	//   ....[27]....
        /*01dc*/ 	.word	0x000006a0


	//   ....[28]....
        /*01e0*/ 	.word	0x000006d0


	//   ....[29]....
        /*01e4*/ 	.word	0x00000700


	//   ....[30]....
        /*01e8*/ 	.word	0x00000730


	//   ....[31]....
        /*01ec*/ 	.word	0x00000790


	//   ....[32]....
        /*01f0*/ 	.word	0x00000d70


	//   ....[33]....
        /*01f4*/ 	.word	0x00000dc0


	//   ....[34]....
        /*01f8*/ 	.word	0x00000e30


	//   ....[35]....
        /*01fc*/ 	.word	0x00000ea0


	//   ....[36]....
        /*0200*/ 	.word	0x00000f20


	//   ....[37]....
        /*0204*/ 	.word	0x00000f90


	//   ....[38]....
        /*0208*/ 	.word	0x00000fe0


	//   ....[39]....
        /*020c*/ 	.word	0x00001040


	//   ....[40]....
        /*0210*/ 	.word	0x000010b0


	//   ....[41]....
        /*0214*/ 	.word	0x00001110


	//   ....[42]....
        /*0218*/ 	.word	0x00001160


	//   ....[43]....
        /*021c*/ 	.word	0x00001200


	//   ....[44]....
        /*0220*/ 	.word	0x000012b0


	//   ....[45]....
        /*0224*/ 	.word	0x00001300


	//   ....[46]....
        /*0228*/ 	.word	0x00001360


	//   ....[47]....
        /*022c*/ 	.word	0x000013c0


	//   ....[48]....
        /*0230*/ 	.word	0x00001410


	//   ....[49]....
        /*0234*/ 	.word	0x00001460


	//   ....[50]....
        /*0238*/ 	.word	0x000014f0


	//   ....[51]....
        /*023c*/ 	.word	0x00001590


	//   ....[52]....
        /*0240*/ 	.word	0x00001640


	//   ....[53]....
        /*0244*/ 	.word	0x00001690


	//   ....[54]....
        /*0248*/ 	.word	0x000016e0


	//   ....[55]....
        /*024c*/ 	.word	0x00001780


	//   ....[56]....
        /*0250*/ 	.word	0x00001860


	//   ....[57]....
        /*0254*/ 	.word	0x000018b0


	//   ....[58]....
        /*0258*/ 	.word	0x00001910


	//   ....[59]....
        /*025c*/ 	.word	0x00001960


	//   ....[60]....
        /*0260*/ 	.word	0x000019b0


	//   ....[61]....
        /*0264*/ 	.word	0x00001a00


	//   ....[62]....
        /*0268*/ 	.word	0x00001a50


	//   ....[63]....
        /*026c*/ 	.word	0x00001b30


	//----- nvinfo : EIATTR_VRC_CTA_INIT_COUNT
	.align		4
.L_336:
        /*0270*/ 	.byte	0x02, 0x4a
	.zero		1
	.zero		1


	//----- nvinfo : EIATTR_EXIT_INSTR_OFFSETS
	.align		4
        /*0274*/ 	.byte	0x04, 0x1c
        /*0276*/ 	.short	(.L_338 - .L_337)


	//   ....[0]....
.L_337:
        /*0278*/ 	.word	0x000009c0


	//   ....[1]....
        /*027c*/ 	.word	0x00000d20


	//----- nvinfo : EIATTR_CRS_STACK_SIZE
	.align		4
.L_338:
        /*0280*/ 	.byte	0x04, 0x1e
        /*0282*/ 	.short	(.L_340 - .L_339)
.L_339:
        /*0284*/ 	.word	0x00000000


	//----- nvinfo : EIATTR_CBANK_PARAM_SIZE
	.align		4
.L_340:
        /*0288*/ 	.byte	0x03, 0x19
        /*028a*/ 	.short	0x001c


	//----- nvinfo : EIATTR_PARAM_CBANK
	.align		4
        /*028c*/ 	.byte	0x04, 0x0a
        /*028e*/ 	.short	(.L_342 - .L_341)
	.align		4
.L_341:
        /*0290*/ 	.word	index@(.nv.constant0._Z37RadixSortCalcDigitsPerBlocksNoAtomicsPKiPjjjj)
        /*0294*/ 	.short	0x0380
        /*0296*/ 	.short	0x001c


	//----- nvinfo : EIATTR_SW_WAR
	.align		4
.L_342:
        /*0298*/ 	.byte	0x04, 0x36
        /*029a*/ 	.short	(.L_344 - .L_343)
.L_343:
        /*029c*/ 	.word	0x00000008
.L_344:


//--------------------- .nv.info._Z28RadixSortCalcDigitsPerBlocksPKiPjjjj --------------------------
	.section	.nv.info._Z28RadixSortCalcDigitsPerBlocksPKiPjjjj,"",@"SHT_CUDA_INFO"
	.sectionflags	@""
	.align	4


	//----- nvinfo : EIATTR_CUDA_API_VERSION
	.align		4
        /*0000*/ 	.byte	0x04, 0x37
        /*0002*/ 	.short	(.L_346 - .L_345)
.L_345:
        /*0004*/ 	.word	0x00000082


	//----- nvinfo : EIATTR_KPARAM_INFO
	.align		4
.L_346:
        /*0008*/ 	.byte	0x04, 0x17
        /*000a*/ 	.short	(.L_348 - .L_347)
.L_347:
        /*000c*/ 	.word	0x00000000
        /*0010*/ 	.short	0x0004
        /*0012*/ 	.short	0x0018
        /*0014*/ 	.byte	0x00, 0xf0, 0x11, 0x00


	//----- nvinfo : EIATTR_KPARAM_INFO
	.align		4
.L_348:
        /*0018*/ 	.byte	0x04, 0x17
        /*001a*/ 	.short	(.L_350 - .L_349)
.L_349:
        /*001c*/ 	.word	0x00000000
        /*0020*/ 	.short	0x0003
        /*0022*/ 	.short	0x0014
        /*0024*/ 	.byte	0x00, 0xf0, 0x11, 0x00


	//----- nvinfo : EIATTR_KPARAM_INFO
	.align		4
.L_350:
        /*0028*/ 	.byte	0x04, 0x17
        /*002a*/ 	.short	(.L_352 - .L_351)
.L_351:
        /*002c*/ 	.word	0x00000000
        /*0030*/ 	.short	0x0002
        /*0032*/ 	.short	0x0010
        /*0034*/ 	.byte	0x00, 0xf0, 0x11, 0x00


	//----- nvinfo : EIATTR_KPARAM_INFO
	.align		4
.L_352:
        /*0038*/ 	.byte	0x04, 0x17
        /*003a*/ 	.short	(.L_354 - .L_353)
.L_353:
        /*003c*/ 	.word	0x00000000
        /*0040*/ 	.short	0x0001
        /*0042*/ 	.short	0x0008
        /*0044*/ 	.byte	0x00, 0xf5, 0x21, 0x00


	//----- nvinfo : EIATTR_KPARAM_INFO
	.align		4
.L_354:
        /*0048*/ 	.byte	0x04, 0x17
        /*004a*/ 	.short	(.L_356 - .L_355)
.L_355:
        /*004c*/ 	.word	0x00000000
        /*0050*/ 	.short	0x0000
        /*0052*/ 	.short	0x0000
        /*0054*/ 	.byte	0x00, 0xf5, 0x21, 0x00


	//----- nvinfo : EIATTR_SPARSE_MMA_MASK
	.align		4
.L_356:
        /*0058*/ 	.byte	0x03, 0x50
        /*005a*/ 	.short	0x0000


	//----- nvinfo : EIATTR_MAXREG_COUNT
	.align		4
        /*005c*/ 	.byte	0x03, 0x1b
        /*005e*/ 	.short	0x00ff


	//----- nvinfo : EIATTR_NUM_BARRIERS
	.align		4
        /*0060*/ 	.byte	0x02, 0x4c
        /*0062*/ 	.byte	0x01
	.zero		1


	//----- nvinfo : EIATTR_MERCURY_ISA_VERSION
	.align		4
        /*0064*/ 	.byte	0x03, 0x5f
        /*0066*/ 	.short	0x0101


	//----- nvinfo : EIATTR_VRC_CTA_INIT_COUNT
	.align		4
        /*0068*/ 	.byte	0x02, 0x4a
	.zero		1
	.zero		1


	//----- nvinfo : EIATTR_EXIT_INSTR_OFFSETS
	.align		4
        /*006c*/ 	.byte	0x04, 0x1c
        /*006e*/ 	.short	(.L_358 - .L_357)


	//   ....[0]....
.L_357:
        /*0070*/ 	.word	0x000001b0


	//   ....[1]....
        /*0074*/ 	.word	0x00000220


	//----- nvinfo : EIATTR_CRS_STACK_SIZE
	.align		4
.L_358:
        /*0078*/ 	.byte	0x04, 0x1e
        /*007a*/ 	.short	(.L_360 - .L_359)
.L_359:
        /*007c*/ 	.word	0x00000000


	//----- nvinfo : EIATTR_CBANK_PARAM_SIZE
	.align		4
.L_360:
        /*0080*/ 	.byte	0x03, 0x19
        /*0082*/ 	.short	0x001c


	//----- nvinfo : EIATTR_PARAM_CBANK
	.align		4
        /*0084*/ 	.byte	0x04, 0x0a
        /*0086*/ 	.short	(.L_362 - .L_361)
	.align		4
.L_361:
        /*0088*/ 	.word	index@(.nv.constant0._Z28RadixSortCalcDigitsPerBlocksPKiPjjjj)
        /*008c*/ 	.short	0x0380
        /*008e*/ 	.short	0x001c


	//----- nvinfo : EIATTR_SW_WAR
	.align		4
.L_362:
        /*0090*/ 	.byte	0x04, 0x36
        /*0092*/ 	.short	(.L_364 - .L_363)
.L_363:
        /*0094*/ 	.word	0x00000008
.L_364:


//--------------------- .nv.info._Z11FlipSignBitPii --------------------------
	.section	.nv.info._Z11FlipSignBitPii,"",@"SHT_CUDA_INFO"
	.sectionflags	@""
	.align	4


	//----- nvinfo : EIATTR_CUDA_API_VERSION
	.align		4
        /*0000*/ 	.byte	0x04, 0x37
        /*0002*/ 	.short	(.L_366 - .L_365)
.L_365:
        /*0004*/ 	.word	0x00000082


	//----- nvinfo : EIATTR_KPARAM_INFO
	.align		4
.L_366:
        /*0008*/ 	.byte	0x04, 0x17
        /*000a*/ 	.short	(.L_368 - .L_367)
.L_367:
        /*000c*/ 	.word	0x00000000
        /*0010*/ 	.short	0x0001
        /*0012*/ 	.short	0x0008
        /*0014*/ 	.byte	0x00, 0xf0, 0x11, 0x00


	//----- nvinfo : EIATTR_KPARAM_INFO
	.align		4
.L_368:
        /*0018*/ 	.byte	0x04, 0x17
        /*001a*/ 	.short	(.L_370 - .L_369)
.L_369:
        /*001c*/ 	.word	0x00000000
        /*0020*/ 	.short	0x0000
        /*0022*/ 	.short	0x0000
        /*0024*/ 	.byte	0x00, 0xf5, 0x21, 0x00


	//----- nvinfo : EIATTR_SPARSE_MMA_MASK
	.align		4
.L_370:
        /*0028*/ 	.byte	0x03, 0x50
        /*002a*/ 	.short	0x0000


	//----- nvinfo : EIATTR_MAXREG_COUNT
	.align		4
        /*002c*/ 	.byte	0x03, 0x1b
        /*002e*/ 	.short	0x00ff


	//----- nvinfo : EIATTR_MERCURY_ISA_VERSION
	.align		4
        /*0030*/ 	.byte	0x03, 0x5f
        /*0032*/ 	.short	0x0101


	//----- nvinfo : EIATTR_VRC_CTA_INIT_COUNT
	.align		4
        /*0034*/ 	.byte	0x02, 0x4a
	.zero		1
	.zero		1


	//----- nvinfo : EIATTR_EXIT_INSTR_OFFSETS
	.align		4
        /*0038*/ 	.byte	0x04, 0x1c
        /*003a*/ 	.short	(.L_372 - .L_371)


	//   ....[0]....
.L_371:
        /*003c*/ 	.word	0x00000070


	//   ....[1]....
        /*0040*/ 	.word	0x000000e0


	//----- nvinfo : EIATTR_CBANK_PARAM_SIZE
	.align		4
.L_372:
        /*0044*/ 	.byte	0x03, 0x19
        /*0046*/ 	.short	0x000c


	//----- nvinfo : EIATTR_PARAM_CBANK
	.align		4
        /*0048*/ 	.byte	0x04, 0x0a
        /*004a*/ 	.short	(.L_374 - .L_373)
	.align		4
.L_373:
        /*004c*/ 	.word	index@(.nv.constant0._Z11FlipSignBitPii)
        /*0050*/ 	.short	0x0380
        /*0052*/ 	.short	0x000c


	//----- nvinfo : EIATTR_SW_WAR
	.align		4
.L_374:
        /*0054*/ 	.byte	0x04, 0x36
        /*0056*/ 	.short	(.L_376 - .L_375)
.L_375:
        /*0058*/ 	.word	0x00000008
.L_376:


//--------------------- .nv.callgraph             --------------------------
	.section	.nv.callgraph,"",@"SHT_CUDA_CALLGRAPH"
	.align	4
	.sectionentsize	8
	.align		4
        /*0000*/ 	.word	0x00000000
	.align		4
        /*0004*/ 	.word	0xffffffff
	.align		4
        /*0008*/ 	.word	0x00000000
	.align		4
        /*000c*/ 	.word	0xfffffffe
	.align		4
        /*0010*/ 	.word	0x00000000
	.align		4
        /*0014*/ 	.word	0xfffffffd
	.align		4
        /*0018*/ 	.word	0x00000000
	.align		4
        /*001c*/ 	.word	0xfffffffc


//--------------------- .nv.constant4             --------------------------
	.section	.nv.constant4,"a",@progbits
	.align	8
	.align		8
.nv.constant4:
        /*0000*/ 	.dword	_ZN34_INTERNAL_bd77d3f9_4_k_cu_4cf02bd24cuda3std3__45__cpo5beginE
	.align		8
        /*0008*/ 	.dword	_ZN34_INTERNAL_bd77d3f9_4_k_cu_4cf02bd24cuda3std3__45__cpo3endE
	.align		8
        /*0010*/ 	.dword	_ZN34_INTERNAL_bd77d3f9_4_k_cu_4cf02bd24cuda3std3__45__cpo6cbeginE
	.align		8
        /*0018*/ 	.dword	_ZN34_INTERNAL_bd77d3f9_4_k_cu_4cf02bd24cuda3std3__45__cpo4cendE
	.align		8
        /*0020*/ 	.dword	_ZN34_INTERNAL_bd77d3f9_4_k_cu_4cf02bd24cuda3std3__45__cpo6rbeginE
	.align		8
        /*0028*/ 	.dword	_ZN34_INTERNAL_bd77d3f9_4_k_cu_4cf02bd24cuda3std3__45__cpo4rendE
	.align		8
        /*0030*/ 	.dword	_ZN34_INTERNAL_bd77d3f9_4_k_cu_4cf02bd24cuda3std3__45__cpo7crbeginE
	.align		8
        /*0038*/ 	.dword	_ZN34_INTERNAL_bd77d3f9_4_k_cu_4cf02bd24cuda3std3__45__cpo5crendE
	.align		8
        /*0040*/ 	.dword	_ZN34_INTERNAL_bd77d3f9_4_k_cu_4cf02bd24cuda3std3__436_GLOBAL__N__bd77d3f9_4_k_cu_4cf02bd26ignoreE
	.align		8
        /*0048*/ 	.dword	_ZN34_INTERNAL_bd77d3f9_4_k_cu_4cf02bd24cuda3std3__419piecewise_constructE
	.align		8
        /*0050*/ 	.dword	_ZN34_INTERNAL_bd77d3f9_4_k_cu_4cf02bd24cuda3std3__48in_placeE
	.align		8
        /*0058*/ 	.dword	_ZN34_INTERNAL_bd77d3f9_4_k_cu_4cf02bd24cuda3std3__420unreachable_sentinelE
	.align		8
        /*0060*/ 	.dword	_ZN34_INTERNAL_bd77d3f9_4_k_cu_4cf02bd24cuda3std3__47nulloptE
	.align		8
        /*0068*/ 	.dword	_ZN34_INTERNAL_bd77d3f9_4_k_cu_4cf02bd24cuda3std3__48unexpectE
	.align		8
        /*0070*/ 	.dword	_ZN34_INTERNAL_bd77d3f9_4_k_cu_4cf02bd24cuda3std6ranges3__45__cpo4swapE
	.align		8
        /*0078*/ 	.dword	_ZN34_INTERNAL_bd77d3f9_4_k_cu_4cf02bd24cuda3std6ranges3__45__cpo9iter_moveE
	.align		8
        /*0080*/ 	.dword	_ZN34_INTERNAL_bd77d3f9_4_k_cu_4cf02bd24cuda3std6ranges3__45__cpo5beginE
	.align		8
        /*0088*/ 	.dword	_ZN34_INTERNAL_bd77d3f9_4_k_cu_4cf02bd24cuda3std6ranges3__45__cpo3endE
	.align		8
        /*0090*/ 	.dword	_ZN34_INTERNAL_bd77d3f9_4_k_cu_4cf02bd24cuda3std6ranges3__45__cpo6cbeginE
	.align		8
        /*0098*/ 	.dword	_ZN34_INTERNAL_bd77d3f9_4_k_cu_4cf02bd24cuda3std6ranges3__45__cpo4cendE
	.align		8
        /*00a0*/ 	.dword	_ZN34_INTERNAL_bd77d3f9_4_k_cu_4cf02bd24cuda3std6ranges3__45__cpo7advanceE
	.align		8
        /*00a8*/ 	.dword	_ZN34_INTERNAL_bd77d3f9_4_k_cu_4cf02bd24cuda3std6ranges3__45__cpo9iter_swapE
	.align		8
        /*00b0*/ 	.dword	_ZN34_INTERNAL_bd77d3f9_4_k_cu_4cf02bd24cuda3std6ranges3__45__cpo4nextE
	.align		8
        /*00b8*/ 	.dword	_ZN34_INTERNAL_bd77d3f9_4_k_cu_4cf02bd24cuda3std6ranges3__45__cpo4prevE
	.align		8
        /*00c0*/ 	.dword	_ZN34_INTERNAL_bd77d3f9_4_k_cu_4cf02bd24cuda3std6ranges3__45__cpo4dataE
	.align		8
        /*00c8*/ 	.dword	_ZN34_INTERNAL_bd77d3f9_4_k_cu_4cf02bd24cuda3std6ranges3__45__cpo5cdataE
	.align		8
        /*00d0*/ 	.dword	_ZN34_INTERNAL_bd77d3f9_4_k_cu_4cf02bd24cuda3std6ranges3__45__cpo4sizeE
	.align		8
        /*00d8*/ 	.dword	_ZN34_INTERNAL_bd77d3f9_4_k_cu_4cf02bd24cuda3std6ranges3__45__cpo5ssizeE
	.align		8
        /*00e0*/ 	.dword	_ZN34_INTERNAL_bd77d3f9_4_k_cu_4cf02bd24cuda3std6ranges3__45__cpo8distanceE
	.align		8
        /*00e8*/ 	.dword	_ZN34_INTERNAL_bd77d3f9_4_k_cu_4cf02bd26thrust24THRUST_300001_SM_1000_NS8cuda_cub3parE
	.align		8
        /*00f0*/ 	.dword	_ZN34_INTERNAL_bd77d3f9_4_k_cu_4cf02bd26thrust24THRUST_300001_SM_1000_NS8cuda_cub10par_nosyncE
	.align		8
        /*00f8*/ 	.dword	_ZN34_INTERNAL_bd77d3f9_4_k_cu_4cf02bd26thrust24THRUST_300001_SM_1000_NS6system6detail10sequential3seqE
	.align		8
        /*0100*/ 	.dword	_ZN34_INTERNAL_bd77d3f9_4_k_cu_4cf02bd26thrust24THRUST_300001_SM_1000_NS6system3cpp3parE
	.align		8
        /*0108*/ 	.dword	_ZN34_INTERNAL_bd77d3f9_4_k_cu_4cf02bd26thrust24THRUST_300001_SM_1000_NS12placeholders2_1E
	.align		8
        /*0110*/ 	.dword	_ZN34_INTERNAL_bd77d3f9_4_k_cu_4cf02bd26thrust24THRUST_300001_SM_1000_NS12placeholders2_2E
	.align		8
        /*0118*/ 	.dword	_ZN34_INTERNAL_bd77d3f9_4_k_cu_4cf02bd26thrust24THRUST_300001_SM_1000_NS12placeholders2_3E
	.align		8
        /*0120*/ 	.dword	_ZN34_INTERNAL_bd77d3f9_4_k_cu_4cf02bd26thrust24THRUST_300001_SM_1000_NS12placeholders2_4E
	.align		8
        /*0128*/ 	.dword	_ZN34_INTERNAL_bd77d3f9_4_k_cu_4cf02bd26thrust24THRUST_300001_SM_1000_NS12placeholders2_5E
	.align		8
        /*0130*/ 	.dword	_ZN34_INTERNAL_bd77d3f9_4_k_cu_4cf02bd26thrust24THRUST_300001_SM_1000_NS12placeholders2_6E
	.align		8
        /*0138*/ 	.dword	_ZN34_INTERNAL_bd77d3f9_4_k_cu_4cf02bd26thrust24THRUST_300001_SM_1000_NS12placeholders2_7E
	.align		8
        /*0140*/ 	.dword	_ZN34_INTERNAL_bd77d3f9_4_k_cu_4cf02bd26thrust24THRUST_300001_SM_1000_NS12placeholders2_8E
	.align		8
        /*0148*/ 	.dword	_ZN34_INTERNAL_bd77d3f9_4_k_cu_4cf02bd26thrust24THRUST_300001_SM_1000_NS12placeholders2_9E
	.align		8
        /*0150*/ 	.dword	_ZN34_INTERNAL_bd77d3f9_4_k_cu_4cf02bd26thrust24THRUST_300001_SM_1000_NS12placeholders3_10E
	.align		8
        /*0158*/ 	.dword	_ZN34_INTERNAL_bd77d3f9_4_k_cu_4cf02bd26thrust24THRUST_300001_SM_1000_NS3seqE
	.align		8
        /*0160*/ 	.dword	_ZN34_INTERNAL_bd77d3f9_4_k_cu_4cf02bd26thrust24THRUST_300001_SM_1000_NS6deviceE


//--------------------- .text._ZN3cub18CUB_300001_SM_10006detail10radix_sort29DeviceRadixSortOnesweepKernelINS1_5radix10policy_hubIiNS0_8NullTypeEyE10Policy1000ELNS0_9SortOrderE0EiS6_yiiNS1_21identity_decomposer_tEEEvPT5_SC_PT3_PKSD_PT1_PKSH_PT2_PKSL_T4_iiT6_ --------------------------
	.section	.text._ZN3cub18CUB_300001_SM_10006detail10radix_sort29DeviceRadixSortOnesweepKernelINS1_5radix10policy_hubIiNS0_8NullTypeEyE10Policy1000ELNS0_9SortOrderE0EiS6_yiiNS1_21identity_decomposer_tEEEvPT5_SC_PT3_PKSD_PT1_PKSH_PT2_PKSL_T4_iiT6_,"ax",@progbits
	.align	128
        .global         _ZN3cub18CUB_300001_SM_10006detail10radix_sort29DeviceRadixSortOnesweepKernelINS1_5radix10policy_hubIiNS0_8NullTypeEyE10Policy1000ELNS0_9SortOrderE0EiS6_yiiNS1_21identity_decomposer_tEEEvPT5_SC_PT3_PKSD_PT1_PKSH_PT2_PKSL_T4_iiT6_
        .type           _ZN3cub18CUB_300001_SM_10006detail10radix_sort29DeviceRadixSortOnesweepKernelINS1_5radix10policy_hubIiNS0_8NullTypeEyE10Policy1000ELNS0_9SortOrderE0EiS6_yiiNS1_21identity_decomposer_tEEEvPT5_SC_PT3_PKSD_PT1_PKSH_PT2_PKSL_T4_iiT6_,@function
        .size           _ZN3cub18CUB_300001_SM_10006detail10radix_sort29DeviceRadixSortOnesweepKernelINS1_5radix10policy_hubIiNS0_8NullTypeEyE10Policy1000ELNS0_9SortOrderE0EiS6_yiiNS1_21identity_decomposer_tEEEvPT5_SC_PT3_PKSD_PT1_PKSH_PT2_PKSL_T4_iiT6_,(.L_x_317 - _ZN3cub18CUB_300001_SM_10006detail10radix_sort29DeviceRadixSortOnesweepKernelINS1_5radix10policy_hubIiNS0_8NullTypeEyE10Policy1000ELNS0_9SortOrderE0EiS6_yiiNS1_21identity_decomposer_tEEEvPT5_SC_PT3_PKSD_PT1_PKSH_PT2_PKSL_T4_iiT6_)
        .other          _ZN3cub18CUB_300001_SM_10006detail10radix_sort29DeviceRadixSortOnesweepKernelINS1_5radix10policy_hubIiNS0_8NullTypeEyE10Policy1000ELNS0_9SortOrderE0EiS6_yiiNS1_21identity_decomposer_tEEEvPT5_SC_PT3_PKSD_PT1_PKSH_PT2_PKSL_T4_iiT6_,@"STO_CUDA_ENTRY STV_DEFAULT"
_ZN3cub18CUB_300001_SM_10006detail10radix_sort29DeviceRadixSortOnesweepKernelINS1_5radix10policy_hubIiNS0_8NullTypeEyE10Policy1000ELNS0_9SortOrderE0EiS6_yiiNS1_21identity_decomposer_tEEEvPT5_SC_PT3_PKSD_PT1_PKSH_PT2_PKSL_T4_iiT6_:
.text._ZN3cub18CUB_300001_SM_10006detail10radix_sort29DeviceRadixSortOnesweepKernelINS1_5radix10policy_hubIiNS0_8NullTypeEyE10Policy1000ELNS0_9SortOrderE0EiS6_yiiNS1_21identity_decomposer_tEEEvPT5_SC_PT3_PKSD_PT1_PKSH_PT2_PKSL_T4_iiT6_:
[----:B------:R-:W-:Y:S01]  /*0000*/  LDC R1, c[0x0][0x37c] ;  /* 0x0000df00ff017b82 */ /* 0x000fe20000000800 */
[----:B------:R-:W0:Y:S01]  /*0010*/  S2R R3, SR_TID.X ;  /* 0x0000000000037919 */ /* 0x000e220000002100 */
[----:B------:R-:W1:Y:S01]  /*0020*/  LDCU.64 UR8, c[0x0][0x358] ;  /* 0x00006b00ff0877ac */ /* 0x000e620008000a00 */
[----:B------:R-:W-:Y:S01]  /*0030*/  BSSY.RECONVERGENT B0, `(.L_x_0) ;  /* 0x000000a000007945 */ /* 0x000fe20003800200 */
[----:B0-----:R-:W-:-:S13]  /*0040*/  ISETP.NE.AND P0, PT, R3, RZ, PT ;  /* 0x000000ff0300720c */ /* 0x001fda0003f05270 */
[----:B-1----:R-:W-:Y:S05]  /*0050*/  @P0 BRA `(.L_x_1) ;  /* 0x00000000001c0947 */ /* 0x002fea0003800000 */
[----:B------:R-:W0:Y:S01]  /*0060*/  LDC.64 R4, c[0x0][0x388] ;  /* 0x0000e200ff047b82 */ /* 0x000e220000000a00 */
[----:B------:R-:W-:-:S05]  /*0070*/  IMAD.MOV.U32 R7, RZ, RZ, 0x1 ;  /* 0x00000001ff077424 */ /* 0x000fca00078e00ff */
[----:B0-----:R-:W2:Y:S02]  /*0080*/  ATOMG.E.ADD.STRONG.GPU PT, R4, desc[UR8][R4.64], R7 ;  /* 0x80000007040479a8 */ /* 0x001ea400081ef108 */
[----:B------:R-:W0:Y:S01]  /*0090*/  S2UR UR5, SR_CgaCtaId ;  /* 0x00000000000579c3 */ /* 0x000e220000008800 */
[----:B------:R-:W-:Y:S02]  /*00a0*/  UMOV UR4, 0x400 ;  /* 0x0000040000047882 */ /* 0x000fe40000000000 */
[----:B0-----:R-:W-:-:S09]  /*00b0*/  ULEA UR4, UR5, UR4, 0x18 ;  /* 0x0000000405047291 */ /* 0x001fd2000f8ec0ff */
[----:B--2---:R0:W-:Y:S03]  /*00c0*/  STS [UR4+0x7200], R4 ;  /* 0x00720004ff007988 */ /* 0x0041e60008000804 */
.L_x_1:
[----:B------:R-:W-:Y:S05]  /*00d0*/  BSYNC.RECONVERGENT B0 ;  /* 0x0000000000007941 */ /* 0x000fea0003800200 */
.L_x_0:
[----:B------:R-:W1:Y:S08]  /*00e0*/  S2UR UR5, SR_CgaCtaId ;  /* 0x00000000000579c3 */ /* 0x000e700000008800 */
[----:B------:R-:W-:Y:S06]  /*00f0*/  BAR.SYNC.DEFER_BLOCKING 0x0 ;  /* 0x0000000000007b1d */ /* 0x000fec0000010000 */
[----:B------:R-:W-:Y:S01]  /*0100*/  UMOV UR4, 0x400 ;  /* 0x0000040000047882 */ /* 0x000fe20000000000 */
[----:B------:R-:W2:Y:S01]  /*0110*/  S2R R46, SR_LANEID ;  /* 0x00000000002e7919 */ /* 0x000ea20000000000 */
[----:B-1----:R-:W-:Y:S01]  /*0120*/  ULEA UR4, UR5, UR4, 0x18 ;  /* 0x0000000405047291 */ /* 0x002fe2000f8ec0ff */
[----:B------:R-:W1:Y:S08]  /*0130*/  LDCU UR5, c[0x0][0x3c0] ;  /* 0x00007800ff0577ac */ /* 0x000e700008000800 */
[----:B------:R-:W3:Y:S02]  /*0140*/  LDS R0, [UR4+0x7200] ;  /* 0x00720004ff007984 */ /* 0x000ee40008000800 */
[----:B---3--:R-:W-:-:S13]  /*0150*/  R2UR UR7, R0 ;  /* 0x00000000000772ca */ /* 0x008fda00000e0000 */
[----:B------:R-:W-:-:S04]  /*0160*/  UIMAD UR6, UR7, 0x1c80, URZ ;  /* 0x00001c80070678a4 */ /* 0x000fc8000f8e02ff */
[----:B------:R-:W-:Y:S02]  /*0170*/  UIADD3 UR10, UPT, UPT, UR6, 0x1c80, URZ ;  /* 0x00001c80060a7890 */ /* 0x000fe4000fffe0ff */
[----:B------:R-:W-:Y:S02]  /*0180*/  USHF.R.S32.HI UR11, URZ, 0x1f, UR6 ;  /* 0x0000001fff0b7899 */ /* 0x000fe40008011406 */
[----:B-1----:R-:W-:-:S09]  /*0190*/  UISETP.GT.AND UP0, UPT, UR10, UR5, UPT ;  /* 0x000000050a00728c */ /* 0x002fd2000bf04270 */
[----:B--2---:R-:W-:Y:S05]  /*01a0*/  BRA.U UP0, `(.L_x_2) ;  /* 0x0000000100707547 */ /* 0x004fea000b800000 */
[----:B------:R-:W0:Y:S01]  /*01b0*/  LDCU.64 UR12, c[0x0][0x3a8] ;  /* 0x00007500ff0c77ac */ /* 0x000e220008000a00 */
[C---:B------:R-:W-:Y:S02]  /*01c0*/  LOP3.LUT R0, R3.reuse, 0x1f, RZ, 0xc0, !PT ;  /* 0x0000001f03007812 */ /* 0x040fe400078ec0ff */
[----:B------:R-:W-:-:S05]  /*01d0*/  LOP3.LUT R5, R3, 0x3e0, RZ, 0xc0, !PT ;  /* 0x000003e003057812 */ /* 0x000fca00078ec0ff */
[----:B------:R-:W-:-:S05]  /*01e0*/  IMAD R0, R5, 0x13, R0 ;  /* 0x0000001305007824 */ /* 0x000fca00078e0200 */
[----:B------:R-:W-:-:S05]  /*01f0*/  IADD3 R0, P0, PT, R0, UR6, RZ ;  /* 0x0000000600007c10 */ /* 0x000fca000ff1e0ff */
[----:B------:R-:W-:Y:S01]  /*0200*/  IMAD.X R5, RZ, RZ, UR11, P0 ;  /* 0x0000000bff057e24 */ /* 0x000fe200080e06ff */
[----:B0-----:R-:W-:-:S04]  /*0210*/  LEA R4, P0, R0, UR12, 0x2 ;  /* 0x0000000c00047c11 */ /* 0x001fc8000f8010ff */
[----:B------:R-:W-:-:S05]  /*0220*/  LEA.HI.X R5, R0, UR13, R5, 0x2, P0 ;  /* 0x0000000d00057c11 */ /* 0x000fca00080f1405 */
[----:B------:R0:W5:Y:S04]  /*0230*/  LDG.E R44, desc[UR8][R4.64] ;  /* 0x00000008042c7981 */ /* 0x000168000c1e1900 */
        /* <DEDUP_REMOVED lines=17> */
[----:B------:R0:W5:Y:S01]  /*0350*/  LDG.E R24, desc[UR8][R4.64+0x900] ;  /* 0x0009000804187981 */ /* 0x000162000c1e1900 */
[----:B------:R-:W-:Y:S05]  /*0360*/  BRA `(.L_x_3) ;  /* 0x0000000400507947 */ /* 0x000fea0003800000 */
.L_x_2:
[C---:B------:R-:W-:Y:S01]  /*0370*/  LOP3.LUT R0, R3.reuse, 0x1f, RZ, 0xc0, !PT ;  /* 0x0000001f03007812 */ /* 0x040fe200078ec0ff */
[----:B------:R-:W1:Y:S01]  /*0380*/  LDCU.64 UR12, c[0x0][0x3a8] ;  /* 0x00007500ff0c77ac */ /* 0x000e620008000a00 */
[----:B------:R-:W-:Y:S01]  /*0390*/  LOP3.LUT R5, R3, 0x3e0, RZ, 0xc0, !PT ;  /* 0x000003e003057812 */ /* 0x000fe200078ec0ff */
[----:B------:R-:W-:Y:S01]  /*03a0*/  IMAD.MOV.U32 R44, RZ, RZ, 0x7fffffff ;  /* 0x7fffffffff2c7424 */ /* 0x000fe200078e00ff */
[----:B------:R-:W-:Y:S01]  /*03b0*/  UIADD3 UR5, UPT, UPT, -UR6, UR5, URZ ;  /* 0x0000000506057290 */ /* 0x000fe2000fffe1ff */
[----:B------:R-:W-:Y:S02]  /*03c0*/  IMAD.MOV.U32 R42, RZ, RZ, 0x7fffffff ;  /* 0x7fffffffff2a7424 */ /* 0x000fe400078e00ff */
[----:B------:R-:W-:Y:S02]  /*03d0*/  IMAD R7, R5, 0x13, R0 ;  /* 0x0000001305077824 */ /* 0x000fe400078e0200 */
[----:B------:R-:W-:Y:S02]  /*03e0*/  IMAD.MOV.U32 R43, RZ, RZ, 0x7fffffff ;  /* 0x7fffffffff2b7424 */ /* 0x000fe400078e00ff */
[C---:B------:R-:W-:Y:S01]  /*03f0*/  VIADD R0, R7.reuse, 0x20 ;  /* 0x0000002007007836 */ /* 0x040fe20000000000 */
[C---:B------:R-:W-:Y:S01]  /*0400*/  ISETP.GE.AND P1, PT, R7.reuse, UR5, PT ;  /* 0x0000000507007c0c */ /* 0x040fe2000bf26270 */
[----:B------:R-:W-:-:S02]  /*0410*/  VIADD R5, R7, 0x60 ;  /* 0x0000006007057836 */ /* 0x000fc40000000000 */
[C---:B0-----:R-:W-:Y:S01]  /*0420*/  VIADD R4, R7.reuse, 0x40 ;  /* 0x0000004007047836 */ /* 0x041fe20000000000 */
[----:B------:R-:W-:Y:S01]  /*0430*/  ISETP.GE.AND P2, PT, R0, UR5, PT ;  /* 0x0000000500007c0c */ /* 0x000fe2000bf46270 */
[C---:B------:R-:W-:Y:S01]  /*0440*/  VIADD R8, R7.reuse, 0xa0 ;  /* 0x000000a007087836 */ /* 0x040fe20000000000 */
[C---:B------:R-:W-:Y:S01]  /*0450*/  IADD3 R0, P0, PT, R7.reuse, UR6, RZ ;  /* 0x0000000607007c10 */ /* 0x040fe2000ff1e0ff */
[----:B------:R-:W-:Y:S01]  /*0460*/  VIADD R6, R7, 0x80 ;  /* 0x0000008007067836 */ /* 0x000fe20000000000 */
[----:B------:R-:W-:Y:S01]  /*0470*/  ISETP.GE.AND P4, PT, R5, UR5, PT ;  /* 0x0000000505007c0c */ /* 0x000fe2000bf86270 */
[----:B------:R-:W-:Y:S01]  /*0480*/  VIADD R9, R7, 0xc0 ;  /* 0x000000c007097836 */ /* 0x000fe20000000000 */
[----:B------:R-:W-:Y:S01]  /*0490*/  ISETP.GE.AND P3, PT, R4, UR5, PT ;  /* 0x0000000504007c0c */ /* 0x000fe2000bf66270 */
[----:B------:R-:W-:Y:S01]  /*04a0*/  IMAD.X R5, RZ, RZ, UR11, P0 ;  /* 0x0000000bff057e24 */ /* 0x000fe200080e06ff */
[----:B-1----:R-:W-:Y:S02]  /*04b0*/  LEA R4, P0, R0, UR12, 0x2 ;  /* 0x0000000c00047c11 */ /* 0x002fe4000f8010ff */
[----:B------:R-:W-:-:S02]  /*04c0*/  ISETP.GE.AND P6, PT, R8, UR5, PT ;  /* 0x0000000508007c0c */ /* 0x000fc4000bfc6270 */
[----:B------:R-:W-:Y:S01]  /*04d0*/  LEA.HI.X R5, R0, UR13, R5, 0x2, P0 ;  /* 0x0000000d00057c11 */ /* 0x000fe200080f1405 */
[----:B------:R-:W-:Y:S01]  /*04e0*/  VIADD R0, R7, 0xe0 ;  /* 0x000000e007007836 */ /* 0x000fe20000000000 */
[----:B------:R-:W-:Y:S01]  /*04f0*/  ISETP.GE.AND P5, PT, R6, UR5, PT ;  /* 0x0000000506007c0c */ /* 0x000fe2000bfa6270 */
[----:B------:R-:W-:Y:S01]  /*0500*/  IMAD.MOV.U32 R8, RZ, RZ, 0x7fffffff ;  /* 0x7fffffffff087424 */ /* 0x000fe200078e00ff */
[----:B------:R-:W-:Y:S01]  /*0510*/  ISETP.GE.AND P0, PT, R9, UR5, PT ;  /* 0x0000000509007c0c */ /* 0x000fe2000bf06270 */
[----:B------:R1:W5:Y:S01]  /*0520*/  @!P1 LDG.E R44, desc[UR8][R4.64] ;  /* 0x00000008042c9981 */ /* 0x000362000c1e1900 */
[----:B------:R-:W-:Y:S01]  /*0530*/  ISETP.GE.AND P1, PT, R0, UR5, PT ;  /* 0x0000000500007c0c */ /* 0x000fe2000bf26270 */
[C---:B------:R-:W-:Y:S02]  /*0540*/  VIADD R0, R7.reuse, 0x120 ;  /* 0x0000012007007836 */ /* 0x040fe40000000000 */
[----:B------:R1:W5:Y:S01]  /*0550*/  @!P3 LDG.E R42, desc[UR8][R4.64+0x100] ;  /* 0x00010008042ab981 */ /* 0x000362000c1e1900 */
[----:B------:R-:W-:-:S02]  /*0560*/  VIADD R6, R7, 0x100 ;  /* 0x0000010007067836 */ /* 0x000fc40000000000 */
[----:B------:R-:W-:Y:S01]  /*0570*/  ISETP.GE.AND P3, PT, R0, UR5, PT ;  /* 0x0000000500007c0c */ /* 0x000fe2000bf66270 */
[----:B------:R-:W-:Y:S01]  /*0580*/  VIADD R0, R7, 0x140 ;  /* 0x0000014007007836 */ /* 0x000fe20000000000 */
[----:B------:R1:W5:Y:S01]  /*0590*/  @!P4 LDG.E R8, desc[UR8][R4.64+0x180] ;  /* 0x000180080408c981 */ /* 0x000362000c1e1900 */
[----:B------:R-:W-:-:S03]  /*05a0*/  IMAD.MOV.U32 R10, RZ, RZ, 0x7fffffff ;  /* 0x7fffffffff0a7424 */ /* 0x000fc600078e00ff */
[----:B------:R-:W-:Y:S01]  /*05b0*/  ISETP.GE.AND P4, PT, R0, UR5, PT ;  /* 0x0000000500007c0c */ /* 0x000fe2000bf86270 */
[C---:B------:R-:W-:Y:S01]  /*05c0*/  VIADD R0, R7.reuse, 0x180 ;  /* 0x0000018007007836 */ /* 0x040fe20000000000 */
[----:B------:R1:W5:Y:S01]  /*05d0*/  @!P2 LDG.E R43, desc[UR8][R4.64+0x80] ;  /* 0x00008008042ba981 */ /* 0x000362000c1e1900 */
[----:B------:R-:W-:Y:S01]  /*05e0*/  ISETP.GE.AND P2, PT, R6, UR5, PT ;  /* 0x0000000506007c0c */ /* 0x000fe2000bf46270 */
[----:B------:R-:W-:Y:S02]  /*05f0*/  IMAD.MOV.U32 R12, RZ, RZ, 0x7fffffff ;  /* 0x7fffffffff0c7424 */ /* 0x000fe400078e00ff */
[----:B------:R1:W5:Y:S01]  /*0600*/  @!P6 LDG.E R10, desc[UR8][R4.64+0x280] ;  /* 0x00028008040ae981 */ /* 0x000362000c1e1900 */
[----:B------:R-:W-:Y:S01]  /*0610*/  ISETP.GE.AND P6, PT, R0, UR5, PT ;  /* 0x0000000500007c0c */ /* 0x000fe2000bfc6270 */
[C---:B------:R-:W-:Y:S02]  /*0620*/  VIADD R0, R7.reuse, 0x1a0 ;  /* 0x000001a007007836 */ /* 0x040fe40000000000 */
[----:B------:R-:W-:Y:S01]  /*0630*/  IMAD.MOV.U32 R9, RZ, RZ, 0x7fffffff ;  /* 0x7fffffffff097424 */ /* 0x000fe200078e00ff */
[----:B------:R1:W5:Y:S01]  /*0640*/  @!P0 LDG.E R12, desc[UR8][R4.64+0x300] ;  /* 0x00030008040c8981 */ /* 0x000362000c1e1900 */
[----:B------:R-:W-:Y:S01]  /*0650*/  VIADD R6, R7, 0x160 ;  /* 0x0000016007067836 */ /* 0x000fe20000000000 */
[----:B------:R-:W-:Y:S01]  /*0660*/  ISETP.GE.AND P0, PT, R0, UR5, PT ;  /* 0x0000000500007c0c */ /* 0x000fe2000bf06270 */
[----:B------:R-:W-:-:S02]  /*0670*/  IMAD.MOV.U32 R14, RZ, RZ, 0x7fffffff ;  /* 0x7fffffffff0e7424 */ /* 0x000fc400078e00ff */
[C---:B------:R-:W-:Y:S01]  /*0680*/  VIADD R0, R7.reuse, 0x1e0 ;  /* 0x000001e007007836 */ /* 0x040fe20000000000 */
[----:B------:R1:W5:Y:S01]  /*0690*/  @!P5 LDG.E R9, desc[UR8][R4.64+0x200] ;  /* 0x000200080409d981 */ /* 0x000362000c1e1900 */
[----:B------:R-:W-:Y:S01]  /*06a0*/  ISETP.GE.AND P5, PT, R6, UR5, PT ;  /* 0x0000000506007c0c */ /* 0x000fe2000bfa6270 */
[----:B------:R-:W-:Y:S02]  /*06b0*/  IMAD.MOV.U32 R13, RZ, RZ, 0x7fffffff ;  /* 0x7fffffffff0d7424 */ /* 0x000fe400078e00ff */
[----:B------:R1:W5:Y:S01]  /*06c0*/  @!P2 LDG.E R14, desc[UR8][R4.64+0x400] ;  /* 0x00040008040ea981 */ /* 0x000362000c1e1900 */
[----:B------:R-:W-:Y:S01]  /*06d0*/  IMAD.MOV.U32 R15, RZ, RZ, 0x7fffffff ;  /* 0x7fffffffff0f7424 */ /* 0x000fe200078e00ff */
[----:B------:R-:W-:Y:S01]  /*06e0*/  ISETP.GE.AND P2, PT, R0, UR5, PT ;  /* 0x0000000500007c0c */ /* 0x000fe2000bf46270 */
[C---:B------:R-:W-:Y:S01]  /*06f0*/  VIADD R6, R7.reuse, 0x1c0 ;  /* 0x000001c007067836 */ /* 0x040fe20000000000 */
[----:B------:R1:W5:Y:S01]  /*0700*/  @!P1 LDG.E R13, desc[UR8][R4.64+0x380] ;  /* 0x00038008040d9981 */ /* 0x000362000c1e1900 */
[----:B------:R-:W-:-:S02]  /*0710*/  VIADD R0, R7, 0x200 ;  /* 0x0000020007007836 */ /* 0x000fc40000000000 */
[----:B------:R-:W-:Y:S01]  /*0720*/  IMAD.MOV.U32 R16, RZ, RZ, 0x7fffffff ;  /* 0x7fffffffff107424 */ /* 0x000fe200078e00ff */
[----:B------:R1:W5:Y:S01]  /*0730*/  @!P3 LDG.E R15, desc[UR8][R4.64+0x480] ;  /* 0x00048008040fb981 */ /* 0x000362000c1e1900 */
[----:B------:R-:W-:Y:S01]  /*0740*/  IMAD.MOV.U32 R17, RZ, RZ, 0x7fffffff ;  /* 0x7fffffffff117424 */ /* 0x000fe200078e00ff */
[----:B------:R-:W-:Y:S01]  /*0750*/  ISETP.GE.AND P1, PT, R6, UR5, PT ;  /* 0x0000000506007c0c */ /* 0x000fe2000bf26270 */
[C---:B------:R-:W-:Y:S01]  /*0760*/  VIADD R6, R7.reuse, 0x220 ;  /* 0x0000022007067836 */ /* 0x040fe20000000000 */
[----:B------:R-:W-:Y:S01]  /*0770*/  ISETP.GE.AND P3, PT, R0, UR5, PT ;  /* 0x0000000500007c0c */ /* 0x000fe2000bf66270 */
[----:B------:R-:W-:Y:S01]  /*0780*/  VIADD R0, R7, 0x240 ;  /* 0x0000024007007836 */ /* 0x000fe20000000000 */
[----:B------:R1:W5:Y:S02]  /*0790*/  @!P4 LDG.E R16, desc[UR8][R4.64+0x500] ;  /* 0x000500080410c981 */ /* 0x000364000c1e1900 */
[----:B------:R-:W-:Y:S02]  /*07a0*/  ISETP.GE.AND P4, PT, R6, UR5, PT ;  /* 0x0000000506007c0c */ /* 0x000fe4000bf86270 */
[----:B------:R1:W5:Y:S01]  /*07b0*/  @!P5 LDG.E R17, desc[UR8][R4.64+0x580] ;  /* 0x000580080411d981 */ /* 0x000362000c1e1900 */
[----:B------:R-:W-:Y:S01]  /*07c0*/  ISETP.GE.AND P5, PT, R0, UR5, PT ;  /* 0x0000000500007c0c */ /* 0x000fe2000bfa6270 */
[----:B------:R-:W-:-:S02]  /*07d0*/  IMAD.MOV.U32 R18, RZ, RZ, 0x7fffffff ;  /* 0x7fffffffff127424 */ /* 0x000fc400078e00ff */
[----:B------:R-:W-:Y:S02]  /*07e0*/  IMAD.MOV.U32 R19, RZ, RZ, 0x7fffffff ;  /* 0x7fffffffff137424 */ /* 0x000fe400078e00ff */
[----:B------:R-:W-:Y:S02]  /*07f0*/  IMAD.MOV.U32 R20, RZ, RZ, 0x7fffffff ;  /* 0x7fffffffff147424 */ /* 0x000fe400078e00ff */
[----:B------:R-:W-:Y:S01]  /*0800*/  IMAD.MOV.U32 R21, RZ, RZ, 0x7fffffff ;  /* 0x7fffffffff157424 */ /* 0x000fe200078e00ff */
[----:B------:R1:W5:Y:S01]  /*0810*/  @!P6 LDG.E R18, desc[UR8][R4.64+0x600] ;  /* 0x000600080412e981 */ /* 0x000362000c1e1900 */
[----:B------:R-:W-:Y:S02]  /*0820*/  IMAD.MOV.U32 R22, RZ, RZ, 0x7fffffff ;  /* 0x7fffffffff167424 */ /* 0x000fe400078e00ff */
[----:B------:R-:W-:Y:S01]  /*0830*/  IMAD.MOV.U32 R23, RZ, RZ, 0x7fffffff ;  /* 0x7fffffffff177424 */ /* 0x000fe200078e00ff */
[----:B------:R1:W5:Y:S01]  /*0840*/  @!P0 LDG.E R19, desc[UR8][R4.64+0x680] ;  /* 0x0006800804138981 */ /* 0x000362000c1e1900 */
[----:B------:R-:W-:-:S03]  /*0850*/  IMAD.MOV.U32 R24, RZ, RZ, 0x7fffffff ;  /* 0x7fffffffff187424 */ /* 0x000fc600078e00ff */
[----:B------:R1:W5:Y:S04]  /*0860*/  @!P1 LDG.E R20, desc[UR8][R4.64+0x700] ;  /* 0x0007000804149981 */ /* 0x000368000c1e1900 */
[----:B------:R1:W5:Y:S04]  /*0870*/  @!P2 LDG.E R21, desc[UR8][R4.64+0x780] ;  /* 0x000780080415a981 */ /* 0x000368000c1e1900 */
[----:B------:R1:W5:Y:S04]  /*0880*/  @!P3 LDG.E R22, desc[UR8][R4.64+0x800] ;  /* 0x000800080416b981 */ /* 0x000368000c1e1900 */
[----:B------:R1:W5:Y:S04]  /*0890*/  @!P4 LDG.E R23, desc[UR8][R4.64+0x880] ;  /* 0x000880080417c981 */ /* 0x000368000c1e1900 */
[----:B------:R1:W5:Y:S02]  /*08a0*/  @!P5 LDG.E R24, desc[UR8][R4.64+0x900] ;  /* 0x000900080418d981 */ /* 0x000364000c1e1900 */
.L_x_3:
[----:B01----:R-:W-:Y:S01]  /*08b0*/  VIMNMX R5, PT, PT, R46, 0xe0, !PT ;  /* 0x000000e02e057848 */ /* 0x003fe20007fe0100 */
[----:B------:R-:W0:Y:S01]  /*08c0*/  LDCU UR5, c[0x0][0x3c8] ;  /* 0x00007900ff0577ac */ /* 0x000e220008000800 */
[----:B------:R-:W-:Y:S01]  /*08d0*/  SHF.R.U32.HI R0, RZ, 0x5, R3 ;  /* 0x00000005ff007819 */ /* 0x000fe20000011603 */
[----:B------:R-:W-:Y:S01]  /*08e0*/  BSSY.RECONVERGENT B0, `(.L_x_4) ;  /* 0x0000026000007945 */ /* 0x000fe20003800200 */
[--C-:B------:R-:W-:Y:S01]  /*08f0*/  IADD3 R5, PT, PT, R5, 0x1f, -R46.reuse ;  /* 0x0000001f05057810 */ /* 0x100fe20007ffe82e */
[----:B------:R-:W-:Y:S01]  /*0900*/  UMOV UR6, 0xffffffff ;  /* 0xffffffff00067882 */ /* 0x000fe20000000000 */
[----:B------:R-:W-:Y:S02]  /*0910*/  IMAD.MOV.U32 R7, RZ, RZ, R46 ;  /* 0x000000ffff077224 */ /* 0x000fe400078e002e */
[C---:B------:R-:W-:Y:S02]  /*0920*/  ISETP.GE.U32.AND P0, PT, R5.reuse, 0x1e0, PT ;  /* 0x000001e00500780c */ /* 0x040fe40003f06070 */
[----:B------:R-:W-:Y:S01]  /*0930*/  LEA.HI R6, R5, 0x1, RZ, 0x1b ;  /* 0x0000000105067811 */ /* 0x000fe200078fd8ff */
[----:B------:R-:W-:-:S03]  /*0940*/  IMAD.SHL.U32 R5, R0, 0x400, RZ ;  /* 0x0000040000057824 */ /* 0x000fc600078e00ff */
[----:B------:R-:W-:-:S04]  /*0950*/  LOP3.LUT R25, R6, 0xf, RZ, 0xc0, !PT ;  /* 0x0000000f06197812 */ /* 0x000fc800078ec0ff */
[----:B------:R-:W-:Y:S01]  /*0960*/  ISETP.NE.AND P1, PT, R25, RZ, PT ;  /* 0x000000ff1900720c */ /* 0x000fe20003f25270 */
[----:B0-----:R-:W-:Y:S02]  /*0970*/  USHF.L.U32 UR5, UR6, UR5, URZ ;  /* 0x0000000506057299 */ /* 0x001fe400080006ff */
[----:B------:R-:W-:Y:S10]  /*0980*/  @!P0 BRA `(.L_x_5) ;  /* 0x00000000006c8947 */ /* 0x000ff40003800000 */
[----:B------:R-:W-:Y:S01]  /*0990*/  IMAD R4, R46, 0x4, R5 ;  /* 0x000000042e047824 */ /* 0x000fe200078e0205 */
[----:B------:R-:W-:Y:S01]  /*09a0*/  LOP3.LUT R0, R6, 0xffffff0, RZ, 0xc0, !PT ;  /* 0x0ffffff006007812 */ /* 0x000fe200078ec0ff */
[----:B------:R-:W-:Y:S02]  /*09b0*/  IMAD.U32 R11, RZ, RZ, UR4 ;  /* 0x00000004ff0b7e24 */ /* 0x000fe4000f8e00ff */
[----:B------:R-:W-:Y:S02]  /*09c0*/  IMAD.MOV.U32 R7, RZ, RZ, R46 ;  /* 0x000000ffff077224 */ /* 0x000fe400078e002e */
[----:B------:R-:W-:Y:S01]  /*09d0*/  IMAD.MOV R0, RZ, RZ, -R0 ;  /* 0x000000ffff007224 */ /* 0x000fe200078e0a00 */
[----:B------:R-:W-:-:S07]  /*09e0*/  IADD3 R4, PT, PT, R4, 0x400, R11 ;  /* 0x0000040004047810 */ /* 0x000fce0007ffe00b */
.L_x_6:
[----:B------:R-:W-:Y:S01]  /*09f0*/  VIADD R0, R0, 0x10 ;  /* 0x0000001000007836 */ /* 0x000fe20000000000 */
[----:B------:R-:W-:Y:S01]  /*0a00*/  STS [R4+-0x400], RZ ;  /* 0xfffc00ff04007388 */ /* 0x000fe20000000800 */
[----:B------:R-:W-:-:S03]  /*0a10*/  VIADD R7, R7, 0x200 ;  /* 0x0000020007077836 */ /* 0x000fc60000000000 */
[----:B------:R-:W-:Y:S01]  /*0a20*/  ISETP.NE.AND P0, PT, R0, RZ, PT ;  /* 0x000000ff0000720c */ /* 0x000fe20003f05270 */
[----:B------:R-:W-:Y:S04]  /*0a30*/  STS [R4+-0x380], RZ ;  /* 0xfffc80ff04007388 */ /* 0x000fe80000000800 */
[----:B------:R-:W-:Y:S04]  /*0a40*/  STS [R4+-0x300], RZ ;  /* 0xfffd00ff04007388 */ /* 0x000fe80000000800 */
[----:B------:R-:W-:Y:S04]  /*0a50*/  STS [R4+-0x280], RZ ;  /* 0xfffd80ff04007388 */ /* 0x000fe80000000800 */
[----:B------:R-:W-:Y:S04]  /*0a60*/  STS [R4+-0x200], RZ ;  /* 0xfffe00ff04007388 */ /* 0x000fe80000000800 */
[----:B------:R-:W-:Y:S04]  /*0a70*/  STS [R4+-0x180], RZ ;  /* 0xfffe80ff04007388 */ /* 0x000fe80000000800 */
[----:B------:R-:W-:Y:S04]  /*0a80*/  STS [R4+-0x100], RZ ;  /* 0xffff00ff04007388 */ /* 0x000fe80000000800 */
[----:B------:R-:W-:Y:S04]  /*0a90*/  STS [R4+-0x80], RZ ;  /* 0xffff80ff04007388 */ /* 0x000fe80000000800 */
[----:B------:R-:W-:Y:S04]  /*0aa0*/  STS [R4], RZ ;  /* 0x000000ff04007388 */ /* 0x000fe80000000800 */
[----:B------:R-:W-:Y:S04]  /*0ab0*/  STS [R4+0x80], RZ ;  /* 0x000080ff04007388 */ /* 0x000fe80000000800 */
[----:B------:R-:W-:Y:S04]  /*0ac0*/  STS [R4+0x100], RZ ;  /* 0x000100ff04007388 */ /* 0x000fe80000000800 */
[----:B------:R-:W-:Y:S04]  /*0ad0*/  STS [R4+0x180], RZ ;  /* 0x000180ff04007388 */ /* 0x000fe80000000800 */
[----:B------:R-:W-:Y:S04]  /*0ae0*/  STS [R4+0x200], RZ ;  /* 0x000200ff04007388 */ /* 0x000fe80000000800 */
[----:B------:R-:W-:Y:S04]  /*0af0*/  STS [R4+0x280], RZ ;  /* 0x000280ff04007388 */ /* 0x000fe80000000800 */
[----:B------:R-:W-:Y:S04]  /*0b00*/  STS [R4+0x300], RZ ;  /* 0x000300ff04007388 */ /* 0x000fe80000000800 */
[----:B------:R0:W-:Y:S02]  /*0b10*/  STS [R4+0x380], RZ ;  /* 0x000380ff04007388 */ /* 0x0001e40000000800 */
[----:B0-----:R-:W-:Y:S01]  /*0b20*/  VIADD R4, R4, 0x800 ;  /* 0x0000080004047836 */ /* 0x001fe20000000000 */
[----:B------:R-:W-:Y:S06]  /*0b30*/  @P0 BRA `(.L_x_6) ;  /* 0xfffffffc00ac0947 */ /* 0x000fec000383ffff */
.L_x_5:
[----:B------:R-:W-:Y:S05]  /*0b40*/  BSYNC.RECONVERGENT B0 ;  /* 0x0000000000007941 */ /* 0x000fea0003800200 */
.L_x_4:
[----:B------:R-:W-:Y:S01]  /*0b50*/  BSSY.RECONVERGENT B0, `(.L_x_7) ;  /* 0x0000026000007945 */ /* 0x000fe20003800200 */
[----:B------:R-:W-:-:S03]  /*0b60*/  VIADD R4, R5, UR4 ;  /* 0x0000000405047c36 */ /* 0x000fc60008000000 */
[----:B------:R-:W-:Y:S05]  /*0b70*/  @!P1 BRA `(.L_x_8) ;  /* 0x00000000008c9947 */ /* 0x000fea0003800000 */
[----:B------:R-:W-:Y:S01]  /*0b80*/  ISETP.GE.U32.AND P0, PT, R25, 0x8, PT ;  /* 0x000000081900780c */ /* 0x000fe20003f06070 */
[----:B------:R-:W-:Y:S01]  /*0b90*/  BSSY.RECONVERGENT B1, `(.L_x_9) ;  /* 0x000000e000017945 */ /* 0x000fe20003800200 */
[----:B------:R-:W-:-:S04]  /*0ba0*/  LOP3.LUT R11, R6, 0x7, RZ, 0xc0, !PT ;  /* 0x00000007060b7812 */ /* 0x000fc800078ec0ff */
[----:B------:R-:W-:-:S07]  /*0bb0*/  ISETP.NE.AND P1, PT, R11, RZ, PT ;  /* 0x000000ff0b00720c */ /* 0x000fce0003f25270 */
[----:B------:R-:W-:Y:S06]  /*0bc0*/  @!P0 BRA `(.L_x_10) ;  /* 0x0000000000288947 */ /* 0x000fec0003800000 */
[C---:B------:R-:W-:Y:S02]  /*0bd0*/  IMAD R0, R7.reuse, 0x4, R4 ;  /* 0x0000000407007824 */ /* 0x040fe400078e0204 */
[----:B------:R-:W-:-:S03]  /*0be0*/  VIADD R7, R7, 0x100 ;  /* 0x0000010007077836 */ /* 0x000fc60000000000 */
[----:B------:R0:W-:Y:S04]  /*0bf0*/  STS [R0], RZ ;  /* 0x000000ff00007388 */ /* 0x0001e80000000800 */
[----:B------:R0:W-:Y:S04]  /*0c00*/  STS [R0+0x80], RZ ;  /* 0x000080ff00007388 */ /* 0x0001e80000000800 */
[----:B------:R0:W-:Y:S04]  /*0c10*/  STS [R0+0x100], RZ ;  /* 0x000100ff00007388 */ /* 0x0001e80000000800 */
[----:B------:R0:W-:Y:S04]  /*0c20*/  STS [R0+0x180], RZ ;  /* 0x000180ff00007388 */ /* 0x0001e80000000800 */
[----:B------:R0:W-:Y:S04]  /*0c30*/  STS [R0+0x200], RZ ;  /* 0x000200ff00007388 */ /* 0x0001e80000000800 */
[----:B------:R0:W-:Y:S04]  /*0c40*/  STS [R0+0x280], RZ ;  /* 0x000280ff00007388 */ /* 0x0001e80000000800 */
[----:B------:R0:W-:Y:S04]  /*0c50*/  STS [R0+0x300], RZ ;  /* 0x000300ff00007388 */ /* 0x0001e80000000800 */
[----:B------:R0:W-:Y:S02]  /*0c60*/  STS [R0+0x380], RZ ;  /* 0x000380ff00007388 */ /* 0x0001e40000000800 */
.L_x_10:
[----:B------:R-:W-:Y:S05]  /*0c70*/  BSYNC.RECONVERGENT B1 ;  /* 0x0000000000017941 */ /* 0x000fea0003800200 */
.L_x_9:
[----:B------:R-:W-:Y:S05]  /*0c80*/  @!P1 BRA `(.L_x_8) ;  /* 0x0000000000489947 */ /* 0x000fea0003800000 */
[----:B------:R-:W-:Y:S02]  /*0c90*/  ISETP.GE.U32.AND P0, PT, R11, 0x4, PT ;  /* 0x000000040b00780c */ /* 0x000fe40003f06070 */
[----:B------:R-:W-:-:S04]  /*0ca0*/  LOP3.LUT R6, R6, 0x3, RZ, 0xc0, !PT ;  /* 0x0000000306067812 */ /* 0x000fc800078ec0ff */
[----:B------:R-:W-:-:S07]  /*0cb0*/  ISETP.NE.AND P1, PT, R6, RZ, PT ;  /* 0x000000ff0600720c */ /* 0x000fce0003f25270 */
[C---:B0-----:R-:W-:Y:S02]  /*0cc0*/  @P0 IMAD R0, R7.reuse, 0x4, R4 ;  /* 0x0000000407000824 */ /* 0x041fe400078e0204 */
[----:B------:R-:W-:-:S03]  /*0cd0*/  @P0 VIADD R7, R7, 0x80 ;  /* 0x0000008007070836 */ /* 0x000fc60000000000 */
[----:B------:R1:W-:Y:S04]  /*0ce0*/  @P0 STS [R0], RZ ;  /* 0x000000ff00000388 */ /* 0x0003e80000000800 */
[----:B------:R1:W-:Y:S04]  /*0cf0*/  @P0 STS [R0+0x80], RZ ;  /* 0x000080ff00000388 */ /* 0x0003e80000000800 */
[----:B------:R1:W-:Y:S04]  /*0d00*/  @P0 STS [R0+0x100], RZ ;  /* 0x000100ff00000388 */ /* 0x0003e80000000800 */
[----:B------:R1:W-:Y:S01]  /*0d10*/  @P0 STS [R0+0x180], RZ ;  /* 0x000180ff00000388 */ /* 0x0003e20000000800 */
[----:B------:R-:W-:Y:S05]  /*0d20*/  @!P1 BRA `(.L_x_8) ;  /* 0x0000000000209947 */ /* 0x000fea0003800000 */
[----:B------:R-:W-:Y:S02]  /*0d30*/  IMAD R5, R7, 0x4, R5 ;  /* 0x0000000407057824 */ /* 0x000fe400078e0205 */
[----:B------:R-:W-:Y:S02]  /*0d40*/  IMAD.MOV R6, RZ, RZ, -R6 ;  /* 0x000000ffff067224 */ /* 0x000fe400078e0a06 */
[----:B------:R-:W-:-:S07]  /*0d50*/  VIADD R5, R5, UR4 ;  /* 0x0000000405057c36 */ /* 0x000fce0008000000 */
.L_x_11:
[----:B------:R-:W-:Y:S01]  /*0d60*/  VIADD R6, R6, 0x1 ;  /* 0x0000000106067836 */ /* 0x000fe20000000000 */
[----:B------:R0:W-:Y:S04]  /*0d70*/  STS [R5], RZ ;  /* 0x000000ff05007388 */ /* 0x0001e80000000800 */
[----:B------:R-:W-:Y:S01]  /*0d80*/  ISETP.NE.AND P0, PT, R6, RZ, PT ;  /* 0x000000ff0600720c */ /* 0x000fe20003f05270 */
[----:B0-----:R-:W-:-:S12]  /*0d90*/  VIADD R5, R5, 0x80 ;  /* 0x0000008005057836 */ /* 0x001fd80000000000 */
[----:B------:R-:W-:Y:S05]  /*0da0*/  @P0 BRA `(.L_x_11) ;  /* 0xfffffffc00ec0947 */ /* 0x000fea000383ffff */
.L_x_8:
[----:B------:R-:W-:Y:S05]  /*0db0*/  BSYNC.RECONVERGENT B0 ;  /* 0x0000000000007941 */ /* 0x000fea0003800200 */
.L_x_7:
[----:B------:R-:W2:Y:S01]  /*0dc0*/  LDCU UR6, c[0x0][0x3c4] ;  /* 0x00007880ff0677ac */ /* 0x000ea20008000800 */
[----:B-----5:R-:W-:Y:S01]  /*0dd0*/  LOP3.LUT R45, R44, 0x80000000, RZ, 0x3c, !PT ;  /* 0x800000002c2d7812 */ /* 0x020fe200078e3cff */
[----:B------:R-:W-:Y:S01]  /*0de0*/  BSSY.RECONVERGENT B0, `(.L_x_12) ;  /* 0x0000089000007945 */ /* 0x000fe20003800200 */
[----:B------:R-:W-:Y:S02]  /*0df0*/  LOP3.LUT R6, R43, 0x80000000, RZ, 0x3c, !PT ;  /* 0x800000002b067812 */ /* 0x000fe400078e3cff */
[----:B01----:R-:W-:Y:S02]  /*0e00*/  LOP3.LUT R0, R42, 0x80000000, RZ, 0x3c, !PT ;  /* 0x800000002a007812 */ /* 0x003fe400078e3cff */
[----:B------:R-:W-:Y:S02]  /*0e10*/  LOP3.LUT R41, R8, 0x80000000, RZ, 0x3c, !PT ;  /* 0x8000000008297812 */ /* 0x000fe400078e3cff */
[----:B------:R-:W-:Y:S02]  /*0e20*/  LOP3.LUT R40, R9, 0x80000000, RZ, 0x3c, !PT ;  /* 0x8000000009287812 */ /* 0x000fe400078e3cff */
[----:B------:R-:W-:-:S02]  /*0e30*/  LOP3.LUT R39, R10, 0x80000000, RZ, 0x3c, !PT ;  /* 0x800000000a277812 */ /* 0x000fc400078e3cff */
[----:B------:R-:W-:Y:S02]  /*0e40*/  LOP3.LUT R38, R13, 0x80000000, RZ, 0x3c, !PT ;  /* 0x800000000d267812 */ /* 0x000fe400078e3cff */
[----:B------:R-:W-:Y:S02]  /*0e50*/  LOP3.LUT R37, R14, 0x80000000, RZ, 0x3c, !PT ;  /* 0x800000000e257812 */ /* 0x000fe400078e3cff */
[----:B------:R-:W-:Y:S02]  /*0e60*/  LOP3.LUT R36, R15, 0x80000000, RZ, 0x3c, !PT ;  /* 0x800000000f247812 */ /* 0x000fe400078e3cff */
[----:B--2---:R-:W-:Y:S02]  /*0e70*/  SHF.R.U32.HI R47, RZ, UR6, R45 ;  /* 0x00000006ff2f7c19 */ /* 0x004fe4000801162d */
[----:B------:R-:W-:Y:S02]  /*0e80*/  SHF.R.U32.HI R7, RZ, UR6, R6 ;  /* 0x00000006ff077c19 */ /* 0x000fe40008011606 */
[----:B------:R-:W-:-:S02]  /*0e90*/  LOP3.LUT R47, R47, UR5, RZ, 0x30, !PT ;  /* 0x000000052f2f7c12 */ /* 0x000fc4000f8e30ff */
[----:B------:R-:W-:Y:S02]  /*0ea0*/  SHF.R.U32.HI R11, RZ, UR6, R0 ;  /* 0x00000006ff0b7c19 */ /* 0x000fe40008011600 */
[----:B------:R-:W-:Y:S01]  /*0eb0*/  SHF.R.U32.HI R25, RZ, UR6, R41 ;  /* 0x00000006ff197c19 */ /* 0x000fe20008011629 */
[----:B------:R-:W-:Y:S01]  /*0ec0*/  IMAD R5, R47, 0x4, R4 ;  /* 0x000000042f057824 */ /* 0x000fe200078e0204 */
[----:B------:R-:W-:Y:S01]  /*0ed0*/  LOP3.LUT R7, R7, UR5, RZ, 0x30, !PT ;  /* 0x0000000507077c12 */ /* 0x000fe2000f8e30ff */
[----:B------:R-:W-:Y:S01]  /*0ee0*/  NOP ;  /* 0x0000000000007918 */ /* 0x000fe20000000000 */
[----:B------:R-:W-:Y:S02]  /*0ef0*/  SHF.R.U32.HI R26, RZ, UR6, R40 ;  /* 0x00000006ff1a7c19 */ /* 0x000fe40008011628 */
[----:B------:R0:W-:Y:S01]  /*0f00*/  ATOMS.POPC.INC.32 RZ, [R5+URZ] ;  /* 0x0000000005ff7f8c */ /* 0x0001e2000d8000ff */
[----:B------:R-:W-:Y:S01]  /*0f10*/  LOP3.LUT R11, R11, UR5, RZ, 0x30, !PT ;  /* 0x000000050b0b7c12 */ /* 0x000fe2000f8e30ff */
[----:B------:R-:W-:Y:S01]  /*0f20*/  IMAD R7, R7, 0x4, R4 ;  /* 0x0000000407077824 */ /* 0x000fe200078e0204 */
[----:B------:R-:W-:-:S02]  /*0f30*/  SHF.R.U32.HI R27, RZ, UR6, R39 ;  /* 0x00000006ff1b7c19 */ /* 0x000fc40008011627 */
[----:B------:R-:W-:Y:S01]  /*0f40*/  LOP3.LUT R25, R25, UR5, RZ, 0x30, !PT ;  /* 0x0000000519197c12 */ /* 0x000fe2000f8e30ff */
[--C-:B------:R-:W-:Y:S01]  /*0f50*/  IMAD R11, R11, 0x4, R4.reuse ;  /* 0x000000040b0b7824 */ /* 0x100fe200078e0204 */
[----:B------:R-:W-:Y:S01]  /*0f60*/  LOP3.LUT R27, R27, UR5, RZ, 0x30, !PT ;  /* 0x000000051b1b7c12 */ /* 0x000fe2000f8e30ff */
[----:B------:R1:W-:Y:S01]  /*0f70*/  ATOMS.POPC.INC.32 RZ, [R7+URZ] ;  /* 0x0000000007ff7f8c */ /* 0x0003e2000d8000ff */
[----:B0-----:R-:W-:Y:S01]  /*0f80*/  LOP3.LUT R5, R26, UR5, RZ, 0x30, !PT ;  /* 0x000000051a057c12 */ /* 0x001fe2000f8e30ff */
[--C-:B------:R-:W-:Y:S01]  /*0f90*/  IMAD R25, R25, 0x4, R4.reuse ;  /* 0x0000000419197824 */ /* 0x100fe200078e0204 */
[----:B------:R-:W-:Y:S01]  /*0fa0*/  LOP3.LUT R26, R12, 0x80000000, RZ, 0x3c, !PT ;  /* 0x800000000c1a7812 */ /* 0x000fe200078e3cff */
[----:B------:R0:W-:Y:S01]  /*0fb0*/  ATOMS.POPC.INC.32 RZ, [R11+URZ] ;  /* 0x000000000bff7f8c */ /* 0x0001e2000d8000ff */
[----:B------:R-:W-:Y:S01]  /*0fc0*/  LOP3.LUT R35, R16, 0x80000000, RZ, 0x3c, !PT ;  /* 0x8000000010237812 */ /* 0x000fe200078e3cff */
[----:B------:R-:W-:Y:S01]  /*0fd0*/  IMAD R5, R5, 0x4, R4 ;  /* 0x0000000405057824 */ /* 0x000fe200078e0204 */
[----:B------:R-:W-:Y:S01]  /*0fe0*/  SHF.R.U32.HI R26, RZ, UR6, R26 ;  /* 0x00000006ff1a7c19 */ /* 0x000fe2000801161a */
[----:B------:R-:W-:Y:S01]  /*0ff0*/  IMAD R27, R27, 0x4, R4 ;  /* 0x000000041b1b7824 */ /* 0x000fe200078e0204 */
[----:B------:R2:W-:Y:S01]  /*1000*/  ATOMS.POPC.INC.32 RZ, [R25+URZ] ;  /* 0x0000000019ff7f8c */ /* 0x0005e2000d8000ff */
[----:B-1----:R-:W-:-:S02]  /*1010*/  SHF.R.U32.HI R7, RZ, UR6, R37 ;  /* 0x00000006ff077c19 */ /* 0x002fc40008011625 */
[----:B0-----:R-:W-:Y:S01]  /*1020*/  SHF.R.U32.HI R11, RZ, UR6, R38 ;  /* 0x00000006ff0b7c19 */ /* 0x001fe20008011626 */
[----:B------:R0:W-:Y:S01]  /*1030*/  ATOMS.POPC.INC.32 RZ, [R5+URZ] ;  /* 0x0000000005ff7f8c */ /* 0x0001e2000d8000ff */
[----:B------:R-:W-:Y:S02]  /*1040*/  SHF.R.U32.HI R28, RZ, UR6, R36 ;  /* 0x00000006ff1c7c19 */ /* 0x000fe40008011624 */
[----:B------:R-:W-:Y:S01]  /*1050*/  LOP3.LUT R11, R11, UR5, RZ, 0x30, !PT ;  /* 0x000000050b0b7c12 */ /* 0x000fe2000f8e30ff */
[----:B------:R1:W-:Y:S01]  /*1060*/  ATOMS.POPC.INC.32 RZ, [R27+URZ] ;  /* 0x000000001bff7f8c */ /* 0x0003e2000d8000ff */
[----:B--2---:R-:W-:Y:S02]  /*1070*/  LOP3.LUT R25, R26, UR5, RZ, 0x30, !PT ;  /* 0x000000051a197c12 */ /* 0x004fe4000f8e30ff */
[----:B------:R-:W-:Y:S01]  /*1080*/  SHF.R.U32.HI R26, RZ, UR6, R35 ;  /* 0x00000006ff1a7c19 */ /* 0x000fe20008011623 */
[--C-:B0-----:R-:W-:Y:S01]  /*1090*/  IMAD R5, R11, 0x4, R4.reuse ;  /* 0x000000040b057824 */ /* 0x101fe200078e0204 */
[----:B------:R-:W-:Y:S01]  /*10a0*/  LOP3.LUT R7, R7, UR5, RZ, 0x30, !PT ;  /* 0x0000000507077c12 */ /* 0x000fe2000f8e30ff */
[----:B------:R-:W-:Y:S01]  /*10b0*/  IMAD R25, R25, 0x4, R4 ;  /* 0x0000000419197824 */ /* 0x000fe200078e0204 */
[----:B------:R-:W-:-:S02]  /*10c0*/  LOP3.LUT R29, R26, UR5, RZ, 0x30, !PT ;  /* 0x000000051a1d7c12 */ /* 0x000fc4000f8e30ff */
[----:B-1----:R-:W-:Y:S01]  /*10d0*/  LOP3.LUT R27, R28, UR5, RZ, 0x30, !PT ;  /* 0x000000051c1b7c12 */ /* 0x002fe2000f8e30ff */
[--C-:B------:R-:W-:Y:S01]  /*10e0*/  IMAD R26, R7, 0x4, R4.reuse ;  /* 0x00000004071a7824 */ /* 0x100fe200078e0204 */
[----:B------:R-:W-:Y:S01]  /*10f0*/  LOP3.LUT R34, R17, 0x80000000, RZ, 0x3c, !PT ;  /* 0x8000000011227812 */ /* 0x000fe200078e3cff */
[--C-:B------:R-:W-:Y:S01]  /*1100*/  IMAD R28, R29, 0x4, R4.reuse ;  /* 0x000000041d1c7824 */ /* 0x100fe200078e0204 */
[----:B------:R-:W-:Y:S01]  /*1110*/  LOP3.LUT R48, R18, 0x80000000, RZ, 0x3c, !PT ;  /* 0x8000000012307812 */ /* 0x000fe200078e3cff */
[----:B------:R-:W-:Y:S01]  /*1120*/  IMAD R27, R27, 0x4, R4 ;  /* 0x000000041b1b7824 */ /* 0x000fe200078e0204 */
[----:B------:R-:W-:Y:S01]  /*1130*/  ATOMS.POPC.INC.32 RZ, [R25+URZ] ;  /* 0x0000000019ff7f8c */ /* 0x000fe2000d8000ff */
[----:B------:R-:W-:Y:S02]  /*1140*/  LOP3.LUT R33, R19, 0x80000000, RZ, 0x3c, !PT ;  /* 0x8000000013217812 */ /* 0x000fe400078e3cff */
[----:B------:R-:W-:Y:S01]  /*1150*/  LOP3.LUT R32, R20, 0x80000000, RZ, 0x3c, !PT ;  /* 0x8000000014207812 */ /* 0x000fe200078e3cff */
[----:B------:R-:W-:Y:S01]  /*1160*/  ATOMS.POPC.INC.32 RZ, [R5+URZ] ;  /* 0x0000000005ff7f8c */ /* 0x000fe2000d8000ff */
[----:B------:R-:W-:-:S02]  /*1170*/  LOP3.LUT R31, R21, 0x80000000, RZ, 0x3c, !PT ;  /* 0x80000000151f7812 */ /* 0x000fc400078e3cff */
[----:B------:R-:W-:Y:S01]  /*1180*/  SHF.R.U32.HI R53, RZ, UR6, R34 ;  /* 0x00000006ff357c19 */ /* 0x000fe20008011622 */
[----:B------:R-:W-:Y:S01]  /*1190*/  ATOMS.POPC.INC.32 RZ, [R26+URZ] ;  /* 0x000000001aff7f8c */ /* 0x000fe2000d8000ff */
[----:B------:R-:W-:Y:S02]  /*11a0*/  LOP3.LUT R30, R22, 0x80000000, RZ, 0x3c, !PT ;  /* 0x80000000161e7812 */ /* 0x000fe400078e3cff */
[----:B------:R-:W-:Y:S01]  /*11b0*/  SHF.R.U32.HI R48, RZ, UR6, R48 ;  /* 0x00000006ff307c19 */ /* 0x000fe20008011630 */
[----:B------:R0:W-:Y:S01]  /*11c0*/  ATOMS.POPC.INC.32 RZ, [R27+URZ] ;  /* 0x000000001bff7f8c */ /* 0x0001e2000d8000ff */
[----:B------:R-:W-:Y:S02]  /*11d0*/  LOP3.LUT R29, R23, 0x80000000, RZ, 0x3c, !PT ;  /* 0x80000000171d7812 */ /* 0x000fe400078e3cff */
[----:B------:R-:W-:Y:S01]  /*11e0*/  SHF.R.U32.HI R50, RZ, UR6, R33 ;  /* 0x00000006ff327c19 */ /* 0x000fe20008011621 */
[----:B------:R1:W-:Y:S01]  /*11f0*/  ATOMS.POPC.INC.32 RZ, [R28+URZ] ;  /* 0x000000001cff7f8c */ /* 0x0003e2000d8000ff */
[----:B------:R-:W-:-:S02]  /*1200*/  SHF.R.U32.HI R51, RZ, UR6, R32 ;  /* 0x00000006ff337c19 */ /* 0x000fc40008011620 */
[----:B------:R-:W-:Y:S02]  /*1210*/  LOP3.LUT R53, R53, UR5, RZ, 0x30, !PT ;  /* 0x0000000535357c12 */ /* 0x000fe4000f8e30ff */
[----:B0-----:R-:W-:Y:S02]  /*1220*/  SHF.R.U32.HI R27, RZ, UR6, R31 ;  /* 0x00000006ff1b7c19 */ /* 0x001fe4000801161f */
[----:B------:R-:W-:Y:S01]  /*1230*/  LOP3.LUT R48, R48, UR5, RZ, 0x30, !PT ;  /* 0x0000000530307c12 */ /* 0x000fe2000f8e30ff */
[----:B------:R-:W-:Y:S01]  /*1240*/  IMAD R26, R53, 0x4, R4 ;  /* 0x00000004351a7824 */ /* 0x000fe200078e0204 */
[----:B-1----:R-:W-:Y:S02]  /*1250*/  LOP3.LUT R28, R24, 0x80000000, RZ, 0x3c, !PT ;  /* 0x80000000181c7812 */ /* 0x002fe400078e3cff */
[----:B------:R-:W-:Y:S01]  /*1260*/  SHF.R.U32.HI R25, RZ, UR6, R30 ;  /* 0x00000006ff197c19 */ /* 0x000fe2000801161e */
[----:B------:R-:W-:Y:S01]  /*1270*/  IMAD R48, R48, 0x4, R4 ;  /* 0x0000000430307824 */ /* 0x000fe200078e0204 */
[----:B------:R-:W-:Y:S01]  /*1280*/  LOP3.LUT R50, R50, UR5, RZ, 0x30, !PT ;  /* 0x0000000532327c12 */ /* 0x000fe2000f8e30ff */
[----:B------:R0:W-:Y:S01]  /*1290*/  ATOMS.POPC.INC.32 RZ, [R26+URZ] ;  /* 0x000000001aff7f8c */ /* 0x0001e2000d8000ff */
[----:B------:R-:W-:-:S02]  /*12a0*/  SHF.R.U32.HI R5, RZ, UR6, R29 ;  /* 0x00000006ff057c19 */ /* 0x000fc4000801161d */
[----:B------:R-:W-:Y:S01]  /*12b0*/  LOP3.LUT R51, R51, UR5, RZ, 0x30, !PT ;  /* 0x0000000533337c12 */ /* 0x000fe2000f8e30ff */
[----:B------:R-:W-:Y:S01]  /*12c0*/  IMAD R50, R50, 0x4, R4 ;  /* 0x0000000432327824 */ /* 0x000fe200078e0204 */
[----:B------:R-:W-:Y:S01]  /*12d0*/  SHF.R.U32.HI R49, RZ, UR6, R28 ;  /* 0x00000006ff317c19 */ /* 0x000fe2000801161c */
[----:B------:R0:W-:Y:S01]  /*12e0*/  ATOMS.POPC.INC.32 RZ, [R48+URZ] ;  /* 0x0000000030ff7f8c */ /* 0x0001e2000d8000ff */
[----:B------:R-:W-:Y:S01]  /*12f0*/  LOP3.LUT R27, R27, UR5, RZ, 0x30, !PT ;  /* 0x000000051b1b7c12 */ /* 0x000fe2000f8e30ff */
[--C-:B------:R-:W-:Y:S01]  /*1300*/  IMAD R51, R51, 0x4, R4.reuse ;  /* 0x0000000433337824 */ /* 0x100fe200078e0204 */
[----:B------:R-:W-:Y:S01]  /*1310*/  LOP3.LUT R25, R25, UR5, RZ, 0x30, !PT ;  /* 0x0000000519197c12 */ /* 0x000fe2000f8e30ff */
[----:B------:R0:W-:Y:S01]  /*1320*/  ATOMS.POPC.INC.32 RZ, [R50+URZ] ;  /* 0x0000000032ff7f8c */ /* 0x0001e2000d8000ff */
[----:B------:R-:W-:Y:S01]  /*1330*/  LOP3.LUT R5, R5, UR5, RZ, 0x30, !PT ;  /* 0x0000000505057c12 */ /* 0x000fe2000f8e30ff */
[--C-:B------:R-:W-:Y:S01]  /*1340*/  IMAD R52, R27, 0x4, R4.reuse ;  /* 0x000000041b347824 */ /* 0x100fe200078e0204 */
[----:B------:R-:W-:Y:S01]  /*1350*/  ISETP.GT.U32.AND P1, PT, R3, 0xff, PT ;  /* 0x000000ff0300780c */ /* 0x000fe20003f24070 */
[--C-:B------:R-:W-:Y:S01]  /*1360*/  IMAD R25, R25, 0x4, R4.reuse ;  /* 0x0000000419197824 */ /* 0x100fe200078e0204 */
[----:B------:R-:W-:Y:S01]  /*1370*/  LOP3.LUT R49, R49, UR5, RZ, 0x30, !PT ;  /* 0x0000000531317c12 */ /* 0x000fe2000f8e30ff */
[----:B------:R-:W-:Y:S01]  /*1380*/  IMAD R5, R5, 0x4, R4 ;  /* 0x0000000405057824 */ /* 0x000fe200078e0204 */
[----:B------:R0:W-:Y:S01]  /*1390*/  ATOMS.POPC.INC.32 RZ, [R51+URZ] ;  /* 0x0000000033ff7f8c */ /* 0x0001e2000d8000ff */
[----:B------:R-:W-:Y:S01]  /*13a0*/  P2R R53, PR, RZ, 0x2 ;  /* 0x00000002ff357803 */ /* 0x000fe20000000000 */
[----:B------:R-:W-:-:S02]  /*13b0*/  IMAD.MOV.U32 R27, RZ, RZ, RZ ;  /* 0x000000ffff1b7224 */ /* 0x000fc400078e00ff */
[----:B------:R-:W-:Y:S01]  /*13c0*/  IMAD R49, R49, 0x4, R4 ;  /* 0x0000000431317824 */ /* 0x000fe200078e0204 */
[----:B------:R0:W-:Y:S01]  /*13d0*/  ATOMS.POPC.INC.32 RZ, [R52+URZ] ;  /* 0x0000000034ff7f8c */ /* 0x0001e2000d8000ff */
[----:B------:R-:W-:-:S03]  /*13e0*/  LEA R4, R3, UR4, 0x2 ;  /* 0x0000000403047c11 */ /* 0x000fc6000f8e10ff */
[----:B------:R0:W-:Y:S04]  /*13f0*/  ATOMS.POPC.INC.32 RZ, [R25+URZ] ;  /* 0x0000000019ff7f8c */ /* 0x0001e8000d8000ff */
[----:B------:R0:W-:Y:S04]  /*1400*/  ATOMS.POPC.INC.32 RZ, [R5+URZ] ;  /* 0x0000000005ff7f8c */ /* 0x0001e8000d8000ff */
[----:B------:R0:W-:Y:S01]  /*1410*/  ATOMS.POPC.INC.32 RZ, [R49+URZ] ;  /* 0x0000000031ff7f8c */ /* 0x0001e2000d8000ff */
[----:B------:R-:W-:Y:S06]  /*1420*/  BAR.SYNC.DEFER_BLOCKING 0x0 ;  /* 0x0000000000007b1d */ /* 0x000fec0000010000 */
[----:B------:R-:W-:Y:S05]  /*1430*/  @P1 BRA `(.L_x_13) ;  /* 0x00000000008c1947 */ /* 0x000fea0003800000 */
[----:B0-----:R-:W0:Y:S04]  /*1440*/  LDS R51, [R4] ;  /* 0x0000000004337984 */ /* 0x001e280000000800 */
[----:B------:R-:W1:Y:S04]  /*1450*/  LDS R26, [R4+0x400] ;  /* 0x00040000041a7984 */ /* 0x000e680000000800 */
[----:B------:R-:W2:Y:S04]  /*1460*/  LDS R5, [R4+0x800] ;  /* 0x0008000004057984 */ /* 0x000ea80000000800 */
[----:B------:R-:W3:Y:S04]  /*1470*/  LDS R48, [R4+0xc00] ;  /* 0x000c000004307984 */ /* 0x000ee80000000800 */
[----:B------:R-:W4:Y:S04]  /*1480*/  LDS R49, [R4+0x1000] ;  /* 0x0010000004317984 */ /* 0x000f280000000800 */
[----:B------:R-:W5:Y:S04]  /*1490*/  LDS R50, [R4+0x1400] ;  /* 0x0014000004327984 */ /* 0x000f680000000800 */
[----:B------:R-:W-:Y:S04]  /*14a0*/  LDS R27, [R4+0x2000] ;  /* 0x00200000041b7984 */ /* 0x000fe80000000800 */
[----:B------:R-:W-:Y:S04]  /*14b0*/  STS [R4], RZ ;  /* 0x000000ff04007388 */ /* 0x000fe80000000800 */
[----:B0-----:R-:W-:Y:S01]  /*14c0*/  STS [R4+0x400], R51 ;  /* 0x0004003304007388 */ /* 0x001fe20000000800 */
[----:B-1----:R-:W-:-:S03]  /*14d0*/  IMAD.IADD R52, R51, 0x1, R26 ;  /* 0x0000000133347824 */ /* 0x002fc600078e021a */
[----:B------:R-:W-:Y:S01]  /*14e0*/  LDS R26, [R4+0x2400] ;  /* 0x00240000041a7984 */ /* 0x000fe20000000800 */
[----:B--2---:R-:W-:-:S03]  /*14f0*/  IMAD.IADD R25, R52, 0x1, R5 ;  /* 0x0000000134197824 */ /* 0x004fc600078e0205 */
[----:B------:R-:W0:Y:S04]  /*1500*/  LDS R5, [R4+0x1800] ;  /* 0x0018000004057984 */ /* 0x000e280000000800 */
[----:B------:R3:W-:Y:S04]  /*1510*/  STS [R4+0x800], R52 ;  /* 0x0008003404007388 */ /* 0x0007e80000000800 */
[----:B------:R-:W-:Y:S01]  /*1520*/  STS [R4+0xc00], R25 ;  /* 0x000c001904007388 */ /* 0x000fe20000000800 */
[----:B---3--:R-:W-:-:S03]  /*1530*/  IMAD.IADD R52, R25, 0x1, R48 ;  /* 0x0000000119347824 */ /* 0x008fc600078e0230 */
[----:B------:R-:W1:Y:S01]  /*1540*/  LDS R48, [R4+0x1c00] ;  /* 0x001c000004307984 */ /* 0x000e620000000800 */
[----:B----4-:R-:W-:-:S03]  /*1550*/  IMAD.IADD R49, R52, 0x1, R49 ;  /* 0x0000000134317824 */ /* 0x010fc600078e0231 */
[----:B------:R-:W2:Y:S01]  /*1560*/  LDS R25, [R4+0x2800] ;  /* 0x0028000004197984 */ /* 0x000ea20000000800 */
[----:B-----5:R-:W-:-:S03]  /*1570*/  IMAD.IADD R51, R49, 0x1, R50 ;  /* 0x0000000131337824 */ /* 0x020fc600078e0232 */
[----:B------:R-:W3:Y:S04]  /*1580*/  LDS R50, [R4+0x2c00] ;  /* 0x002c000004327984 */ /* 0x000ee80000000800 */
[----:B------:R-:W-:Y:S04]  /*1590*/  STS [R4+0x1000], R52 ;  /* 0x0010003404007388 */ /* 0x000fe80000000800 */
[----:B------:R-:W-:Y:S04]  /*15a0*/  STS [R4+0x1400], R49 ;  /* 0x0014003104007388 */ /* 0x000fe80000000800 */
[----:B------:R-:W-:Y:S01]  /*15b0*/  STS [R4+0x1800], R51 ;  /* 0x0018003304007388 */ /* 0x000fe20000000800 */
[----:B0-----:R-:W-:-:S05]  /*15c0*/  IMAD.IADD R5, R51, 0x1, R5 ;  /* 0x0000000133057824 */ /* 0x001fca00078e0205 */
[----:B------:R-:W-:Y:S01]  /*15d0*/  STS [R4+0x1c00], R5 ;  /* 0x001c000504007388 */ /* 0x000fe20000000800 */
[----:B-1----:R-:W-:-:S04]  /*15e0*/  IMAD.IADD R48, R5, 0x1, R48 ;  /* 0x0000000105307824 */ /* 0x002fc800078e0230 */
[----:B------:R-:W-:Y:S01]  /*15f0*/  IMAD.IADD R27, R48, 0x1, R27 ;  /* 0x00000001301b7824 */ /* 0x000fe200078e021b */
[----:B------:R-:W-:Y:S03]  /*1600*/  STS [R4+0x2000], R48 ;  /* 0x0020003004007388 */ /* 0x000fe60000000800 */
[----:B------:R-:W-:Y:S01]  /*1610*/  IMAD.IADD R26, R27, 0x1, R26 ;  /* 0x000000011b1a7824 */ /* 0x000fe200078e021a */
[----:B------:R3:W-:Y:S03]  /*1620*/  STS [R4+0x2400], R27 ;  /* 0x0024001b04007388 */ /* 0x0007e60000000800 */
[----:B--2---:R-:W-:Y:S01]  /*1630*/  IMAD.IADD R25, R26, 0x1, R25 ;  /* 0x000000011a197824 */ /* 0x004fe200078e0219 */
[----:B------:R1:W-:Y:S04]  /*1640*/  STS [R4+0x2800], R26 ;  /* 0x0028001a04007388 */ /* 0x0003e80000000800 */
[----:B------:R1:W-:Y:S01]  /*1650*/  STS [R4+0x2c00], R25 ;  /* 0x002c001904007388 */ /* 0x0003e20000000800 */
[----:B---3--:R-:W-:-:S07]  /*1660*/  IMAD.IADD R27, R25, 0x1, R50 ;  /* 0x00000001191b7824 */ /* 0x008fce00078e0232 */
.L_x_13:
[----:B------:R-:W-:Y:S05]  /*1670*/  BSYNC.RECONVERGENT B0 ;  /* 0x0000000000007941 */ /* 0x000fea0003800200 */
.L_x_12:
[----:B01----:R-:W0:Y:S01]  /*1680*/  LDC.64 R4, c[0x0][0x380] ;  /* 0x0000e000ff047b82 */ /* 0x003e220000000a00 */
[C---:B------:R-:W-:Y:S01]  /*1690*/  ISETP.NE.AND P0, PT, R27.reuse, 0x1c80, PT ;  /* 0x00001c801b00780c */ /* 0x040fe20003f05270 */
[----:B------:R-:W-:Y:S01]  /*16a0*/  IMAD.U32 R25, RZ, RZ, UR7 ;  /* 0x00000007ff197e24 */ /* 0x000fe2000f8e00ff */
[----:B------:R-:W-:Y:S02]  /*16b0*/  @!P1 LOP3.LUT R49, R27, 0x40000000, RZ, 0xfc, !PT ;  /* 0x400000001b319812 */ /* 0x000fe400078efcff */
[----:B------:R-:W-:Y:S01]  /*16c0*/  ISETP.LT.U32.AND P0, PT, R3, 0x100, !P0 ;  /* 0x000001000300780c */ /* 0x000fe20004701070 */
[----:B------:R-:W-:Y:S01]  /*16d0*/  IMAD R25, R25, 0x100, R3 ;  /* 0x0000010019197824 */ /* 0x000fe200078e0203 */
[----:B------:R-:W-:-:S03]  /*16e0*/  LOP3.LUT R26, R18, 0x80000000, RZ, 0x3c, !PT ;  /* 0x80000000121a7812 */ /* 0x000fc600078e3cff */
[----:B0-----:R-:W-:Y:S01]  /*16f0*/  IMAD.WIDE R4, R25, 0x4, R4 ;  /* 0x0000000419047825 */ /* 0x001fe200078e0204 */
[----:B------:R-:W-:-:S04]  /*1700*/  LOP3.LUT R25, R12, 0x80000000, RZ, 0x3c, !PT ;  /* 0x800000000c197812 */ /* 0x000fc800078e3cff */
[----:B------:R0:W-:Y:S03]  /*1710*/  @!P1 STG.E.STRONG.SYS desc[UR8][R4.64], R49 ;  /* 0x0000003104009986 */ /* 0x0001e6000c115908 */
[----:B------:R-:W-:Y:S06]  /*1720*/  BAR.RED.OR.DEFER_BLOCKING 0x0, P0 ;  /* 0x0000000000007b1d */ /* 0x000fec0000014800 */
[----:B------:R-:W1:Y:S02]  /*1730*/  B2R.RESULT RZ, P0 ;  /* 0x0000000000ff731c */ /* 0x000e640000004000 */
[----:B01----:R-:W-:Y:S05]  /*1740*/  @!P0 BRA `(.L_x_14) ;  /* 0x0000000800908947 */ /* 0x003fea0003800000 */
[C---:B------:R-:W-:Y:S01]  /*1750*/  ISETP.GT.U32.AND P0, PT, R3.reuse, R47, PT ;  /* 0x0000002f0300720c */ /* 0x040fe20003f04070 */
[----:B------:R-:W-:Y:S01]  /*1760*/  BSSY B1, `(.L_x_15) ;  /* 0x000002e000017945 */ /* 0x000fe20003800000 */
[----:B------:R-:W-:Y:S02]  /*1770*/  LEA R11, R3, UR4, 0x3 ;  /* 0x00000004030b7c11 */ /* 0x000fe4000f8e18ff */
[----:B------:R-:W-:Y:S01]  /*1780*/  SEL R0, RZ, 0x1c80, !P0 ;  /* 0x00001c80ff007807 */ /* 0x000fe20004000000 */
[----:B------:R-:W-:Y:S08]  /*1790*/  @P1 BRA `(.L_x_16) ;  /* 0x0000000000a81947 */ /* 0x000ff00003800000 */
[----:B------:R-:W0:Y:S02]  /*17a0*/  LDC.64 R28, c[0x0][0x398] ;  /* 0x0000e600ff1c7b82 */ /* 0x000e240000000a00 */
[----:B0-----:R-:W-:-:S06]  /*17b0*/  IMAD.WIDE.U32 R28, R3, 0x8, R28 ;  /* 0x00000008031c7825 */ /* 0x001fcc00078e001c */
[----:B------:R-:W2:Y:S01]  /*17c0*/  LDG.E.64 R28, desc[UR8][R28.64] ;  /* 0x000000081c1c7981 */ /* 0x000ea2000c1e1b00 */
[----:B------:R-:W-:Y:S01]  /*17d0*/  UISETP.GE.AND UP0, UPT, UR7, 0x1, UPT ;  /* 0x000000010700788c */ /* 0x000fe2000bf06270 */
[----:B------:R-:W-:Y:S01]  /*17e0*/  IMAD.MOV.U32 R26, RZ, RZ, R27 ;  /* 0x000000ffff1a7224 */ /* 0x000fe200078e001b */
[----:B--2---:R-:W-:-:S04]  /*17f0*/  IADD3 R6, P0, PT, -R0, R28, RZ ;  /* 0x0000001c00067210 */ /* 0x004fc80007f1e1ff */
[----:B------:R-:W-:-:S05]  /*1800*/  IADD3.X R7, PT, PT, R29, -0x1, RZ, P0, !PT ;  /* 0xffffffff1d077810 */ /* 0x000fca00007fe4ff */
[----:B------:R0:W-:Y:S01]  /*1810*/  STS.64 [R11+0x7200], R6 ;  /* 0x007200060b007388 */ /* 0x0001e20000000a00 */
[----:B------:R-:W-:Y:S05]  /*1820*/  BRA.U !UP0, `(.L_x_17) ;  /* 0x00000001086c7547 */ /* 0x000fea000b800000 */
[----:B------:R-:W-:Y:S01]  /*1830*/  BSSY B0, `(.L_x_18) ;  /* 0x0000019000007945 */ /* 0x000fe20003800000 */
[----:B------:R-:W-:Y:S02]  /*1840*/  IMAD.MOV.U32 R25, RZ, RZ, -0x1 ;  /* 0xffffffffff197424 */ /* 0x000fe400078e00ff */
[----:B------:R-:W-:Y:S02]  /*1850*/  IMAD.U32 R28, RZ, RZ, UR7 ;  /* 0x00000007ff1c7e24 */ /* 0x000fe4000f8e00ff */
[----:B------:R-:W-:-:S07]  /*1860*/  IMAD.MOV.U32 R26, RZ, RZ, R27 ;  /* 0x000000ffff1a7224 */ /* 0x000fce00078e001b */
.L_x_22:
[----:B0-----:R-:W0:Y:S01]  /*1870*/  LDC.64 R6, c[0x0][0x380] ;  /* 0x0000e000ff067b82 */ /* 0x001e220000000a00 */
[----:B------:R-:W-:Y:S01]  /*1880*/  VIADD R31, R28, 0xffffffff ;  /* 0xffffffff1c1f7836 */ /* 0x000fe20000000000 */
[----:B------:R-:W-:Y:S03]  /*1890*/  BSSY B2, `(.L_x_19) ;  /* 0x0000008000027945 */ /* 0x000fe60003800000 */
[----:B------:R-:W-:-:S04]  /*18a0*/  IMAD R29, R31, 0x100, R3 ;  /* 0x000001001f1d7824 */ /* 0x000fc800078e0203 */
[----:B0-----:R-:W-:-:S07]  /*18b0*/  IMAD.WIDE R6, R29, 0x4, R6 ;  /* 0x000000041d067825 */ /* 0x001fce00078e0206 */
.L_x_20:
[----:B------:R-:W-:Y:S05]  /*18c0*/  YIELD ;  /* 0x0000000000007946 */ /* 0x000fea0003800000 */
[----:B------:R0:W-:Y:S06]  /*18d0*/  MEMBAR.SC.CTA ;  /* 0x0000000000007992 */ /* 0x0001ec0000000000 */
[----:B0-----:R-:W2:Y:S02]  /*18e0*/  LDG.E.STRONG.SYS R29, desc[UR8][R6.64] ;  /* 0x00000008061d7981 */ /* 0x001ea4000c1f5900 */
[----:B--2---:R-:W-:-:S13]  /*18f0*/  ISETP.NE.AND P0, PT, R29, RZ, PT ;  /* 0x000000ff1d00720c */ /* 0x004fda0003f05270 */
[----:B------:R-:W-:Y:S05]  /*1900*/  @!P0 BRA `(.L_x_20) ;  /* 0xfffffffc00ec8947 */ /* 0x000fea000383ffff */
[----:B------:R-:W-:Y:S05]  /*1910*/  BSYNC B2 ;  /* 0x0000000000027941 */ /* 0x000fea0003800000 */
.L_x_19:
[----:B------:R-:W-:Y:S01]  /*1920*/  BSSY.RECONVERGENT B2, `(.L_x_21) ;  /* 0x0000006000027945 */ /* 0x000fe20003800200 */
[C---:B------:R-:W-:Y:S02]  /*1930*/  ISETP.GT.AND P0, PT, R29.reuse, -0x1, PT ;  /* 0xffffffff1d00780c */ /* 0x040fe40003f04270 */
[----:B------:R-:W-:Y:S01]  /*1940*/  LOP3.LUT R29, R29, 0x3fffffff, RZ, 0xc0, !PT ;  /* 0x3fffffff1d1d7812 */ /* 0x000fe200078ec0ff */
[----:B------:R-:W-:Y:S05]  /*1950*/  WARPSYNC.EXCLUSIVE R25 ;  /* 0x0000000019007348 */ /* 0x000fea0003a00000 */
[----:B------:R-:W-:-:S05]  /*1960*/  IMAD.IADD R26, R29, 0x1, R26 ;  /* 0x000000011d1a7824 */ /* 0x000fca00078e021a */
[----:B------:R-:W-:-:S07]  /*1970*/  VOTE.ANY R25, PT, P0 ;  /* 0x0000000000197806 */ /* 0x000fce00000e0100 */
[----:B------:R-:W-:Y:S05]  /*1980*/  BSYNC.RECONVERGENT B2 ;  /* 0x0000000000027941 */ /* 0x000fea0003800200 */
.L_x_21:
[----:B------:R-:W-:Y:S01]  /*1990*/  ISETP.GT.U32.AND P1, PT, R28, 0x1, PT ;  /* 0x000000011c00780c */ /* 0x000fe20003f24070 */
[----:B------:R-:W-:-:S12]  /*19a0*/  IMAD.MOV.U32 R28, RZ, RZ, R31 ;  /* 0x000000ffff1c7224 */ /* 0x000fd800078e001f */
[----:B------:R-:W-:Y:S05]  /*19b0*/  @P0 BRA P1, `(.L_x_22) ;  /* 0xfffffffc00ac0947 */ /* 0x000fea000083ffff */
[----:B------:R-:W-:Y:S05]  /*19c0*/  BSYNC B0 ;  /* 0x0000000000007941 */ /* 0x000fea0003800000 */
.L_x_18:
[----:B------:R1:W2:Y:S02]  /*19d0*/  LDS.64 R6, [R11+0x7200] ;  /* 0x007200000b067984 */ /* 0x0002a40000000a00 */
.L_x_17:
[C---:B------:R-:W-:Y:S01]  /*19e0*/  IMAD.IADD R29, R26.reuse, 0x1, -R27 ;  /* 0x000000011a1d7824 */ /* 0x040fe200078e0a1b */
[----:B------:R-:W-:-:S04]  /*19f0*/  LOP3.LUT R25, R26, 0x80000000, RZ, 0xfc, !PT ;  /* 0x800000001a197812 */ /* 0x000fc800078efcff */
[C---:B0-2---:R-:W-:Y:S01]  /*1a00*/  IADD3 R6, P0, PT, R29.reuse, R6, RZ ;  /* 0x000000061d067210 */ /* 0x045fe20007f1e0ff */
[----:B------:R0:W-:Y:S03]  /*1a10*/  STG.E.STRONG.SYS desc[UR8][R4.64], R25 ;  /* 0x0000001904007986 */ /* 0x0001e6000c115908 */
[----:B------:R-:W-:-:S05]  /*1a20*/  LEA.HI.X.SX32 R7, R29, R7, 0x1, P0 ;  /* 0x000000071d077211 */ /* 0x000fca00000f0eff */
[----:B------:R0:W-:Y:S04]  /*1a30*/  STS.64 [R11+0x7200], R6 ;  /* 0x007200060b007388 */ /* 0x0001e80000000a00 */
.L_x_16:
[----:B------:R-:W-:Y:S05]  /*1a40*/  BSYNC B1 ;  /* 0x0000000000017941 */ /* 0x000fea0003800000 */
.L_x_15:
[----:B------:R-:W2:Y:S01]  /*1a50*/  LDC R26, c[0x0][0x3c0] ;  /* 0x0000f000ff1a7b82 */ /* 0x000ea20000000800 */
[----:B------:R-:W-:-:S07]  /*1a60*/  LEA R47, R47, UR4, 0x3 ;  /* 0x000000042f2f7c11 */ /* 0x000fce000f8e18ff */
[----:B0-----:R-:W0:Y:S01]  /*1a70*/  LDC.64 R4, c[0x0][0x390] ;  /* 0x0000e400ff047b82 */ /* 0x001e220000000a00 */
[----:B--2---:R-:W-:Y:S02]  /*1a80*/  ISETP.LE.AND P0, PT, R26, UR10, PT ;  /* 0x0000000a1a007c0c */ /* 0x004fe4000bf03270 */
[----:B0-----:R-:W-:-:S04]  /*1a90*/  ISETP.EQ.U32.AND P1, PT, R4, RZ, PT ;  /* 0x000000ff0400720c */ /* 0x001fc80003f22070 */
[----:B------:R-:W-:-:S04]  /*1aa0*/  ISETP.EQ.OR.EX P0, PT, R5, RZ, !P0, P1 ;  /* 0x000000ff0500720c */ /* 0x000fc80004702710 */
[----:B------:R-:W-:-:S13]  /*1ab0*/  ISETP.GT.U32.OR P0, PT, R3, 0xff, P0 ;  /* 0x000000ff0300780c */ /* 0x000fda0000704470 */
[----:B------:R-:W-:Y:S05]  /*1ac0*/  @P0 BRA `(.L_x_23) ;  /* 0x00000000001c0947 */ /* 0x000fea0003800000 */
[----:B------:R-:W0:Y:S01]  /*1ad0*/  LDS.64 R6, [R11+0x7200] ;  /* 0x007200000b067984 */ /* 0x000e220000000a00 */
[C---:B------:R-:W-:Y:S02]  /*1ae0*/  LEA R4, P2, R3.reuse, R4, 0x3 ;  /* 0x0000000403047211 */ /* 0x040fe400078418ff */
[--C-:B------:R-:W-:Y:S02]  /*1af0*/  SHF.R.S32.HI R25, RZ, 0x1f, R27.reuse ;  /* 0x0000001fff197819 */ /* 0x100fe4000001141b */
[----:B------:R-:W-:Y:S02]  /*1b00*/  LEA.HI.X R5, R3, R5, RZ, 0x3, P2 ;  /* 0x0000000503057211 */ /* 0x000fe400010f1cff */
[----:B0-----:R-:W-:-:S04]  /*1b10*/  IADD3 R6, P0, P1, R6, R0, R27 ;  /* 0x0000000006067210 */ /* 0x001fc8000791e01b */
[----:B------:R-:W-:-:S05]  /*1b20*/  IADD3.X R7, PT, PT, R7, RZ, R25, P0, P1 ;  /* 0x000000ff07077210 */ /* 0x000fca00007e2419 */
[----:B------:R0:W-:Y:S04]  /*1b30*/  STG.E.64 desc[UR8][R4.64], R6 ;  /* 0x0000000604007986 */ /* 0x0001e8000c101b08 */
.L_x_23:
[----:B------:R-:W-:Y:S05]  /*1b40*/  WARPSYNC.ALL ;  /* 0x0000000000007948 */ /* 0x000fea0003800000 */
[----:B------:R-:W-:Y:S01]  /*1b50*/  BAR.SYNC.DEFER_BLOCKING 0x0 ;  /* 0x0000000000007b1d */ /* 0x000fe20000010000 */
[----:B------:R-:W-:-:S05]  /*1b60*/  ISETP.LT.AND P0, PT, R26, UR10, PT ;  /* 0x0000000a1a007c0c */ /* 0x000fca000bf01270 */
[----:B0-----:R0:W2:Y:S08]  /*1b70*/  LDS.64 R4, [R47+0x7200] ;  /* 0x007200002f047984 */ /* 0x0010b00000000a00 */
[----:B0-----:R-:W-:Y:S05]  /*1b80*/  @P0 BRA `(.L_x_24) ;  /* 0x0000000000700947 */ /* 0x001fea0003800000 */
[----:B------:R-:W0:Y:S01]  /*1b90*/  LDCU.64 UR12, c[0x0][0x3a0] ;  /* 0x00007400ff0c77ac */ /* 0x000e220008000a00 */
[C---:B------:R-:W-:Y:S02]  /*1ba0*/  LOP3.LUT R7, R3.reuse, 0x3e0, RZ, 0xc0, !PT ;  /* 0x000003e003077812 */ /* 0x040fe400078ec0ff */
[----:B------:R-:W-:-:S05]  /*1bb0*/  LOP3.LUT R2, R3, 0x1f, RZ, 0xc0, !PT ;  /* 0x0000001f03027812 */ /* 0x000fca00078ec0ff */
[----:B------:R-:W-:-:S05]  /*1bc0*/  IMAD R7, R7, 0x13, R2 ;  /* 0x0000001307077824 */ /* 0x000fca00078e0202 */
[----:B--2---:R-:W-:-:S05]  /*1bd0*/  IADD3 R0, P0, PT, R7, R4, RZ ;  /* 0x0000000407007210 */ /* 0x004fca0007f1e0ff */
[----:B------:R-:W-:Y:S01]  /*1be0*/  IMAD.X R5, RZ, RZ, R5, P0 ;  /* 0x000000ffff057224 */ /* 0x000fe200000e0605 */
[----:B0-----:R-:W-:-:S04]  /*1bf0*/  LEA R2, P0, R0, UR12, 0x2 ;  /* 0x0000000c00027c11 */ /* 0x001fc8000f8010ff */
[----:B------:R-:W-:-:S05]  /*1c00*/  LEA.HI.X R3, R0, UR13, R5, 0x2, P0 ;  /* 0x0000000d00037c11 */ /* 0x000fca00080f1405 */
[----:B------:R-:W-:Y:S04]  /*1c10*/  STG.E desc[UR8][R2.64], R44 ;  /* 0x0000002c02007986 */ /* 0x000fe8000c101908 */
        /* <DEDUP_REMOVED lines=17> */
[----:B------:R-:W-:Y:S01]  /*1d30*/  STG.E desc[UR8][R2.64+0x900], R24 ;  /* 0x0009001802007986 */ /* 0x000fe2000c101908 */
[----:B------:R-:W-:Y:S05]  /*1d40*/  EXIT ;  /* 0x000000000000794d */ /* 0x000fea0003800000 */
.L_x_24:
[C---:B------:R-:W-:Y:S01]  /*1d50*/  LOP3.LUT R7, R3.reuse, 0x3e0, RZ, 0xc0, !PT ;  /* 0x000003e003077812 */ /* 0x040fe200078ec0ff */
[----:B------:R-:W0:Y:S01]  /*1d60*/  LDCU.64 UR12, c[0x0][0x3a0] ;  /* 0x00007400ff0c77ac */ /* 0x000e220008000a00 */
[----:B------:R-:W-:Y:S01]  /*1d70*/  LOP3.LUT R2, R3, 0x1f, RZ, 0xc0, !PT ;  /* 0x0000001f03027812 */ /* 0x000fe200078ec0ff */
[----:B-1----:R-:W-:-:S04]  /*1d80*/  IMAD.U32 R11, RZ, RZ, UR7 ;  /* 0x00000007ff0b7e24 */ /* 0x002fc8000f8e00ff */
[----:B------:R-:W-:Y:S02]  /*1d90*/  IMAD R7, R7, 0x13, R2 ;  /* 0x0000001307077824 */ /* 0x000fe400078e0202 */
[----:B------:R-:W-:Y:S02]  /*1da0*/  IMAD R0, R11, -0x1c80, R26 ;  /* 0xffffe3800b007824 */ /* 0x000fe400078e021a */
[C---:B------:R-:W-:Y:S01]  /*1db0*/  VIADD R11, R7.reuse, 0x20 ;  /* 0x00000020070b7836 */ /* 0x040fe20000000000 */
[C---:B--2---:R-:W-:Y:S01]  /*1dc0*/  IADD3 R3, P0, PT, R7.reuse, R4, RZ ;  /* 0x0000000407037210 */ /* 0x044fe20007f1e0ff */
[C---:B------:R-:W-:Y:S01]  /*1dd0*/  VIADD R25, R7.reuse, 0x60 ;  /* 0x0000006007197836 */ /* 0x040fe20000000000 */
[-C--:B------:R-:W-:Y:S02]  /*1de0*/  ISETP.GE.AND P1, PT, R7, R0.reuse, PT ;  /* 0x000000000700720c */ /* 0x080fe40003f26270 */
[-C--:B------:R-:W-:Y:S01]  /*1df0*/  ISETP.GE.AND P2, PT, R11, R0.reuse, PT ;  /* 0x000000000b00720c */ /* 0x080fe20003f46270 */
[----:B------:R-:W-:Y:S01]  /*1e00*/  IMAD.X R4, RZ, RZ, R5, P0 ;  /* 0x000000ffff047224 */ /* 0x000fe200000e0605 */
[----:B------:R-:W-:Y:S01]  /*1e10*/  ISETP.GE.AND P4, PT, R25, R0, PT ;  /* 0x000000001900720c */ /* 0x000fe20003f86270 */
[----:B------:R-:W-:Y:S01]  /*1e20*/  VIADD R5, R7, 0x40 ;  /* 0x0000004007057836 */ /* 0x000fe20000000000 */
[----:B0-----:R-:W-:Y:S01]  /*1e30*/  LEA R2, P0, R3, UR12, 0x2 ;  /* 0x0000000c03027c11 */ /* 0x001fe2000f8010ff */
[----:B------:R-:W-:-:S02]  /*1e40*/  VIADD R11, R7, 0xa0 ;  /* 0x000000a0070b7836 */ /* 0x000fc40000000000 */
[----:B------:R-:W-:Y:S01]  /*1e50*/  VIADD R25, R7, 0xc0 ;  /* 0x000000c007197836 */ /* 0x000fe20000000000 */
[-C--:B------:R-:W-:Y:S01]  /*1e60*/  ISETP.GE.AND P3, PT, R5, R0.reuse, PT ;  /* 0x000000000500720c */ /* 0x080fe20003f66270 */
[----:B------:R-:W-:Y:S01]  /*1e70*/  VIADD R5, R7, 0x80 ;  /* 0x0000008007057836 */ /* 0x000fe20000000000 */
[----:B------:R-:W-:Y:S02]  /*1e80*/  LEA.HI.X R3, R3, UR13, R4, 0x2, P0 ;  /* 0x0000000d03037c11 */ /* 0x000fe400080f1404 */
[-C--:B------:R-:W-:Y:S01]  /*1e90*/  ISETP.GE.AND P6, PT, R11, R0.reuse, PT ;  /* 0x000000000b00720c */ /* 0x080fe20003fc6270 */
[----:B------:R-:W-:Y:S01]  /*1ea0*/  VIADD R11, R7, 0x100 ;  /* 0x00000100070b7836 */ /* 0x000fe20000000000 */
[-C--:B------:R-:W-:Y:S01]  /*1eb0*/  ISETP.GE.AND P5, PT, R5, R0.reuse, PT ;  /* 0x000000000500720c */ /* 0x080fe20003fa6270 */
[----:B------:R-:W-:Y:S01]  /*1ec0*/  VIADD R5, R7, 0xe0 ;  /* 0x000000e007057836 */ /* 0x000fe20000000000 */
[----:B------:R-:W-:Y:S01]  /*1ed0*/  @!P1 STG.E desc[UR8][R2.64], R44 ;  /* 0x0000002c02009986 */ /* 0x000fe2000c101908 */
[----:B------:R-:W-:-:S03]  /*1ee0*/  ISETP.GE.AND P0, PT, R25, R0, PT ;  /* 0x000000001900720c */ /* 0x000fc60003f06270 */
[-C--:B------:R-:W-:Y:S01]  /*1ef0*/  ISETP.GE.AND P1, PT, R5, R0.reuse, PT ;  /* 0x000000000500720c */ /* 0x080fe20003f26270 */
[----:B------:R-:W-:Y:S01]  /*1f00*/  VIADD R5, R7, 0x120 ;  /* 0x0000012007057836 */ /* 0x000fe20000000000 */
[----:B------:R-:W-:Y:S04]  /*1f10*/  @!P3 STG.E desc[UR8][R2.64+0x100], R42 ;  /* 0x0001002a0200b986 */ /* 0x000fe8000c101908 */
[-C--:B------:R-:W-:Y:S01]  /*1f20*/  ISETP.GE.AND P3, PT, R5, R0.reuse, PT ;  /* 0x000000000500720c */ /* 0x080fe20003f66270 */
[----:B------:R-:W-:Y:S01]  /*1f30*/  VIADD R5, R7, 0x160 ;  /* 0x0000016007057836 */ /* 0x000fe20000000000 */
[----:B------:R-:W-:Y:S01]  /*1f40*/  @!P2 STG.E desc[UR8][R2.64+0x80], R43 ;  /* 0x0000802b0200a986 */ /* 0x000fe2000c101908 */
[----:B------:R-:W-:Y:S01]  /*1f50*/  ISETP.GE.AND P2, PT, R11, R0, PT ;  /* 0x000000000b00720c */ /* 0x000fe20003f46270 */
[----:B------:R-:W-:-:S02]  /*1f60*/  VIADD R11, R7, 0x140 ;  /* 0x00000140070b7836 */ /* 0x000fc40000000000 */
[----:B------:R0:W-:Y:S01]  /*1f70*/  @!P5 STG.E desc[UR8][R2.64+0x200], R9 ;  /* 0x000200090200d986 */ /* 0x0001e2000c101908 */
[-C--:B------:R-:W-:Y:S01]  /*1f80*/  ISETP.GE.AND P5, PT, R5, R0.reuse, PT ;  /* 0x000000000500720c */ /* 0x080fe20003fa6270 */
[----:B------:R-:W-:Y:S02]  /*1f90*/  VIADD R5, R7, 0x1a0 ;  /* 0x000001a007057836 */ /* 0x000fe40000000000 */
[----:B------:R1:W-:Y:S01]  /*1fa0*/  @!P4 STG.E desc[UR8][R2.64+0x180], R8 ;  /* 0x000180080200c986 */ /* 0x0003e2000c101908 */
[-C--:B------:R-:W-:Y:S01]  /*1fb0*/  ISETP.GE.AND P4, PT, R11, R0.reuse, PT ;  /* 0x000000000b00720c */ /* 0x080fe20003f86270 */
[----:B------:R-:W-:Y:S02]  /*1fc0*/  VIADD R11, R7, 0x180 ;  /* 0x00000180070b7836 */ /* 0x000fe40000000000 */
[----:B------:R1:W-:Y:S01]  /*1fd0*/  @!P0 STG.E desc[UR8][R2.64+0x300], R12 ;  /* 0x0003000c02008986 */ /* 0x0003e2000c101908 */
[----:B------:R-:W-:Y:S01]  /*1fe0*/  ISETP.GE.AND P0, PT, R5, R0, PT ;  /* 0x000000000500720c */ /* 0x000fe20003f06270 */
[----:B------:R-:W-:-:S02]  /*1ff0*/  VIADD R5, R7, 0x1e0 ;  /* 0x000001e007057836 */ /* 0x000fc40000000000 */
[----:B------:R1:W-:Y:S01]  /*2000*/  @!P6 STG.E desc[UR8][R2.64+0x280], R10 ;  /* 0x0002800a0200e986 */ /* 0x0003e2000c101908 */
[-C--:B------:R-:W-:Y:S01]  /*2010*/  ISETP.GE.AND P6, PT, R11, R0.reuse, PT ;  /* 0x000000000b00720c */ /* 0x080fe20003fc6270 */
[----:B------:R-:W-:Y:S02]  /*2020*/  VIADD R11, R7, 0x1c0 ;  /* 0x000001c0070b7836 */ /* 0x000fe40000000000 */
[----:B------:R1:W-:Y:S01]  /*2030*/  @!P2 STG.E desc[UR8][R2.64+0x400], R14 ;  /* 0x0004000e0200a986 */ /* 0x0003e2000c101908 */
[-C--:B------:R-:W-:Y:S01]  /*2040*/  ISETP.GE.AND P2, PT, R5, R0.reuse, PT ;  /* 0x000000000500720c */ /* 0x080fe20003f46270 */
[C---:B0-----:R-:W-:Y:S02]  /*2050*/  VIADD R9, R7.reuse, 0x200 ;  /* 0x0000020007097836 */ /* 0x041fe40000000000 */
[C---:B------:R-:W-:Y:S01]  /*2060*/  VIADD R5, R7.reuse, 0x220 ;  /* 0x0000022007057836 */ /* 0x040fe20000000000 */
[----:B------:R1:W-:Y:S01]  /*2070*/  @!P1 STG.E desc[UR8][R2.64+0x380], R13 ;  /* 0x0003800d02009986 */ /* 0x0003e2000c101908 */
[----:B------:R-:W-:Y:S01]  /*2080*/  VIADD R7, R7, 0x240 ;  /* 0x0000024007077836 */ /* 0x000fe20000000000 */
[----:B------:R-:W-:-:S02]  /*2090*/  ISETP.GE.AND P1, PT, R11, R0, PT ;  /* 0x000000000b00720c */ /* 0x000fc40003f26270 */
[----:B------:R1:W-:Y:S01]  /*20a0*/  @!P3 STG.E desc[UR8][R2.64+0x480], R15 ;  /* 0x0004800f0200b986 */ /* 0x0003e2000c101908 */
[----:B------:R-:W-:-:S03]  /*20b0*/  ISETP.GE.AND P3, PT, R9, R0, PT ;  /* 0x000000000900720c */ /* 0x000fc60003f66270 */
[----:B------:R1:W-:Y:S01]  /*20c0*/  @!P4 STG.E desc[UR8][R2.64+0x500], R16 ;  /* 0x000500100200c986 */ /* 0x0003e2000c101908 */
[----:B------:R-:W-:-:S03]  /*20d0*/  ISETP.GE.AND P4, PT, R5, R0, PT ;  /* 0x000000000500720c */ /* 0x000fc60003f86270 */
[----:B------:R1:W-:Y:S01]  /*20e0*/  @!P5 STG.E desc[UR8][R2.64+0x580], R17 ;  /* 0x000580110200d986 */ /* 0x0003e2000c101908 */
[----:B------:R-:W-:-:S03]  /*20f0*/  ISETP.GE.AND P5, PT, R7, R0, PT ;  /* 0x000000000700720c */ /* 0x000fc60003fa6270 */
[----:B------:R1:W-:Y:S04]  /*2100*/  @!P6 STG.E desc[UR8][R2.64+0x600], R18 ;  /* 0x000600120200e986 */ /* 0x0003e8000c101908 */
[----:B------:R1:W-:Y:S04]  /*2110*/  @!P0 STG.E desc[UR8][R2.64+0x680], R19 ;  /* 0x0006801302008986 */ /* 0x0003e8000c101908 */
[----:B------:R1:W-:Y:S04]  /*2120*/  @!P1 STG.E desc[UR8][R2.64+0x700], R20 ;  /* 0x0007001402009986 */ /* 0x0003e8000c101908 */
[----:B------:R1:W-:Y:S04]  /*2130*/  @!P2 STG.E desc[UR8][R2.64+0x780], R21 ;  /* 0x000780150200a986 */ /* 0x0003e8000c101908 */
[----:B------:R1:W-:Y:S04]  /*2140*/  @!P3 STG.E desc[UR8][R2.64+0x800], R22 ;  /* 0x000800160200b986 */ /* 0x0003e8000c101908 */
[----:B------:R1:W-:Y:S01]  /*2150*/  @!P4 STG.E desc[UR8][R2.64+0x880], R23 ;  /* 0x000880170200c986 */ /* 0x0003e2000c101908 */
[----:B------:R-:W-:Y:S05]  /*2160*/  @P5 EXIT ;  /* 0x000000000000594d */ /* 0x000fea0003800000 */
[----:B------:R-:W-:Y:S01]  /*2170*/  STG.E desc[UR8][R2.64+0x900], R24 ;  /* 0x0009001802007986 */ /* 0x000fe2000c101908 */
[----:B------:R-:W-:Y:S05]  /*2180*/  EXIT ;  /* 0x000000000000794d */ /* 0x000fea0003800000 */
.L_x_14:
[----:B------:R-:W-:Y:S01]  /*2190*/  IMAD.MOV.U32 R2, RZ, RZ, RZ ;  /* 0x000000ffff027224 */ /* 0x000fe200078e00ff */
[C---:B------:R-:W-:Y:S01]  /*21a0*/  ISETP.GT.U32.AND P0, PT, R3.reuse, 0x1f, PT ;  /* 0x0000001f0300780c */ /* 0x040fe20003f04070 */
[----:B------:R-:W-:Y:S05]  /*21b0*/  WARPSYNC.ALL ;  /* 0x0000000000007948 */ /* 0x000fea0003800000 */
[----:B------:R-:W-:-:S05]  /*21c0*/  IMAD.HI.U32 R24, R3, 0x15555556, R2 ;  /* 0x1555555603187827 */ /* 0x000fca00078e0002 */
[----:B------:R-:W-:-:S05]  /*21d0*/  LEA R24, R24, UR4, 0x2 ;  /* 0x0000000418187c11 */ /* 0x000fca000f8e10ff */
[----:B------:R0:W-:Y:S01]  /*21e0*/  STS [R24+0x3410], R27 ;  /* 0x0034101b18007388 */ /* 0x0001e20000000800 */
[----:B------:R-:W-:Y:S06]  /*21f0*/  BAR.SYNC.DEFER_BLOCKING 0x0 ;  /* 0x0000000000007b1d */ /* 0x000fec0000010000 */
[----:B------:R-:W-:Y:S05]  /*2200*/  @P0 BRA `(.L_x_25) ;  /* 0x0000000000e00947 */ /* 0x000fea0003800000 */
[----:B------:R-:W-:Y:S01]  /*2210*/  IMAD.MOV.U32 R5, RZ, RZ, 0x34 ;  /* 0x00000034ff057424 */ /* 0x000fe200078e00ff */
[----:B------:R-:W-:-:S03]  /*2220*/  UMOV UR11, 0xffffffff ;  /* 0xffffffff000b7882 */ /* 0x000fc60000000000 */
[----:B------:R-:W-:-:S05]  /*2230*/  IMAD R18, R3, R5, UR4 ;  /* 0x0000000403127e24 */ /* 0x000fca000f8e0205 */
[----:B------:R-:W-:Y:S04]  /*2240*/  LDS R16, [R18+0x3410] ;  /* 0x0034100012107984 */ /* 0x000fe80000000800 */
[----:B------:R-:W-:Y:S04]  /*2250*/  LDS R17, [R18+0x3414] ;  /* 0x0034140012117984 */ /* 0x000fe80000000800 */
[----:B------:R-:W1:Y:S04]  /*2260*/  LDS R14, [R18+0x3418] ;  /* 0x00341800120e7984 */ /* 0x000e680000000800 */
[----:B------:R-:W-:Y:S04]  /*2270*/  LDS R15, [R18+0x341c] ;  /* 0x00341c00120f7984 */ /* 0x000fe80000000800 */
[----:B------:R-:W2:Y:S04]  /*2280*/  LDS R12, [R18+0x3420] ;  /* 0x00342000120c7984 */ /* 0x000ea80000000800 */
[----:B------:R-:W-:Y:S04]  /*2290*/  LDS R13, [R18+0x3424] ;  /* 0x00342400120d7984 */ /* 0x000fe80000000800 */
[----:B------:R-:W3:Y:S04]  /*22a0*/  LDS R10, [R18+0x3428] ;  /* 0x00342800120a7984 */ /* 0x000ee80000000800 */
[----:B------:R-:W-:Y:S04]  /*22b0*/  LDS R9, [R18+0x342c] ;  /* 0x00342c0012097984 */ /* 0x000fe80000000800 */
[----:B------:R-:W4:Y:S04]  /*22c0*/  LDS R8, [R18+0x3430] ;  /* 0x0034300012087984 */ /* 0x000f280000000800 */
[----:B------:R-:W-:Y:S04]  /*22d0*/  LDS R5, [R18+0x3434] ;  /* 0x0034340012057984 */ /* 0x000fe80000000800 */
[----:B------:R-:W5:Y:S04]  /*22e0*/  LDS R4, [R18+0x3438] ;  /* 0x0034380012047984 */ /* 0x000f680000000800 */
[----:B------:R-:W0:Y:S01]  /*22f0*/  LDS R19, [R18+0x343c] ;  /* 0x00343c0012137984 */ /* 0x000e220000000800 */
[----:B-1----:R-:W-:-:S04]  /*2300*/  IADD3 R20, PT, PT, R14, R17, R16 ;  /* 0x000000110e147210 */ /* 0x002fc80007ffe010 */
[----:B--2---:R-:W-:-:S04]  /*2310*/  IADD3 R20, PT, PT, R12, R20, R15 ;  /* 0x000000140c147210 */ /* 0x004fc80007ffe00f */
[----:B---3--:R-:W-:-:S04]  /*2320*/  IADD3 R20, PT, PT, R10, R20, R13 ;  /* 0x000000140a147210 */ /* 0x008fc80007ffe00d */
[----:B----4-:R-:W-:-:S04]  /*2330*/  IADD3 R20, PT, PT, R8, R20, R9 ;  /* 0x0000001408147210 */ /* 0x010fc80007ffe009 */
[----:B-----5:R-:W-:-:S05]  /*2340*/  IADD3 R20, PT, PT, R4, R20, R5 ;  /* 0x0000001404147210 */ /* 0x020fca0007ffe005 */
[----:B0-----:R-:W-:Y:S01]  /*2350*/  IMAD.IADD R19, R19, 0x1, R20 ;  /* 0x0000000113137824 */ /* 0x001fe200078e0214 */
[----:B------:R-:W-:Y:S06]  /*2360*/  BRA.DIV UR11, `(.L_x_26) ;  /* 0x0000005e0be47947 */ /* 0x000fec000b800000 */
[----:B------:R-:W0:Y:S02]  /*2370*/  SHFL.UP P0, R20, R19, 0x1, RZ ;  /* 0x0420000013147989 */ /* 0x000e2400000000ff */
[----:B0-----:R-:W-:-:S05]  /*2380*/  @P0 IMAD.IADD R20, R19, 0x1, R20 ;  /* 0x0000000113140824 */ /* 0x001fca00078e0214 */
[----:B------:R-:W0:Y:S02]  /*2390*/  SHFL.UP P0, R21, R20, 0x2, RZ ;  /* 0x0440000014157989 */ /* 0x000e2400000000ff */
[----:B0-----:R-:W-:-:S05]  /*23a0*/  @P0 IMAD.IADD R21, R20, 0x1, R21 ;  /* 0x0000000114150824 */ /* 0x001fca00078e0215 */
[----:B------:R-:W0:Y:S02]  /*23b0*/  SHFL.UP P0, R22, R21, 0x4, RZ ;  /* 0x0480000015167989 */ /* 0x000e2400000000ff */
[----:B0-----:R-:W-:-:S05]  /*23c0*/  @P0 IMAD.IADD R22, R21, 0x1, R22 ;  /* 0x0000000115160824 */ /* 0x001fca00078e0216 */
[----:B------:R-:W0:Y:S02]  /*23d0*/  SHFL.UP P0, R23, R22, 0x8, RZ ;  /* 0x0500000016177989 */ /* 0x000e2400000000ff */
[----:B0-----:R-:W-:-:S05]  /*23e0*/  @P0 IMAD.IADD R23, R22, 0x1, R23 ;  /* 0x0000000116170824 */ /* 0x001fca00078e0217 */
[----:B------:R0:W1:Y:S02]  /*23f0*/  SHFL.UP P0, R48, R23, 0x10, RZ ;  /* 0x0600000017307989 */ /* 0x00006400000000ff */
.L_x_118:
[----:B-1----:R-:W-:-:S04]  /*2400*/  @P0 IMAD.IADD R48, R23, 0x1, R48 ;  /* 0x0000000117300824 */ /* 0x002fc800078e0230 */
[----:B------:R-:W-:-:S04]  /*2410*/  IMAD.IADD R19, R48, 0x1, -R19 ;  /* 0x0000000130137824 */ /* 0x000fc800078e0a13 */
[----:B------:R-:W-:Y:S01]  /*2420*/  IMAD.IADD R16, R16, 0x1, R19 ;  /* 0x0000000110107824 */ /* 0x000fe200078e0213 */
[----:B------:R1:W-:Y:S03]  /*2430*/  STS [R18+0x3410], R19 ;  /* 0x0034101312007388 */ /* 0x0003e60000000800 */
        /* <DEDUP_REMOVED lines=19> */
[----:B------:R1:W-:Y:S04]  /*2570*/  STS [R18+0x3438], R5 ;  /* 0x0034380512007388 */ /* 0x0003e80000000800 */
[----:B------:R1:W-:Y:S02]  /*2580*/  STS [R18+0x343c], R21 ;  /* 0x00343c1512007388 */ /* 0x0003e40000000800 */
.L_x_25:
[----:B------:R-:W-:Y:S05]  /*2590*/  WARPSYNC.ALL ;  /* 0x0000000000007948 */ /* 0x000fea0003800000 */
[----:B------:R-:W-:Y:S01]  /*25a0*/  BAR.SYNC.DEFER_BLOCKING 0x0 ;  /* 0x0000000000007b1d */ /* 0x000fe20000010000 */
[----:B------:R-:W-:Y:S02]  /*25b0*/  ISETP.NE.AND P0, PT, R53, RZ, PT ;  /* 0x000000ff3500720c */ /* 0x000fe40003f05270 */
[----:B-1----:R-:W-:-:S03]  /*25c0*/  SHF.R.U32.HI R5, RZ, UR6, R45 ;  /* 0x00000006ff057c19 */ /* 0x002fc6000801162d */
[----:B------:R-:W-:Y:S01]  /*25d0*/  BSSY.RECONVERGENT B0, `(.L_x_27) ;  /* 0x0000029000007945 */ /* 0x000fe20003800200 */
[----:B------:R-:W-:Y:S01]  /*25e0*/  LOP3.LUT R5, R5, UR5, RZ, 0x30, !PT ;  /* 0x0000000505057c12 */ /* 0x000fe2000f8e30ff */
[----:B0-----:R-:W0:Y:S06]  /*25f0*/  LDS R24, [R24+0x3410] ;  /* 0x0034100018187984 */ /* 0x001e2c0000000800 */
[----:B------:R-:W-:Y:S05]  /*2600*/  @P0 BRA `(.L_x_28) ;  /* 0x0000000000940947 */ /* 0x000fea0003800000 */
[----:B------:R-:W-:-:S05]  /*2610*/  LEA R4, R3, UR4, 0x2 ;  /* 0x0000000403047c11 */ /* 0x000fca000f8e10ff */
[----:B------:R-:W0:Y:S04]  /*2620*/  LDS R13, [R4] ;  /* 0x00000000040d7984 */ /* 0x000e280000000800 */
[----:B------:R-:W1:Y:S04]  /*2630*/  LDS R15, [R4+0x400] ;  /* 0x00040000040f7984 */ /* 0x000e680000000800 */
[----:B------:R-:W2:Y:S04]  /*2640*/  LDS R17, [R4+0x800] ;  /* 0x0008000004117984 */ /* 0x000ea80000000800 */
[----:B------:R-:W3:Y:S04]  /*2650*/  LDS R19, [R4+0xc00] ;  /* 0x000c000004137984 */ /* 0x000ee80000000800 */
[----:B------:R-:W4:Y:S04]  /*2660*/  LDS R21, [R4+0x1000] ;  /* 0x0010000004157984 */ /* 0x000f280000000800 */
[----:B------:R-:W5:Y:S04]  /*2670*/  LDS R23, [R4+0x1400] ;  /* 0x0014000004177984 */ /* 0x000f680000000800 */
[----:B------:R-:W5:Y:S04]  /*2680*/  LDS R45, [R4+0x1800] ;  /* 0x00180000042d7984 */ /* 0x000f680000000800 */
[----:B------:R-:W5:Y:S04]  /*2690*/  LDS R47, [R4+0x1c00] ;  /* 0x001c0000042f7984 */ /* 0x000f680000000800 */
[----:B------:R-:W5:Y:S04]  /*26a0*/  LDS R49, [R4+0x2000] ;  /* 0x0020000004317984 */ /* 0x000f680000000800 */
[----:B------:R-:W5:Y:S04]  /*26b0*/  LDS R51, [R4+0x2400] ;  /* 0x0024000004337984 */ /* 0x000f680000000800 */
[----:B------:R-:W5:Y:S01]  /*26c0*/  LDS R8, [R4+0x2800] ;  /* 0x0028000004087984 */ /* 0x000f620000000800 */
[----:B0-----:R-:W-:-:S03]  /*26d0*/  IMAD.IADD R13, R24, 0x1, R13 ;  /* 0x00000001180d7824 */ /* 0x001fc600078e020d */
[----:B------:R-:W0:Y:S01]  /*26e0*/  LDS R9, [R4+0x2c00] ;  /* 0x002c000004097984 */ /* 0x000e220000000800 */
[----:B-1----:R-:W-:-:S03]  /*26f0*/  IMAD.IADD R15, R24, 0x1, R15 ;  /* 0x00000001180f7824 */ /* 0x002fc600078e020f */
[----:B------:R1:W-:Y:S01]  /*2700*/  STS [R4], R13 ;  /* 0x0000000d04007388 */ /* 0x0003e20000000800 */
[C---:B--2---:R-:W-:Y:S02]  /*2710*/  IMAD.IADD R17, R24.reuse, 0x1, R17 ;  /* 0x0000000118117824 */ /* 0x044fe400078e0211 */
[C---:B---3--:R-:W-:Y:S01]  /*2720*/  IMAD.IADD R19, R24.reuse, 0x1, R19 ;  /* 0x0000000118137824 */ /* 0x048fe200078e0213 */
[----:B------:R2:W-:Y:S01]  /*2730*/  STS [R4+0x400], R15 ;  /* 0x0004000f04007388 */ /* 0x0005e20000000800 */
[----:B----4-:R-:W-:-:S03]  /*2740*/  IMAD.IADD R21, R24, 0x1, R21 ;  /* 0x0000000118157824 */ /* 0x010fc600078e0215 */
[----:B------:R2:W-:Y:S01]  /*2750*/  STS [R4+0x800], R17 ;  /* 0x0008001104007388 */ /* 0x0005e20000000800 */
[----:B-----5:R-:W-:-:S03]  /*2760*/  IMAD.IADD R23, R24, 0x1, R23 ;  /* 0x0000000118177824 */ /* 0x020fc600078e0217 */
[----:B------:R2:W-:Y:S01]  /*2770*/  STS [R4+0xc00], R19 ;  /* 0x000c001304007388 */ /* 0x0005e20000000800 */
[----:B------:R-:W-:-:S03]  /*2780*/  IMAD.IADD R45, R24, 0x1, R45 ;  /* 0x00000001182d7824 */ /* 0x000fc600078e022d */
[----:B------:R2:W-:Y:S01]  /*2790*/  STS [R4+0x1000], R21 ;  /* 0x0010001504007388 */ /* 0x0005e20000000800 */
[----:B------:R-:W-:-:S03]  /*27a0*/  IMAD.IADD R47, R24, 0x1, R47 ;  /* 0x00000001182f7824 */ /* 0x000fc600078e022f */
[----:B------:R2:W-:Y:S01]  /*27b0*/  STS [R4+0x1400], R23 ;  /* 0x0014001704007388 */ /* 0x0005e20000000800 */
[----:B------:R-:W-:-:S03]  /*27c0*/  IMAD.IADD R49, R24, 0x1, R49 ;  /* 0x0000000118317824 */ /* 0x000fc600078e0231 */
[----:B------:R2:W-:Y:S01]  /*27d0*/  STS [R4+0x1800], R45 ;  /* 0x0018002d04007388 */ /* 0x0005e20000000800 */
[----:B------:R-:W-:-:S03]  /*27e0*/  IMAD.IADD R51, R24, 0x1, R51 ;  /* 0x0000000118337824 */ /* 0x000fc600078e0233 */
[----:B------:R2:W-:Y:S01]  /*27f0*/  STS [R4+0x1c00], R47 ;  /* 0x001c002f04007388 */ /* 0x0005e20000000800 */
[----:B-1----:R-:W-:-:S03]  /*2800*/  IMAD.IADD R13, R24, 0x1, R8 ;  /* 0x00000001180d7824 */ /* 0x002fc600078e0208 */
[----:B------:R2:W-:Y:S01]  /*2810*/  STS [R4+0x2000], R49 ;  /* 0x0020003104007388 */ /* 0x0005e20000000800 */
[----:B0-----:R-:W-:-:S03]  /*2820*/  IMAD.IADD R9, R24, 0x1, R9 ;  /* 0x0000000118097824 */ /* 0x001fc600078e0209 */
[----:B------:R2:W-:Y:S04]  /*2830*/  STS [R4+0x2400], R51 ;  /* 0x0024003304007388 */ /* 0x0005e80000000800 */
[----:B------:R2:W-:Y:S04]  /*2840*/  STS [R4+0x2800], R13 ;  /* 0x0028000d04007388 */ /* 0x0005e80000000800 */
[----:B------:R2:W-:Y:S02]  /*2850*/  STS [R4+0x2c00], R9 ;  /* 0x002c000904007388 */ /* 0x0005e40000000800 */
.L_x_28:
[----:B------:R-:W-:Y:S05]  /*2860*/  BSYNC.RECONVERGENT B0 ;  /* 0x0000000000007941 */ /* 0x000fea0003800200 */
.L_x_27:
[----:B------:R-:W-:Y:S01]  /*2870*/  BAR.SYNC.DEFER_BLOCKING 0x0 ;  /* 0x0000000000007b1d */ /* 0x000fe20000010000 */
[----:B------:R-:W-:Y:S01]  /*2880*/  R2P PR, R5, 0x7f ;  /* 0x0000007f05007804 */ /* 0x000fe20000000000 */
[----:B------:R-:W-:-:S04]  /*2890*/  IMAD.MOV.U32 R8, RZ, RZ, RZ ;  /* 0x000000ffff087224 */ /* 0x000fc800078e00ff */
[----:B------:R-:W-:Y:S01]  /*28a0*/  BSSY.RECONVERGENT B0, `(.L_x_29) ;  /* 0x0000026000007945 */ /* 0x000fe20003800200 */
[----:B--2---:R-:W1:Y:S07]  /*28b0*/  S2R R23, SR_LEMASK ;  /* 0x0000000000177919 */ /* 0x004e6e0000003a00 */
[----:B------:R-:W-:Y:S02]  /*28c0*/  VOTE.ANY R4, PT, P0 ;  /* 0x0000000000047806 */ /* 0x000fe400000e0100 */
[----:B------:R-:W-:-:S02]  /*28d0*/  VOTE.ANY R9, PT, P1 ;  /* 0x0000000000097806 */ /* 0x000fc400008e0100 */
[----:B------:R-:W-:Y:S02]  /*28e0*/  @!P0 LOP3.LUT R4, RZ, R4, RZ, 0x33, !PT ;  /* 0x00000004ff048212 */ /* 0x000fe400078e33ff */
[----:B------:R-:W-:Y:S02]  /*28f0*/  VOTE.ANY R13, PT, P2 ;  /* 0x00000000000d7806 */ /* 0x000fe400010e0100 */
[----:B------:R-:W-:Y:S02]  /*2900*/  @!P1 LOP3.LUT R9, RZ, R9, RZ, 0x33, !PT ;  /* 0x00000009ff099212 */ /* 0x000fe400078e33ff */
[----:B------:R-:W-:Y:S02]  /*2910*/  VOTE.ANY R15, PT, P3 ;  /* 0x00000000000f7806 */ /* 0x000fe400018e0100 */
[----:B------:R-:W-:Y:S02]  /*2920*/  @!P2 LOP3.LUT R13, RZ, R13, RZ, 0x33, !PT ;  /* 0x0000000dff0da212 */ /* 0x000fe400078e33ff */
[----:B------:R-:W-:-:S02]  /*2930*/  LOP3.LUT R4, R9, R4, RZ, 0xc0, !PT ;  /* 0x0000000409047212 */ /* 0x000fc400078ec0ff */
[----:B------:R-:W-:Y:S02]  /*2940*/  @!P3 LOP3.LUT R15, RZ, R15, RZ, 0x33, !PT ;  /* 0x0000000fff0fb212 */ /* 0x000fe400078e33ff */
[----:B------:R-:W-:Y:S02]  /*2950*/  LOP3.LUT R4, R13, R4, RZ, 0xc0, !PT ;  /* 0x000000040d047212 */ /* 0x000fe400078ec0ff */
[----:B------:R-:W-:Y:S02]  /*2960*/  VOTE.ANY R9, PT, P4 ;  /* 0x0000000000097806 */ /* 0x000fe400020e0100 */
[----:B------:R-:W-:Y:S02]  /*2970*/  LOP3.LUT P0, RZ, R5, 0x80, RZ, 0xc0, !PT ;  /* 0x0000008005ff7812 */ /* 0x000fe4000780c0ff */
[----:B------:R-:W-:Y:S02]  /*2980*/  LOP3.LUT R4, R15, R4, RZ, 0xc0, !PT ;  /* 0x000000040f047212 */ /* 0x000fe400078ec0ff */
[----:B------:R-:W-:-:S02]  /*2990*/  VOTE.ANY R13, PT, P5 ;  /* 0x00000000000d7806 */ /* 0x000fc400028e0100 */
[----:B------:R-:W-:Y:S02]  /*29a0*/  @!P4 LOP3.LUT R9, RZ, R9, RZ, 0x33, !PT ;  /* 0x00000009ff09c212 */ /* 0x000fe400078e33ff */
[----:B------:R-:W-:Y:S02]  /*29b0*/  @!P5 LOP3.LUT R13, RZ, R13, RZ, 0x33, !PT ;  /* 0x0000000dff0dd212 */ /* 0x000fe400078e33ff */
[----:B------:R-:W-:Y:S02]  /*29c0*/  LOP3.LUT R4, R9, R4, RZ, 0xc0, !PT ;  /* 0x0000000409047212 */ /* 0x000fe400078ec0ff */
[----:B------:R-:W-:Y:S02]  /*29d0*/  VOTE.ANY R9, PT, P6 ;  /* 0x0000000000097806 */ /* 0x000fe400030e0100 */
[----:B------:R-:W-:Y:S02]  /*29e0*/  LOP3.LUT R4, R13, R4, RZ, 0xc0, !PT ;  /* 0x000000040d047212 */ /* 0x000fe400078ec0ff */
[----:B------:R-:W-:-:S02]  /*29f0*/  VOTE.ANY R13, PT, P0 ;  /* 0x00000000000d7806 */ /* 0x000fc400000e0100 */
[----:B------:R-:W-:Y:S02]  /*2a00*/  @!P6 LOP3.LUT R9, RZ, R9, RZ, 0x33, !PT ;  /* 0x00000009ff09e212 */ /* 0x000fe400078e33ff */
[----:B------:R-:W-:Y:S02]  /*2a10*/  @!P0 LOP3.LUT R13, RZ, R13, RZ, 0x33, !PT ;  /* 0x0000000dff0d8212 */ /* 0x000fe400078e33ff */
[----:B------:R-:W-:Y:S02]  /*2a20*/  LOP3.LUT R4, R9, R4, RZ, 0xc0, !PT ;  /* 0x0000000409047212 */ /* 0x000fe400078ec0ff */
[----:B------:R-:W-:Y:S02]  /*2a30*/  SHF.R.U32.HI R9, RZ, UR6, R6 ;  /* 0x00000006ff097c19 */ /* 0x000fe40008011606 */
[----:B------:R-:W-:Y:S01]  /*2a40*/  LOP3.LUT R10, R13, R4, RZ, 0xc0, !PT ;  /* 0x000000040d0a7212 */ /* 0x000fe200078ec0ff */
[----:B------:R-:W-:Y:S01]  /*2a50*/  IMAD.SHL.U32 R4, R3, 0x20, RZ ;  /* 0x0000002003047824 */ /* 0x000fe200078e00ff */
[----:B------:R-:W-:-:S02]  /*2a60*/  LOP3.LUT R9, R9, UR5, RZ, 0x30, !PT ;  /* 0x0000000509097c12 */ /* 0x000fc4000f8e30ff */
[----:B------:R-:W2:Y:S01]  /*2a70*/  FLO.U32 R15, R10 ;  /* 0x0000000a000f7300 */ /* 0x000ea200000e0000 */
[----:B-1----:R-:W-:Y:S02]  /*2a80*/  LOP3.LUT R14, R23, R10, RZ, 0xc0, !PT ;  /* 0x0000000a170e7212 */ /* 0x002fe400078ec0ff */
[----:B------:R-:W-:-:S05]  /*2a90*/  LOP3.LUT R4, R4, 0x7c00, RZ, 0xc0, !PT ;  /* 0x00007c0004047812 */ /* 0x000fca00078ec0ff */
[----:B------:R-:W1:Y:S01]  /*2aa0*/  POPC R14, R14 ;  /* 0x0000000e000e7309 */ /* 0x000e620000000000 */
[----:B------:R-:W-:Y:S01]  /*2ab0*/  VIADD R22, R4, UR4 ;  /* 0x0000000404167c36 */ /* 0x000fe20008000000 */
[----:B--2---:R-:W-:-:S13]  /*2ac0*/  ISETP.NE.AND P0, PT, R46, R15, PT ;  /* 0x0000000f2e00720c */ /* 0x004fda0003f05270 */
[----:B-1----:R-:W-:Y:S05]  /*2ad0*/  @P0 BRA `(.L_x_30) ;  /* 0x0000000000080947 */ /* 0x002fea0003800000 */
[----:B------:R-:W-:-:S05]  /*2ae0*/  IMAD R5, R5, 0x4, R22 ;  /* 0x0000000405057824 */ /* 0x000fca00078e0216 */
[----:B------:R1:W2:Y:S02]  /*2af0*/  ATOMS.ADD R8, [R5], R14 ;  /* 0x0000000e0508738c */ /* 0x0002a40000000000 */
.L_x_30:
[----:B------:R-:W-:Y:S05]  /*2b00*/  BSYNC.RECONVERGENT B0 ;  /* 0x0000000000007941 */ /* 0x000fea0003800200 */
.L_x_29:
[----:B------:R-:W-:Y:S01]  /*2b10*/  R2P PR, R9, 0x7f ;  /* 0x0000007f09007804 */ /* 0x000fe20000000000 */
[----:B--2---:R2:W3:Y:S01]  /*2b20*/  SHFL.IDX PT, R8, R8, R15, 0x1f ;  /* 0x00001f0f08087589 */ /* 0x0044e200000e0000 */
[----:B------:R-:W-:Y:S01]  /*2b30*/  BSSY.RECONVERGENT B0, `(.L_x_31) ;  /* 0x0000023000007945 */ /* 0x000fe20003800200 */
[----:B------:R-:W-:-:S10]  /*2b40*/  IMAD.MOV.U32 R12, RZ, RZ, RZ ;  /* 0x000000ffff0c7224 */ /* 0x000fd400078e00ff */
[----:B------:R-:W-:Y:S02]  /*2b50*/  VOTE.ANY R4, PT, P0 ;  /* 0x0000000000047806 */ /* 0x000fe400000e0100 */
[----:B-1----:R-:W-:Y:S02]  /*2b60*/  VOTE.ANY R5, PT, P1 ;  /* 0x0000000000057806 */ /* 0x002fe400008e0100 */
[----:B------:R-:W-:Y:S02]  /*2b70*/  @!P0 LOP3.LUT R4, RZ, R4, RZ, 0x33, !PT ;  /* 0x00000004ff048212 */ /* 0x000fe400078e33ff */
[----:B------:R-:W-:Y:S02]  /*2b80*/  VOTE.ANY R13, PT, P2 ;  /* 0x00000000000d7806 */ /* 0x000fe400010e0100 */
[----:B------:R-:W-:Y:S02]  /*2b90*/  @!P1 LOP3.LUT R5, RZ, R5, RZ, 0x33, !PT ;  /* 0x00000005ff059212 */ /* 0x000fe400078e33ff */
[----:B------:R-:W-:-:S02]  /*2ba0*/  @!P2 LOP3.LUT R13, RZ, R13, RZ, 0x33, !PT ;  /* 0x0000000dff0da212 */ /* 0x000fc400078e33ff */
[----:B------:R-:W-:Y:S02]  /*2bb0*/  LOP3.LUT R4, R5, R4, RZ, 0xc0, !PT ;  /* 0x0000000405047212 */ /* 0x000fe400078ec0ff */
[----:B------:R-:W-:Y:S02]  /*2bc0*/  VOTE.ANY R5, PT, P3 ;  /* 0x0000000000057806 */ /* 0x000fe400018e0100 */
[----:B------:R-:W-:Y:S02]  /*2bd0*/  LOP3.LUT R4, R13, R4, RZ, 0xc0, !PT ;  /* 0x000000040d047212 */ /* 0x000fe400078ec0ff */
[----:B------:R-:W-:Y:S02]  /*2be0*/  LOP3.LUT P0, RZ, R9, 0x80, RZ, 0xc0, !PT ;  /* 0x0000008009ff7812 */ /* 0x000fe4000780c0ff */
[----:B------:R-:W-:Y:S02]  /*2bf0*/  VOTE.ANY R13, PT, P4 ;  /* 0x00000000000d7806 */ /* 0x000fe400020e0100 */
[----:B------:R-:W-:-:S02]  /*2c00*/  @!P3 LOP3.LUT R5, RZ, R5, RZ, 0x33, !PT ;  /* 0x00000005ff05b212 */ /* 0x000fc400078e33ff */
[----:B------:R-:W-:Y:S02]  /*2c10*/  @!P4 LOP3.LUT R13, RZ, R13, RZ, 0x33, !PT ;  /* 0x0000000dff0dc212 */ /* 0x000fe400078e33ff */
[----:B------:R-:W-:Y:S02]  /*2c20*/  LOP3.LUT R4, R5, R4, RZ, 0xc0, !PT ;  /* 0x0000000405047212 */ /* 0x000fe400078ec0ff */
[----:B------:R-:W-:Y:S02]  /*2c30*/  VOTE.ANY R5, PT, P5 ;  /* 0x0000000000057806 */ /* 0x000fe400028e0100 */
[----:B------:R-:W-:Y:S02]  /*2c40*/  LOP3.LUT R4, R13, R4, RZ, 0xc0, !PT ;  /* 0x000000040d047212 */ /* 0x000fe400078ec0ff */
[----:B------:R-:W-:Y:S02]  /*2c50*/  VOTE.ANY R13, PT, P6 ;  /* 0x00000000000d7806 */ /* 0x000fe400030e0100 */
[----:B------:R-:W-:-:S02]  /*2c60*/  @!P5 LOP3.LUT R5, RZ, R5, RZ, 0x33, !PT ;  /* 0x00000005ff05d212 */ /* 0x000fc400078e33ff */
[----:B------:R-:W-:Y:S02]  /*2c70*/  VOTE.ANY R17, PT, P0 ;  /* 0x0000000000117806 */ /* 0x000fe400000e0100 */
[----:B------:R-:W-:Y:S02]  /*2c80*/  @!P6 LOP3.LUT R13, RZ, R13, RZ, 0x33, !PT ;  /* 0x0000000dff0de212 */ /* 0x000fe400078e33ff */
[----:B------:R-:W-:Y:S02]  /*2c90*/  LOP3.LUT R4, R5, R4, RZ, 0xc0, !PT ;  /* 0x0000000405047212 */ /* 0x000fe400078ec0ff */
[----:B------:R-:W-:Y:S02]  /*2ca0*/  @!P0 LOP3.LUT R17, RZ, R17, RZ, 0x33, !PT ;  /* 0x00000011ff118212 */ /* 0x000fe400078e33ff */
[----:B------:R-:W-:-:S04]  /*2cb0*/  LOP3.LUT R4, R13, R4, RZ, 0xc0, !PT ;  /* 0x000000040d047212 */ /* 0x000fc800078ec0ff */
[----:B------:R-:W-:Y:S02]  /*2cc0*/  LOP3.LUT R4, R17, R4, RZ, 0xc0, !PT ;  /* 0x0000000411047212 */ /* 0x000fe400078ec0ff */
[----:B------:R-:W-:Y:S02]  /*2cd0*/  SHF.R.U32.HI R17, RZ, UR6, R0 ;  /* 0x00000006ff117c19 */ /* 0x000fe40008011600 */
[----:B------:R-:W1:Y:S01]  /*2ce0*/  FLO.U32 R5, R4 ;  /* 0x0000000400057300 */ /* 0x000e6200000e0000 */
[----:B------:R-:W-:Y:S02]  /*2cf0*/  LOP3.LUT R13, R23, R4, RZ, 0xc0, !PT ;  /* 0x00000004170d7212 */ /* 0x000fe400078ec0ff */
[----:B------:R-:W-:-:S05]  /*2d00*/  LOP3.LUT R17, R17, UR5, RZ, 0x30, !PT ;  /* 0x0000000511117c12 */ /* 0x000fca000f8e30ff */
[----:B------:R-:W4:Y:S01]  /*2d10*/  POPC R13, R13 ;  /* 0x0000000d000d7309 */ /* 0x000f220000000000 */
[----:B-1----:R-:W-:-:S13]  /*2d20*/  ISETP.NE.AND P0, PT, R46, R5, PT ;  /* 0x000000052e00720c */ /* 0x002fda0003f05270 */
[----:B--234-:R-:W-:Y:S05]  /*2d30*/  @P0 BRA `(.L_x_32) ;  /* 0x0000000000080947 */ /* 0x01cfea0003800000 */
[----:B------:R-:W-:-:S06]  /*2d40*/  IMAD R12, R9, 0x4, R22 ;  /* 0x00000004090c7824 */ /* 0x000fcc00078e0216 */
[----:B------:R1:W2:Y:S02]  /*2d50*/  ATOMS.ADD R12, [R12], R13 ;  /* 0x0000000d0c0c738c */ /* 0x0002a40000000000 */
.L_x_32:
[----:B------:R-:W-:Y:S05]  /*2d60*/  BSYNC.RECONVERGENT B0 ;  /* 0x0000000000007941 */ /* 0x000fea0003800200 */
.L_x_31:
[----:B------:R-:W-:Y:S01]  /*2d70*/  R2P PR, R17, 0x7f ;  /* 0x0000007f11007804 */ /* 0x000fe20000000000 */
[----:B--2---:R2:W3:Y:S01]  /*2d80*/  SHFL.IDX PT, R12, R12, R5, 0x1f ;  /* 0x00001f050c0c7589 */ /* 0x0044e200000e0000 */
[----:B------:R-:W-:Y:S11]  /*2d90*/  BSSY.RECONVERGENT B0, `(.L_x_33) ;  /* 0x0000023000007945 */ /* 0x000ff60003800200 */
[----:B------:R-:W-:-:S02]  /*2da0*/  VOTE.ANY R0, PT, P0 ;  /* 0x0000000000007806 */ /* 0x000fc400000e0100 */
[----:B------:R-:W-:Y:S02]  /*2db0*/  VOTE.ANY R9, PT, P1 ;  /* 0x0000000000097806 */ /* 0x000fe400008e0100 */
[----:B------:R-:W-:Y:S02]  /*2dc0*/  @!P0 LOP3.LUT R0, RZ, R0, RZ, 0x33, !PT ;  /* 0x00000000ff008212 */ /* 0x000fe400078e33ff */
[----:B------:R-:W-:Y:S02]  /*2dd0*/  VOTE.ANY R15, PT, P2 ;  /* 0x00000000000f7806 */ /* 0x000fe400010e0100 */
[----:B------:R-:W-:Y:S02]  /*2de0*/  @!P1 LOP3.LUT R9, RZ, R9, RZ, 0x33, !PT ;  /* 0x00000009ff099212 */ /* 0x000fe400078e33ff */
[----:B------:R-:W-:Y:S02]  /*2df0*/  @!P2 LOP3.LUT R15, RZ, R15, RZ, 0x33, !PT ;  /* 0x0000000fff0fa212 */ /* 0x000fe400078e33ff */
[----:B------:R-:W-:-:S02]  /*2e00*/  LOP3.LUT R0, R9, R0, RZ, 0xc0, !PT ;  /* 0x0000000009007212 */ /* 0x000fc400078ec0ff */
[----:B------:R-:W-:Y:S02]  /*2e10*/  VOTE.ANY R9, PT, P3 ;  /* 0x0000000000097806 */ /* 0x000fe400018e0100 */
[----:B------:R-:W-:Y:S02]  /*2e20*/  LOP3.LUT R0, R15, R0, RZ, 0xc0, !PT ;  /* 0x000000000f007212 */ /* 0x000fe400078ec0ff */
[----:B------:R-:W-:Y:S02]  /*2e30*/  LOP3.LUT P0, RZ, R17, 0x80, RZ, 0xc0, !PT ;  /* 0x0000008011ff7812 */ /* 0x000fe4000780c0ff */
[----:B------:R-:W-:Y:S02]  /*2e40*/  VOTE.ANY R15, PT, P4 ;  /* 0x00000000000f7806 */ /* 0x000fe400020e0100 */
[----:B------:R-:W-:Y:S02]  /*2e50*/  @!P3 LOP3.LUT R9, RZ, R9, RZ, 0x33, !PT ;  /* 0x00000009ff09b212 */ /* 0x000fe400078e33ff */
[----:B------:R-:W-:-:S02]  /*2e60*/  @!P4 LOP3.LUT R15, RZ, R15, RZ, 0x33, !PT ;  /* 0x0000000fff0fc212 */ /* 0x000fc400078e33ff */
[----:B------:R-:W-:Y:S02]  /*2e70*/  LOP3.LUT R0, R9, R0, RZ, 0xc0, !PT ;  /* 0x0000000009007212 */ /* 0x000fe400078ec0ff */
[----:B------:R-:W-:Y:S02]  /*2e80*/  VOTE.ANY R9, PT, P5 ;  /* 0x0000000000097806 */ /* 0x000fe400028e0100 */
[----:B------:R-:W-:Y:S02]  /*2e90*/  LOP3.LUT R0, R15, R0, RZ, 0xc0, !PT ;  /* 0x000000000f007212 */ /* 0x000fe400078ec0ff */
[----:B------:R-:W-:Y:S02]  /*2ea0*/  VOTE.ANY R15, PT, P6 ;  /* 0x00000000000f7806 */ /* 0x000fe400030e0100 */
[----:B------:R-:W-:Y:S02]  /*2eb0*/  @!P5 LOP3.LUT R9, RZ, R9, RZ, 0x33, !PT ;  /* 0x00000009ff09d212 */ /* 0x000fe400078e33ff */
[----:B------:R-:W-:-:S02]  /*2ec0*/  VOTE.ANY R19, PT, P0 ;  /* 0x0000000000137806 */ /* 0x000fc400000e0100 */
[----:B------:R-:W-:Y:S02]  /*2ed0*/  @!P6 LOP3.LUT R15, RZ, R15, RZ, 0x33, !PT ;  /* 0x0000000fff0fe212 */ /* 0x000fe400078e33ff */
[----:B------:R-:W-:Y:S02]  /*2ee0*/  LOP3.LUT R0, R9, R0, RZ, 0xc0, !PT ;  /* 0x0000000009007212 */ /* 0x000fe400078ec0ff */
[----:B------:R-:W-:Y:S02]  /*2ef0*/  @!P0 LOP3.LUT R19, RZ, R19, RZ, 0x33, !PT ;  /* 0x00000013ff138212 */ /* 0x000fe400078e33ff */
[----:B------:R-:W-:Y:S02]  /*2f00*/  LOP3.LUT R0, R15, R0, RZ, 0xc0, !PT ;  /* 0x000000000f007212 */ /* 0x000fe400078ec0ff */
[----:B------:R-:W-:Y:S02]  /*2f10*/  SHF.R.U32.HI R15, RZ, UR6, R41 ;  /* 0x00000006ff0f7c19 */ /* 0x000fe40008011629 */
[----:B------:R-:W-:Y:S01]  /*2f20*/  LOP3.LUT R4, R19, R0, RZ, 0xc0, !PT ;  /* 0x0000000013047212 */ /* 0x000fe200078ec0ff */
[----:B------:R-:W-:Y:S01]  /*2f30*/  IMAD.MOV.U32 R0, RZ, RZ, RZ ;  /* 0x000000ffff007224 */ /* 0x000fe200078e00ff */
[----:B------:R-:W-:-:S02]  /*2f40*/  LOP3.LUT R15, R15, UR5, RZ, 0x30, !PT ;  /* 0x000000050f0f7c12 */ /* 0x000fc4000f8e30ff */
[----:B------:R-:W4:Y:S01]  /*2f50*/  FLO.U32 R51, R4 ;  /* 0x0000000400337300 */ /* 0x000f2200000e0000 */
[----:B------:R-:W-:-:S07]  /*2f60*/  LOP3.LUT R10, R23, R4, RZ, 0xc0, !PT ;  /* 0x00000004170a7212 */ /* 0x000fce00078ec0ff */
[----:B------:R-:W0:Y:S01]  /*2f70*/  POPC R10, R10 ;  /* 0x0000000a000a7309 */ /* 0x000e220000000000 */
[----:B----4-:R-:W-:-:S13]  /*2f80*/  ISETP.NE.AND P0, PT, R46, R51, PT ;  /* 0x000000332e00720c */ /* 0x010fda0003f05270 */
[----:B0-23--:R-:W-:Y:S05]  /*2f90*/  @P0 BRA `(.L_x_34) ;  /* 0x0000000000080947 */ /* 0x00dfea0003800000 */
[----:B------:R-:W-:-:S05]  /*2fa0*/  IMAD R17, R17, 0x4, R22 ;  /* 0x0000000411117824 */ /* 0x000fca00078e0216 */
[----:B------:R0:W2:Y:S02]  /*2fb0*/  ATOMS.ADD R0, [R17], R10 ;  /* 0x0000000a1100738c */ /* 0x0000a40000000000 */
.L_x_34:
[----:B------:R-:W-:Y:S05]  /*2fc0*/  BSYNC.RECONVERGENT B0 ;  /* 0x0000000000007941 */ /* 0x000fea0003800200 */
.L_x_33:
        /* <DEDUP_REMOVED lines=21> */
[----:B0-----:R-:W-:-:S02]  /*3120*/  VOTE.ANY R17, PT, P0 ;  /* 0x0000000000117806 */ /* 0x001fc400000e0100 */
[----:B------:R-:W-:Y:S02]  /*3130*/  @!P6 LOP3.LUT R9, RZ, R9, RZ, 0x33, !PT ;  /* 0x00000009ff09e212 */ /* 0x000fe400078e33ff */
[----:B------:R-:W-:Y:S02]  /*3140*/  LOP3.LUT R4, R5, R4, RZ, 0xc0, !PT ;  /* 0x0000000405047212 */ /* 0x000fe400078ec0ff */
[----:B------:R-:W-:Y:S02]  /*3150*/  @!P0 LOP3.LUT R17, RZ, R17, RZ, 0x33, !PT ;  /* 0x00000011ff118212 */ /* 0x000fe400078e33ff */
[----:B------:R-:W-:-:S04]  /*3160*/  LOP3.LUT R4, R9, R4, RZ, 0xc0, !PT ;  /* 0x0000000409047212 */ /* 0x000fc800078ec0ff */
[----:B------:R-:W-:Y:S01]  /*3170*/  LOP3.LUT R6, R17, R4, RZ, 0xc0, !PT ;  /* 0x0000000411067212 */ /* 0x000fe200078ec0ff */
[----:B------:R-:W-:Y:S01]  /*3180*/  IMAD.MOV.U32 R4, RZ, RZ, RZ ;  /* 0x000000ffff047224 */ /* 0x000fe200078e00ff */
[----:B------:R-:W-:Y:S02]  /*3190*/  SHF.R.U32.HI R17, RZ, UR6, R40 ;  /* 0x00000006ff117c19 */ /* 0x000fe40008011628 */
[----:B------:R-:W0:Y:S01]  /*31a0*/  FLO.U32 R45, R6 ;  /* 0x00000006002d7300 */ /* 0x000e2200000e0000 */
[----:B------:R-:W-:Y:S02]  /*31b0*/  LOP3.LUT R9, R23, R6, RZ, 0xc0, !PT ;  /* 0x0000000617097212 */ /* 0x000fe400078ec0ff */
[----:B------:R-:W-:-:S05]  /*31c0*/  LOP3.LUT R17, R17, UR5, RZ, 0x30, !PT ;  /* 0x0000000511117c12 */ /* 0x000fca000f8e30ff */
[----:B------:R-:W4:Y:S01]  /*31d0*/  POPC R9, R9 ;  /* 0x0000000900097309 */ /* 0x000f220000000000 */
[----:B0-----:R-:W-:-:S13]  /*31e0*/  ISETP.NE.AND P0, PT, R46, R45, PT ;  /* 0x0000002d2e00720c */ /* 0x001fda0003f05270 */
[----:B--234-:R-:W-:Y:S05]  /*31f0*/  @P0 BRA `(.L_x_36) ;  /* 0x0000000000080947 */ /* 0x01cfea0003800000 */
[----:B------:R-:W-:-:S06]  /*3200*/  IMAD R4, R15, 0x4, R22 ;  /* 0x000000040f047824 */ /* 0x000fcc00078e0216 */
[----:B------:R0:W2:Y:S02]  /*3210*/  ATOMS.ADD R4, [R4], R9 ;  /* 0x000000090404738c */ /* 0x0000a40000000000 */
.L_x_36:
[----:B------:R-:W-:Y:S05]  /*3220*/  BSYNC.RECONVERGENT B0 ;  /* 0x0000000000007941 */ /* 0x000fea0003800200 */
.L_x_35:
[----:B------:R-:W-:Y:S01]  /*3230*/  R2P PR, R17, 0x7f ;  /* 0x0000007f11007804 */ /* 0x000fe20000000000 */
[----:B--2---:R2:W3:Y:S01]  /*3240*/  SHFL.IDX PT, R45, R4, R45, 0x1f ;  /* 0x00001f2d042d7589 */ /* 0x0044e200000e0000 */
[----:B------:R-:W-:Y:S01]  /*3250*/  BSSY.RECONVERGENT B0, `(.L_x_37) ;  /* 0x0000023000007945 */ /* 0x000fe20003800200 */
[----:B------:R-:W-:-:S10]  /*3260*/  IMAD.MOV.U32 R6, RZ, RZ, RZ ;  /* 0x000000ffff067224 */ /* 0x000fd400078e00ff */
[----:B------:R-:W-:Y:S02]  /*3270*/  VOTE.ANY R0, PT, P0 ;  /* 0x0000000000007806 */ /* 0x000fe400000e0100 */
[----:B------:R-:W-:Y:S02]  /*3280*/  VOTE.ANY R5, PT, P1 ;  /* 0x0000000000057806 */ /* 0x000fe400008e0100 */
        /* <DEDUP_REMOVED lines=20> */
[----:B------:R-:W-:Y:S02]  /*33d0*/  LOP3.LUT R0, R15, R0, RZ, 0xc0, !PT ;  /* 0x000000000f007212 */ /* 0x000fe400078ec0ff */
[----:B------:R-:W-:-:S02]  /*33e0*/  SHF.R.U32.HI R15, RZ, UR6, R39 ;  /* 0x00000006ff0f7c19 */ /* 0x000fc40008011627 */
[----:B------:R-:W-:Y:S02]  /*33f0*/  LOP3.LUT R0, R19, R0, RZ, 0xc0, !PT ;  /* 0x0000000013007212 */ /* 0x000fe400078ec0ff */
[----:B------:R-:W-:Y:S02]  /*3400*/  LOP3.LUT R15, R15, UR5, RZ, 0x30, !PT ;  /* 0x000000050f0f7c12 */ /* 0x000fe4000f8e30ff */
[----:B------:R-:W4:Y:S01]  /*3410*/  FLO.U32 R19, R0 ;  /* 0x0000000000137300 */ /* 0x000f2200000e0000 */
[----:B------:R-:W-:-:S07]  /*3420*/  LOP3.LUT R5, R23, R0, RZ, 0xc0, !PT ;  /* 0x0000000017057212 */ /* 0x000fce00078ec0ff */
[----:B------:R-:W0:Y:S01]  /*3430*/  POPC R5, R5 ;  /* 0x0000000500057309 */ /* 0x000e220000000000 */
[----:B----4-:R-:W-:-:S13]  /*3440*/  ISETP.NE.AND P0, PT, R46, R19, PT ;  /* 0x000000132e00720c */ /* 0x010fda0003f05270 */
[----:B0-23--:R-:W-:Y:S05]  /*3450*/  @P0 BRA `(.L_x_38) ;  /* 0x0000000000080947 */ /* 0x00dfea0003800000 */
[----:B------:R-:W-:-:S06]  /*3460*/  IMAD R6, R17, 0x4, R22 ;  /* 0x0000000411067824 */ /* 0x000fcc00078e0216 */
[----:B------:R0:W2:Y:S02]  /*3470*/  ATOMS.ADD R6, [R6], R5 ;  /* 0x000000050606738c */ /* 0x0000a40000000000 */
.L_x_38:
[----:B------:R-:W-:Y:S05]  /*3480*/  BSYNC.RECONVERGENT B0 ;  /* 0x0000000000007941 */ /* 0x000fea0003800200 */
.L_x_37:
        /* <DEDUP_REMOVED lines=37> */
.L_x_40:
[----:B------:R-:W-:Y:S05]  /*36e0*/  BSYNC.RECONVERGENT B0 ;  /* 0x0000000000007941 */ /* 0x000fea0003800200 */
.L_x_39:
[----:B------:R-:W-:Y:S01]  /*36f0*/  R2P PR, R17, 0x7f ;  /* 0x0000007f11007804 */ /* 0x000fe20000000000 */
[----:B--2---:R2:W3:Y:S01]  /*3700*/  SHFL.IDX PT, R47, R0, R47, 0x1f ;  /* 0x00001f2f002f7589 */ /* 0x0044e200000e0000 */
[----:B------:R-:W-:Y:S11]  /*3710*/  BSSY.RECONVERGENT B0, `(.L_x_41) ;  /* 0x0000021000007945 */ /* 0x000ff60003800200 */
[----:B0-----:R-:W-:-:S02]  /*3720*/  VOTE.ANY R15, PT, P0 ;  /* 0x00000000000f7806 */ /* 0x001fc400000e0100 */
        /* <DEDUP_REMOVED lines=19> */
[----:B------:R-:W-:Y:S01]  /*3860*/  LOP3.LUT R15, R16, R15, RZ, 0xc0, !PT ;  /* 0x0000000f100f7212 */ /* 0x000fe200078ec0ff */
[----:B------:R-:W-:Y:S01]  /*3870*/  IMAD.MOV.U32 R16, RZ, RZ, RZ ;  /* 0x000000ffff107224 */ /* 0x000fe200078e00ff */
[----:B------:R-:W-:Y:S02]  /*3880*/  @!P0 LOP3.LUT R20, RZ, R20, RZ, 0x33, !PT ;  /* 0x00000014ff148212 */ /* 0x000fe400078e33ff */
[----:B------:R-:W-:-:S04]  /*3890*/  LOP3.LUT R15, R18, R15, RZ, 0xc0, !PT ;  /* 0x0000000f120f7212 */ /* 0x000fc800078ec0ff */
[----:B------:R-:W-:-:S04]  /*38a0*/  LOP3.LUT R20, R20, R15, RZ, 0xc0, !PT ;  /* 0x0000000f14147212 */ /* 0x000fc800078ec0ff */
[----:B------:R-:W0:Y:S01]  /*38b0*/  FLO.U32 R49, R20 ;  /* 0x0000001400317300 */ /* 0x000e2200000e0000 */
[----:B------:R-:W-:-:S07]  /*38c0*/  LOP3.LUT R50, R23, R20, RZ, 0xc0, !PT ;  /* 0x0000001417327212 */ /* 0x000fce00078ec0ff */
[----:B------:R-:W4:Y:S01]  /*38d0*/  POPC R50, R50 ;  /* 0x0000003200327309 */ /* 0x000f220000000000 */
[----:B0-----:R-:W-:-:S13]  /*38e0*/  ISETP.NE.AND P0, PT, R46, R49, PT ;  /* 0x000000312e00720c */ /* 0x001fda0003f05270 */
[----:B--234-:R-:W-:Y:S05]  /*38f0*/  @P0 BRA `(.L_x_42) ;  /* 0x0000000000080947 */ /* 0x01cfea0003800000 */
[----:B------:R-:W-:-:S05]  /*3900*/  IMAD R17, R17, 0x4, R22 ;  /* 0x0000000411117824 */ /* 0x000fca00078e0216 */
[----:B------:R0:W2:Y:S02]  /*3910*/  ATOMS.ADD R16, [R17], R50 ;  /* 0x000000321110738c */ /* 0x0000a40000000000 */
.L_x_42:
[----:B------:R-:W-:Y:S05]  /*3920*/  BSYNC.RECONVERGENT B0 ;  /* 0x0000000000007941 */ /* 0x000fea0003800200 */
.L_x_41:
[----:B------:R-:W-:Y:S01]  /*3930*/  R2P PR, R11, 0x7f ;  /* 0x0000007f0b007804 */ /* 0x000fe20000000000 */
[----:B--2---:R2:W3:Y:S01]  /*3940*/  SHFL.IDX PT, R49, R16, R49, 0x1f ;  /* 0x00001f3110317589 */ /* 0x0044e200000e0000 */
[----:B------:R-:W-:Y:S01]  /*3950*/  BSSY.RECONVERGENT B0, `(.L_x_43) ;  /* 0x0000021000007945 */ /* 0x000fe20003800200 */
[----:B------:R-:W-:-:S10]  /*3960*/  IMAD.MOV.U32 R20, RZ, RZ, RZ ;  /* 0x000000ffff147224 */ /* 0x000fd400078e00ff */
[----:B------:R-:W-:Y:S02]  /*3970*/  VOTE.ANY R0, PT, P0 ;  /* 0x0000000000007806 */ /* 0x000fe400000e0100 */
[----:B------:R-:W-:Y:S02]  /*3980*/  VOTE.ANY R15, PT, P1 ;  /* 0x00000000000f7806 */ /* 0x000fe400008e0100 */
[----:B------:R-:W-:Y:S02]  /*3990*/  @!P0 LOP3.LUT R0, RZ, R0, RZ, 0x33, !PT ;  /* 0x00000000ff008212 */ /* 0x000fe400078e33ff */
[----:B0-----:R-:W-:Y:S02]  /*39a0*/  VOTE.ANY R17, PT, P2 ;  /* 0x0000000000117806 */ /* 0x001fe400010e0100 */
        /* <DEDUP_REMOVED lines=25> */
[----:B------:R-:W-:-:S06]  /*3b40*/  IMAD R20, R11, 0x4, R22 ;  /* 0x000000040b147824 */ /* 0x000fcc00078e0216 */
[----:B------:R0:W2:Y:S02]  /*3b50*/  ATOMS.ADD R20, [R20], R21 ;  /* 0x000000151414738c */ /* 0x0000a40000000000 */
.L_x_44:
[----:B------:R-:W-:Y:S05]  /*3b60*/  BSYNC.RECONVERGENT B0 ;  /* 0x0000000000007941 */ /* 0x000fea0003800200 */
.L_x_43:
[----:B------:R-:W-:Y:S01]  /*3b70*/  R2P PR, R7, 0x7f ;  /* 0x0000007f07007804 */ /* 0x000fe20000000000 */
[----:B--2---:R2:W3:Y:S01]  /*3b80*/  SHFL.IDX PT, R20, R20, R15, 0x1f ;  /* 0x00001f0f14147589 */ /* 0x0044e200000e0000 */
[----:B------:R-:W-:Y:S01]  /*3b90*/  BSSY.RECONVERGENT B0, `(.L_x_45) ;  /* 0x0000023000007945 */ /* 0x000fe20003800200 */
[----:B------:R-:W-:-:S10]  /*3ba0*/  IMAD.MOV.U32 R16, RZ, RZ, RZ ;  /* 0x000000ffff107224 */ /* 0x000fd400078e00ff */
[----:B------:R-:W-:Y:S02]  /*3bb0*/  VOTE.ANY R0, PT, P0 ;  /* 0x0000000000007806 */ /* 0x000fe400000e0100 */
[----:B------:R-:W-:Y:S02]  /*3bc0*/  VOTE.ANY R11, PT, P1 ;  /* 0x00000000000b7806 */ /* 0x000fe400008e0100 */
[----:B------:R-:W-:Y:S02]  /*3bd0*/  @!P0 LOP3.LUT R0, RZ, R0, RZ, 0x33, !PT ;  /* 0x00000000ff008212 */ /* 0x000fe400078e33ff */
[----:B------:R-:W-:Y:S02]  /*3be0*/  @!P1 LOP3.LUT R11, RZ, R11, RZ, 0x33, !PT ;  /* 0x0000000bff0b9212 */ /* 0x000fe400078e33ff */
[----:B------:R-:W-:Y:S02]  /*3bf0*/  VOTE.ANY R17, PT, P2 ;  /* 0x0000000000117806 */ /* 0x000fe400010e0100 */
[----:B------:R-:W-:-:S02]  /*3c00*/  LOP3.LUT R0, R11, R0, RZ, 0xc0, !PT ;  /* 0x000000000b007212 */ /* 0x000fc400078ec0ff */
[----:B------:R-:W-:Y:S02]  /*3c10*/  VOTE.ANY R11, PT, P3 ;  /* 0x00000000000b7806 */ /* 0x000fe400018e0100 */
[----:B------:R-:W-:Y:S02]  /*3c20*/  @!P2 LOP3.LUT R17, RZ, R17, RZ, 0x33, !PT ;  /* 0x00000011ff11a212 */ /* 0x000fe400078e33ff */
[----:B------:R-:W-:Y:S02]  /*3c30*/  @!P3 LOP3.LUT R11, RZ, R11, RZ, 0x33, !PT ;  /* 0x0000000bff0bb212 */ /* 0x000fe400078e33ff */
[----:B------:R-:W-:Y:S02]  /*3c40*/  LOP3.LUT R0, R17, R0, RZ, 0xc0, !PT ;  /* 0x0000000011007212 */ /* 0x000fe400078ec0ff */
[----:B------:R-:W-:Y:S02]  /*3c50*/  LOP3.LUT P0, RZ, R7, 0x80, RZ, 0xc0, !PT ;  /* 0x0000008007ff7812 */ /* 0x000fe4000780c0ff */
[----:B------:R-:W-:-:S02]  /*3c60*/  VOTE.ANY R17, PT, P4 ;  /* 0x0000000000117806 */ /* 0x000fc400020e0100 */
[----:B------:R-:W-:Y:S02]  /*3c70*/  LOP3.LUT R0, R11, R0, RZ, 0xc0, !PT ;  /* 0x000000000b007212 */ /* 0x000fe400078ec0ff */
[----:B------:R-:W-:Y:S02]  /*3c80*/  VOTE.ANY R11, PT, P5 ;  /* 0x00000000000b7806 */ /* 0x000fe400028e0100 */
[----:B------:R-:W-:Y:S02]  /*3c90*/  @!P4 LOP3.LUT R17, RZ, R17, RZ, 0x33, !PT ;  /* 0x00000011ff11c212 */ /* 0x000fe400078e33ff */
[----:B------:R-:W-:Y:S02]  /*3ca0*/  @!P5 LOP3.LUT R11, RZ, R11, RZ, 0x33, !PT ;  /* 0x0000000bff0bd212 */ /* 0x000fe400078e33ff */
[----:B------:R-:W-:Y:S02]  /*3cb0*/  LOP3.LUT R0, R17, R0, RZ, 0xc0, !PT ;  /* 0x0000000011007212 */ /* 0x000fe400078ec0ff */
[----:B------:R-:W-:-:S02]  /*3cc0*/  VOTE.ANY R17, PT, P6 ;  /* 0x0000000000117806 */ /* 0x000fc400030e0100 */
[----:B------:R-:W-:Y:S02]  /*3cd0*/  LOP3.LUT R0, R11, R0, RZ, 0xc0, !PT ;  /* 0x000000000b007212 */ /* 0x000fe400078ec0ff */
[----:B------:R-:W-:Y:S02]  /*3ce0*/  VOTE.ANY R11, PT, P0 ;  /* 0x00000000000b7806 */ /* 0x000fe400000e0100 */
[----:B------:R-:W-:Y:S02]  /*3cf0*/  @!P6 LOP3.LUT R17, RZ, R17, RZ, 0x33, !PT ;  /* 0x00000011ff11e212 */ /* 0x000fe400078e33ff */
[----:B------:R-:W-:Y:S02]  /*3d00*/  @!P0 LOP3.LUT R11, RZ, R11, RZ, 0x33, !PT ;  /* 0x0000000bff0b8212 */ /* 0x000fe400078e33ff */
[----:B------:R-:W-:-:S04]  /*3d10*/  LOP3.LUT R0, R17, R0, RZ, 0xc0, !PT ;  /* 0x0000000011007212 */ /* 0x000fc800078ec0ff */
[----:B------:R-:W-:Y:S02]  /*3d20*/  LOP3.LUT R48, R11, R0, RZ, 0xc0, !PT ;  /* 0x000000000b307212 */ /* 0x000fe400078ec0ff */
[----:B------:R-:W-:Y:S02]  /*3d30*/  SHF.R.U32.HI R0, RZ, UR6, R36 ;  /* 0x00000006ff007c19 */ /* 0x000fe40008011624 */
[----:B------:R-:W4:Y:S01]  /*3d40*/  FLO.U32 R18, R48 ;  /* 0x0000003000127300 */ /* 0x000f2200000e0000 */
[----:B------:R-:W-:Y:S02]  /*3d50*/  LOP3.LUT R19, R23, R48, RZ, 0xc0, !PT ;  /* 0x0000003017137212 */ /* 0x000fe400078ec0ff */
[----:B------:R-:W-:-:S05]  /*3d60*/  LOP3.LUT R0, R0, UR5, RZ, 0x30, !PT ;  /* 0x0000000500007c12 */ /* 0x000fca000f8e30ff */
[----:B------:R-:W0:Y:S01]  /*3d70*/  POPC R19, R19 ;  /* 0x0000001300137309 */ /* 0x000e220000000000 */
[----:B----4-:R-:W-:-:S13]  /*3d80*/  ISETP.NE.AND P0, PT, R46, R18, PT ;  /* 0x000000122e00720c */ /* 0x010fda0003f05270 */
[----:B0-23--:R-:W-:Y:S05]  /*3d90*/  @P0 BRA `(.L_x_46) ;  /* 0x0000000000080947 */ /* 0x00dfea0003800000 */
[----:B------:R-:W-:-:S06]  /*3da0*/  IMAD R16, R7, 0x4, R22 ;  /* 0x0000000407107824 */ /* 0x000fcc00078e0216 */
[----:B------:R0:W2:Y:S02]  /*3db0*/  ATOMS.ADD R16, [R16], R19 ;  /* 0x000000131010738c */ /* 0x0000a40000000000 */
.L_x_46:
[----:B------:R-:W-:Y:S05]  /*3dc0*/  BSYNC.RECONVERGENT B0 ;  /* 0x0000000000007941 */ /* 0x000fea0003800200 */
.L_x_45:
[----:B------:R-:W-:Y:S01]  /*3dd0*/  R2P PR, R0, 0x7f ;  /* 0x0000007f00007804 */ /* 0x000fe20000000000 */
[----:B--2---:R2:W3:Y:S01]  /*3de0*/  SHFL.IDX PT, R18, R16, R18, 0x1f ;  /* 0x00001f1210127589 */ /* 0x0044e200000e0000 */
[----:B------:R-:W-:Y:S01]  /*3df0*/  SHF.R.U32.HI R11, RZ, UR6, R35 ;  /* 0x00000006ff0b7c19 */ /* 0x000fe20008011623 */
[----:B------:R-:W-:Y:S01]  /*3e00*/  BSSY.RECONVERGENT B0, `(.L_x_47) ;  /* 0x0000022000007945 */ /* 0x000fe20003800200 */
[----:B------:R-:W-:Y:S02]  /*3e10*/  IMAD.MOV.U32 R15, RZ, RZ, RZ ;  /* 0x000000ffff0f7224 */ /* 0x000fe400078e00ff */
[----:B------:R-:W-:-:S07]  /*3e20*/  LOP3.LUT R11, R11, UR5, RZ, 0x30, !PT ;  /* 0x000000050b0b7c12 */ /* 0x000fce000f8e30ff */
[----:B------:R-:W-:Y:S02]  /*3e30*/  VOTE.ANY R7, PT, P0 ;  /* 0x0000000000077806 */ /* 0x000fe400000e0100 */
[----:B------:R-:W-:Y:S02]  /*3e40*/  VOTE.ANY R48, PT, P1 ;  /* 0x0000000000307806 */ /* 0x000fe400008e0100 */
[----:B------:R-:W-:Y:S02]  /*3e50*/  @!P0 LOP3.LUT R7, RZ, R7, RZ, 0x33, !PT ;  /* 0x00000007ff078212 */ /* 0x000fe400078e33ff */
[----:B------:R-:W-:Y:S02]  /*3e60*/  @!P1 LOP3.LUT R48, RZ, R48, RZ, 0x33, !PT ;  /* 0x00000030ff309212 */ /* 0x000fe400078e33ff */
[----:B------:R-:W-:Y:S02]  /*3e70*/  LOP3.LUT P0, RZ, R0, 0x80, RZ, 0xc0, !PT ;  /* 0x0000008000ff7812 */ /* 0x000fe4000780c0ff */
[----:B------:R-:W-:-:S02]  /*3e80*/  LOP3.LUT R7, R48, R7, RZ, 0xc0, !PT ;  /* 0x0000000730077212 */ /* 0x000fc400078ec0ff */
[----:B------:R-:W-:-:S04]  /*3e90*/  VOTE.ANY R48, PT, P2 ;  /* 0x0000000000307806 */ /* 0x000fc800010e0100 */
[----:B------:R-:W-:-:S04]  /*3ea0*/  @!P2 LOP3.LUT R48, RZ, R48, RZ, 0x33, !PT ;  /* 0x00000030ff30a212 */ /* 0x000fc800078e33ff */
[----:B------:R-:W-:Y:S02]  /*3eb0*/  LOP3.LUT R7, R48, R7, RZ, 0xc0, !PT ;  /* 0x0000000730077212 */ /* 0x000fe400078ec0ff */
        /* <DEDUP_REMOVED lines=14> */
[----:B------:R-:W-:-:S04]  /*3fa0*/  LOP3.LUT R48, R48, R7, RZ, 0xc0, !PT ;  /* 0x0000000730307212 */ /* 0x000fc800078ec0ff */
[----:B------:R-:W4:Y:S01]  /*3fb0*/  FLO.U32 R52, R48 ;  /* 0x0000003000347300 */ /* 0x000f2200000e0000 */
[----:B------:R-:W-:-:S07]  /*3fc0*/  LOP3.LUT R17, R23, R48, RZ, 0xc0, !PT ;  /* 0x0000003017117212 */ /* 0x000fce00078ec0ff */
[----:B------:R-:W0:Y:S01]  /*3fd0*/  POPC R17, R17 ;  /* 0x0000001100117309 */ /* 0x000e220000000000 */
[----:B----4-:R-:W-:-:S13]  /*3fe0*/  ISETP.NE.AND P0, PT, R46, R52, PT ;  /* 0x000000342e00720c */ /* 0x010fda0003f05270 */
[----:B0-23--:R-:W-:Y:S05]  /*3ff0*/  @P0 BRA `(.L_x_48) ;  /* 0x0000000000080947 */ /* 0x00dfea0003800000 */
[----:B------:R-:W-:-:S05]  /*4000*/  IMAD R0, R0, 0x4, R22 ;  /* 0x0000000400007824 */ /* 0x000fca00078e0216 */
[----:B------:R0:W2:Y:S02]  /*4010*/  ATOMS.ADD R15, [R0], R17 ;  /* 0x00000011000f738c */ /* 0x0000a40000000000 */
.L_x_48:
[----:B------:R-:W-:Y:S05]  /*4020*/  BSYNC.RECONVERGENT B0 ;  /* 0x0000000000007941 */ /* 0x000fea0003800200 */
.L_x_47:
[----:B------:R-:W-:Y:S01]  /*4030*/  R2P PR, R11, 0x7f ;  /* 0x0000007f0b007804 */ /* 0x000fe20000000000 */
[----:B--2---:R2:W3:Y:S01]  /*4040*/  SHFL.IDX PT, R16, R15, R52, 0x1f ;  /* 0x00001f340f107589 */ /* 0x0044e200000e0000 */
[----:B------:R-:W-:Y:S11]  /*4050*/  BSSY.RECONVERGENT B0, `(.L_x_49) ;  /* 0x0000023000007945 */ /* 0x000ff60003800200 */
[----:B0-----:R-:W-:-:S02]  /*4060*/  VOTE.ANY R0, PT, P0 ;  /* 0x0000000000007806 */ /* 0x001fc400000e0100 */
[----:B------:R-:W-:Y:S02]  /*4070*/  VOTE.ANY R7, PT, P1 ;  /* 0x0000000000077806 */ /* 0x000fe400008e0100 */
[----:B------:R-:W-:Y:S02]  /*4080*/  @!P0 LOP3.LUT R0, RZ, R0, RZ, 0x33, !PT ;  /* 0x00000000ff008212 */ /* 0x000fe400078e33ff */
[----:B------:R-:W-:Y:S02]  /*4090*/  @!P1 LOP3.LUT R7, RZ, R7, RZ, 0x33, !PT ;  /* 0x00000007ff079212 */ /* 0x000fe400078e33ff */
[----:B------:R-:W-:Y:S02]  /*40a0*/  LOP3.LUT P0, RZ, R11, 0x80, RZ, 0xc0, !PT ;  /* 0x000000800bff7812 */ /* 0x000fe4000780c0ff */
        /* <DEDUP_REMOVED lines=19> */
[----:B------:R0:W4:Y:S01]  /*41e0*/  FLO.U32 R7, R0 ;  /* 0x0000000000077300 */ /* 0x00012200000e0000 */
[----:B------:R-:W-:-:S07]  /*41f0*/  LOP3.LUT R48, R23, R0, RZ, 0xc0, !PT ;  /* 0x0000000017307212 */ /* 0x000fce00078ec0ff */
[----:B--2---:R2:W1:Y:S01]  /*4200*/  POPC R15, R48 ;  /* 0x00000030000f7309 */ /* 0x0044620000000000 */
[----:B0-----:R-:W-:-:S04]  /*4210*/  SHF.R.U32.HI R0, RZ, UR6, R34 ;  /* 0x00000006ff007c19 */ /* 0x001fc80008011622 */
[----:B------:R-:W-:Y:S02]  /*4220*/  LOP3.LUT R0, R0, UR5, RZ, 0x30, !PT ;  /* 0x0000000500007c12 */ /* 0x000fe4000f8e30ff */
[----:B----4-:R-:W-:Y:S01]  /*4230*/  ISETP.NE.AND P0, PT, R46, R7, PT ;  /* 0x000000072e00720c */ /* 0x010fe20003f05270 */
[----:B--2---:R-:W-:-:S12]  /*4240*/  IMAD.MOV.U32 R48, RZ, RZ, RZ ;  /* 0x000000ffff307224 */ /* 0x004fd800078e00ff */
[----:B-1-3--:R-:W-:Y:S05]  /*4250*/  @P0 BRA `(.L_x_50) ;  /* 0x0000000000080947 */ /* 0x00afea0003800000 */
[----:B------:R-:W-:-:S06]  /*4260*/  IMAD R48, R11, 0x4, R22 ;  /* 0x000000040b307824 */ /* 0x000fcc00078e0216 */
[----:B------:R0:W1:Y:S02]  /*4270*/  ATOMS.ADD R48, [R48], R15 ;  /* 0x0000000f3030738c */ /* 0x0000640000000000 */
.L_x_50:
[----:B------:R-:W-:Y:S05]  /*4280*/  BSYNC.RECONVERGENT B0 ;  /* 0x0000000000007941 */ /* 0x000fea0003800200 */
.L_x_49:
[----:B------:R-:W-:Y:S01]  /*4290*/  R2P PR, R0, 0x7f ;  /* 0x0000007f00007804 */ /* 0x000fe20000000000 */
[----:B------:R-:W-:Y:S01]  /*42a0*/  IMAD.IADD R14, R14, 0x1, R8 ;  /* 0x000000010e0e7824 */ /* 0x000fe200078e0208 */
[----:B------:R-:W-:Y:S01]  /*42b0*/  BSSY.RECONVERGENT B0, `(.L_x_51) ;  /* 0x0000025000007945 */ /* 0x000fe20003800200 */
[----:B------:R-:W-:Y:S02]  /*42c0*/  IMAD.IADD R13, R13, 0x1, R12 ;  /* 0x000000010d0d7824 */ /* 0x000fe400078e020c */
[----:B-1----:R1:W2:Y:S08]  /*42d0*/  SHFL.IDX PT, R12, R48, R7, 0x1f ;  /* 0x00001f07300c7589 */ /* 0x0022b000000e0000 */
[----:B------:R-:W-:-:S02]  /*42e0*/  VOTE.ANY R11, PT, P0 ;  /* 0x00000000000b7806 */ /* 0x000fc400000e0100 */
[----:B------:R-:W-:Y:S01]  /*42f0*/  VOTE.ANY R8, PT, P1 ;  /* 0x0000000000087806 */ /* 0x000fe200008e0100 */
[----:B-1----:R-:W-:Y:S01]  /*4300*/  IMAD.MOV.U32 R7, RZ, RZ, RZ ;  /* 0x000000ffff077224 */ /* 0x002fe200078e00ff */
        /* <DEDUP_REMOVED lines=22> */
[----:B------:R1:W3:Y:S01]  /*4470*/  FLO.U32 R8, R52 ;  /* 0x0000003400087300 */ /* 0x0002e200000e0000 */
[----:B------:R-:W-:-:S07]  /*4480*/  LOP3.LUT R11, R23, R52, RZ, 0xc0, !PT ;  /* 0x00000034170b7212 */ /* 0x000fce00078ec0ff */
[----:B------:R-:W4:Y:S01]  /*4490*/  POPC R11, R11 ;  /* 0x0000000b000b7309 */ /* 0x000f220000000000 */
[----:B-1----:R-:W-:-:S04]  /*44a0*/  SHF.R.U32.HI R52, RZ, UR6, R26 ;  /* 0x00000006ff347c19 */ /* 0x002fc8000801161a */
[----:B------:R-:W-:Y:S02]  /*44b0*/  LOP3.LUT R48, R52, UR5, RZ, 0x30, !PT ;  /* 0x0000000534307c12 */ /* 0x000fe4000f8e30ff */
[----:B---3--:R-:W-:-:S13]  /*44c0*/  ISETP.NE.AND P0, PT, R46, R8, PT ;  /* 0x000000082e00720c */ /* 0x008fda0003f05270 */
[----:B--2-4-:R-:W-:Y:S05]  /*44d0*/  @P0 BRA `(.L_x_52) ;  /* 0x0000000000080947 */ /* 0x014fea0003800000 */
[----:B------:R-:W-:-:S05]  /*44e0*/  IMAD R0, R0, 0x4, R22 ;  /* 0x0000000400007824 */ /* 0x000fca00078e0216 */
[----:B------:R1:W2:Y:S02]  /*44f0*/  ATOMS.ADD R7, [R0], R11 ;  /* 0x0000000b0007738c */ /* 0x0002a40000000000 */
.L_x_52:
[----:B------:R-:W-:Y:S05]  /*4500*/  BSYNC.RECONVERGENT B0 ;  /* 0x0000000000007941 */ /* 0x000fea0003800200 */
.L_x_51:
[----:B------:R-:W-:Y:S01]  /*4510*/  R2P PR, R48, 0x7f ;  /* 0x0000007f30007804 */ /* 0x000fe20000000000 */
[----:B------:R-:W-:Y:S01]  /*4520*/  IMAD.IADD R10, R10, 0x1, R51 ;  /* 0x000000010a0a7824 */ /* 0x000fe200078e0233 */
[----:B--2---:R2:W3:Y:S01]  /*4530*/  SHFL.IDX PT, R8, R7, R8, 0x1f ;  /* 0x00001f0807087589 */ /* 0x0044e200000e0000 */
[----:B------:R-:W-:Y:S01]  /*4540*/  BSSY.RECONVERGENT B0, `(.L_x_53) ;  /* 0x0000024000007945 */ /* 0x000fe20003800200 */
[----:B------:R-:W-:Y:S02]  /*4550*/  IMAD.IADD R9, R9, 0x1, R45 ;  /* 0x0000000109097824 */ /* 0x000fe400078e022d */
[----:B------:R-:W-:-:S07]  /*4560*/  IMAD.MOV.U32 R45, RZ, RZ, RZ ;  /* 0x000000ffff2d7224 */ /* 0x000fce00078e00ff */
[----:B-1----:R-:W-:Y:S02]  /*4570*/  VOTE.ANY R0, PT, P0 ;  /* 0x0000000000007806 */ /* 0x002fe400000e0100 */
        /* <DEDUP_REMOVED lines=23> */
[----:B------:R-:W-:Y:S02]  /*46f0*/  SHF.R.U32.HI R51, RZ, UR6, R33 ;  /* 0x00000006ff337c19 */ /* 0x000fe40008011621 */
[----:B------:R1:W4:Y:S02]  /*4700*/  FLO.U32 R0, R52 ;  /* 0x0000003400007300 */ /* 0x00032400000e0000 */
[----:B------:R-:W-:Y:S02]  /*4710*/  LOP3.LUT R51, R51, UR5, RZ, 0x30, !PT ;  /* 0x0000000533337c12 */ /* 0x000fe4000f8e30ff */
[----:B-1----:R-:W-:-:S04]  /*4720*/  LOP3.LUT R52, R23, R52, RZ, 0xc0, !PT ;  /* 0x0000003417347212 */ /* 0x002fc800078ec0ff */
[----:B--2---:R1:W2:Y:S01]  /*4730*/  POPC R7, R52 ;  /* 0x0000003400077309 */ /* 0x0042a20000000000 */
[----:B----4-:R-:W-:-:S13]  /*4740*/  ISETP.NE.AND P0, PT, R46, R0, PT ;  /* 0x000000002e00720c */ /* 0x010fda0003f05270 */
[----:B-123--:R-:W-:Y:S05]  /*4750*/  @P0 BRA `(.L_x_54) ;  /* 0x0000000000080947 */ /* 0x00efea0003800000 */
[----:B------:R-:W-:-:S05]  /*4760*/  IMAD R48, R48, 0x4, R22 ;  /* 0x0000000430307824 */ /* 0x000fca00078e0216 */
[----:B------:R1:W2:Y:S02]  /*4770*/  ATOMS.ADD R45, [R48], R7 ;  /* 0x00000007302d738c */ /* 0x0002a40000000000 */
.L_x_54:
[----:B------:R-:W-:Y:S05]  /*4780*/  BSYNC.RECONVERGENT B0 ;  /* 0x0000000000007941 */ /* 0x000fea0003800200 */
.L_x_53:
[----:B------:R-:W-:Y:S01]  /*4790*/  R2P PR, R51, 0x7f ;  /* 0x0000007f33007804 */ /* 0x000fe20000000000 */
[----:B------:R-:W-:Y:S01]  /*47a0*/  IMAD.IADD R6, R5, 0x1, R6 ;  /* 0x0000000105067824 */ /* 0x000fe200078e0206 */
[----:B--2---:R2:W3:Y:S01]  /*47b0*/  SHFL.IDX PT, R0, R45, R0, 0x1f ;  /* 0x00001f002d007589 */ /* 0x0044e200000e0000 */
[----:B------:R-:W-:Y:S01]  /*47c0*/  IMAD.IADD R4, R4, 0x1, R47 ;  /* 0x0000000104047824 */ /* 0x000fe200078e022f */
[----:B------:R-:W-:Y:S01]  /*47d0*/  SHF.R.U32.HI R47, RZ, UR6, R32 ;  /* 0x00000006ff2f7c19 */ /* 0x000fe20008011620 */
[----:B------:R-:W-:Y:S03]  /*47e0*/  BSSY.RECONVERGENT B0, `(.L_x_55) ;  /* 0x0000022000007945 */ /* 0x000fe60003800200 */
[----:B------:R-:W-:-:S05]  /*47f0*/  LOP3.LUT R47, R47, UR5, RZ, 0x30, !PT ;  /* 0x000000052f2f7c12 */ /* 0x000fca000f8e30ff */
        /* <DEDUP_REMOVED lines=9> */
[----:B------:R-:W-:Y:S02]  /*4890*/  VOTE.ANY R48, PT, P3 ;  /* 0x0000000000307806 */ /* 0x000fe400018e0100 */
[----:B------:R-:W-:Y:S02]  /*48a0*/  VOTE.ANY R52, PT, P0 ;  /* 0x0000000000347806 */ /* 0x000fe400000e0100 */
[----:B------:R-:W-:Y:S02]  /*48b0*/  @!P3 LOP3.LUT R48, RZ, R48, RZ, 0x33, !PT ;  /* 0x00000030ff30b212 */ /* 0x000fe400078e33ff */
[----:B------:R-:W-:Y:S02]  /*48c0*/  @!P0 LOP3.LUT R52, RZ, R52, RZ, 0x33, !PT ;  /* 0x00000034ff348212 */ /* 0x000fe400078e33ff */
        /* <DEDUP_REMOVED lines=9> */
[----:B------:R-:W-:Y:S01]  /*4960*/  LOP3.LUT R5, R48, R5, RZ, 0xc0, !PT ;  /* 0x0000000530057212 */ /* 0x000fe200078ec0ff */
[----:B------:R-:W-:-:S03]  /*4970*/  IMAD.MOV.U32 R48, RZ, RZ, RZ ;  /* 0x000000ffff307224 */ /* 0x000fc600078e00ff */
[----:B------:R-:W-:-:S04]  /*4980*/  LOP3.LUT R52, R52, R5, RZ, 0xc0, !PT ;  /* 0x0000000534347212 */ /* 0x000fc800078ec0ff */
[----:B------:R1:W4:Y:S02]  /*4990*/  FLO.U32 R5, R52 ;  /* 0x0000003400057300 */ /* 0x00032400000e0000 */
[----:B-1----:R-:W-:-:S06]  /*49a0*/  LOP3.LUT R52, R23, R52, RZ, 0xc0, !PT ;  /* 0x0000003417347212 */ /* 0x002fcc00078ec0ff */
[----:B--2---:R1:W2:Y:S01]  /*49b0*/  POPC R45, R52 ;  /* 0x00000034002d7309 */ /* 0x0042a20000000000 */
[----:B----4-:R-:W-:-:S13]  /*49c0*/  ISETP.NE.AND P0, PT, R46, R5, PT ;  /* 0x000000052e00720c */ /* 0x010fda0003f05270 */
[----:B-1-3--:R-:W-:Y:S05]  /*49d0*/  @P0 BRA `(.L_x_56) ;  /* 0x0000000000080947 */ /* 0x00afea0003800000 */
[----:B------:R-:W-:-:S06]  /*49e0*/  IMAD R48, R51, 0x4, R22 ;  /* 0x0000000433307824 */ /* 0x000fcc00078e0216 */
[----:B--2---:R1:W3:Y:S02]  /*49f0*/  ATOMS.ADD R48, [R48], R45 ;  /* 0x0000002d3030738c */ /* 0x0042e40000000000 */
.L_x_56:
[----:B------:R-:W-:Y:S05]  /*4a00*/  BSYNC.RECONVERGENT B0 ;  /* 0x0000000000007941 */ /* 0x000fea0003800200 */
.L_x_55:
[----:B------:R-:W-:Y:S01]  /*4a10*/  R2P PR, R47, 0x7f ;  /* 0x0000007f2f007804 */ /* 0x000fe20000000000 */
[----:B------:R-:W-:Y:S01]  /*4a20*/  IMAD.IADD R50, R50, 0x1, R49 ;  /* 0x0000000132327824 */ /* 0x000fe200078e0231 */
[----:B---3--:R3:W4:Y:S01]  /*4a30*/  SHFL.IDX PT, R48, R48, R5, 0x1f ;  /* 0x00001f0530307589 */ /* 0x00872200000e0000 */
[----:B------:R-:W-:Y:S01]  /*4a40*/  IMAD.IADD R20, R21, 0x1, R20 ;  /* 0x0000000115147824 */ /* 0x000fe200078e0214 */
[----:B------:R-:W-:Y:S01]  /*4a50*/  SHF.R.U32.HI R21, RZ, UR6, R31 ;  /* 0x00000006ff157c19 */ /* 0x000fe2000801161f */
[----:B------:R-:W-:Y:S03]  /*4a60*/  BSSY.RECONVERGENT B0, `(.L_x_57) ;  /* 0x0000022000007945 */ /* 0x000fe60003800200 */
[----:B---3--:R-:W-:Y:S01]  /*4a70*/  LOP3.LUT R5, R21, UR5, RZ, 0x30, !PT ;  /* 0x0000000515057c12 */ /* 0x008fe2000f8e30ff */
[----:B------:R-:W-:-:S04]  /*4a80*/  IMAD.MOV.U32 R21, RZ, RZ, RZ ;  /* 0x000000ffff157224 */ /* 0x000fc800078e00ff */
        /* <DEDUP_REMOVED lines=23> */
[----:B------:R-:W-:-:S04]  /*4c00*/  LOP3.LUT R52, R49, R52, RZ, 0xc0, !PT ;  /* 0x0000003431347212 */ /* 0x000fc800078ec0ff */
[----:B------:R-:W3:Y:S01]  /*4c10*/  FLO.U32 R49, R52 ;  /* 0x0000003400317300 */ /* 0x000ee200000e0000 */
[----:B------:R-:W-:-:S07]  /*4c20*/  LOP3.LUT R51, R23, R52, RZ, 0xc0, !PT ;  /* 0x0000003417337212 */ /* 0x000fce00078ec0ff */
[----:B------:R-:W0:Y:S01]  /*4c30*/  POPC R51, R51 ;  /* 0x0000003300337309 */ /* 0x000e220000000000 */
[----:B---3--:R-:W-:-:S13]  /*4c40*/  ISETP.NE.AND P0, PT, R46, R49, PT ;  /* 0x000000312e00720c */ /* 0x008fda0003f05270 */
[----:B0---4-:R-:W-:Y:S05]  /*4c50*/  @P0 BRA `(.L_x_58) ;  /* 0x0000000000080947 */ /* 0x011fea0003800000 */
[----:B------:R-:W-:-:S05]  /*4c60*/  IMAD R52, R47, 0x4, R22 ;  /* 0x000000042f347824 */ /* 0x000fca00078e0216 */
[----:B------:R0:W3:Y:S02]  /*4c70*/  ATOMS.ADD R21, [R52], R51 ;  /* 0x000000333415738c */ /* 0x0000e40000000000 */
.L_x_58:
[----:B------:R-:W-:Y:S05]  /*4c80*/  BSYNC.RECONVERGENT B0 ;  /* 0x0000000000007941 */ /* 0x000fea0003800200 */
.L_x_57:
        /* <DEDUP_REMOVED lines=9> */
[----:B0-----:R-:W-:Y:S02]  /*4d20*/  VOTE.ANY R52, PT, P1 ;  /* 0x0000000000347806 */ /* 0x001fe400008e0100 */
        /* <DEDUP_REMOVED lines=22> */
[----:B------:R-:W0:Y:S01]  /*4e90*/  FLO.U32 R19, R52 ;  /* 0x0000003400137300 */ /* 0x000e2200000e0000 */
[----:B------:R-:W-:-:S07]  /*4ea0*/  LOP3.LUT R47, R23, R52, RZ, 0xc0, !PT ;  /* 0x00000034172f7212 */ /* 0x000fce00078ec0ff */
[----:B------:R-:W3:Y:S01]  /*4eb0*/  POPC R47, R47 ;  /* 0x0000002f002f7309 */ /* 0x000ee20000000000 */
[----:B0-----:R-:W-:-:S13]  /*4ec0*/  ISETP.NE.AND P0, PT, R46, R19, PT ;  /* 0x000000132e00720c */ /* 0x001fda0003f05270 */
[----:B---34-:R-:W-:Y:S05]  /*4ed0*/  @P0 BRA `(.L_x_60) ;  /* 0x0000000000080947 */ /* 0x018fea0003800000 */
[----:B------:R-:W-:-:S05]  /*4ee0*/  IMAD R52, R5, 0x4, R22 ;  /* 0x0000000405347824 */ /* 0x000fca00078e0216 */
[----:B------:R0:W3:Y:S02]  /*4ef0*/  ATOMS.ADD R17, [R52], R47 ;  /* 0x0000002f3411738c */ /* 0x0000e40000000000 */
.L_x_60:
[----:B------:R-:W-:Y:S05]  /*4f00*/  BSYNC.RECONVERGENT B0 ;  /* 0x0000000000007941 */ /* 0x000fea0003800200 */
.L_x_59:
        /* <DEDUP_REMOVED lines=39> */
.L_x_62:
[----:B------:R-:W-:Y:S05]  /*5180*/  BSYNC.RECONVERGENT B0 ;  /* 0x0000000000007941 */ /* 0x000fea0003800200 */
.L_x_61:
[----:B------:R-:W-:Y:S01]  /*5190*/  R2P PR, R19, 0x7f ;  /* 0x0000007f13007804 */ /* 0x000fe20000000000 */
[----:B------:R-:W-:Y:S01]  /*51a0*/  IMAD.IADD R0, R7, 0x1, R0 ;  /* 0x0000000107007824 */ /* 0x000fe200078e0200 */
[----:B---3--:R3:W4:Y:S01]  /*51b0*/  SHFL.IDX PT, R11, R11, R5, 0x1f ;  /* 0x00001f050b0b7589 */ /* 0x00872200000e0000 */
[----:B--2---:R-:W-:Y:S01]  /*51c0*/  IMAD.IADD R48, R45, 0x1, R48 ;  /* 0x000000012d307824 */ /* 0x004fe200078e0230 */
[----:B-1----:R-:W-:Y:S01]  /*51d0*/  SHF.R.U32.HI R45, RZ, UR6, R28 ;  /* 0x00000006ff2d7c19 */ /* 0x002fe2000801161c */
[----:B------:R-:W-:Y:S03]  /*51e0*/  BSSY.RECONVERGENT B0, `(.L_x_63) ;  /* 0x0000022000007945 */ /* 0x000fe60003800200 */
[----:B------:R-:W-:-:S05]  /*51f0*/  LOP3.LUT R45, R45, UR5, RZ, 0x30, !PT ;  /* 0x000000052d2d7c12 */ /* 0x000fca000f8e30ff */
        /* <DEDUP_REMOVED lines=24> */
[----:B------:R0:W1:Y:S01]  /*5380*/  FLO.U32 R7, R52 ;  /* 0x0000003400077300 */ /* 0x00006200000e0000 */
[----:B------:R-:W-:-:S07]  /*5390*/  LOP3.LUT R49, R23, R52, RZ, 0xc0, !PT ;  /* 0x0000003417317212 */ /* 0x000fce00078ec0ff */
[----:B------:R-:W2:Y:S01]  /*53a0*/  POPC R49, R49 ;  /* 0x0000003100317309 */ /* 0x000ea20000000000 */
[----:B0-----:R-:W-:Y:S01]  /*53b0*/  IMAD.MOV.U32 R52, RZ, RZ, RZ ;  /* 0x000000ffff347224 */ /* 0x001fe200078e00ff */
[----:B-1----:R-:W-:-:S13]  /*53c0*/  ISETP.NE.AND P0, PT, R46, R7, PT ;  /* 0x000000072e00720c */ /* 0x002fda0003f05270 */
[----:B--234-:R-:W-:Y:S05]  /*53d0*/  @P0 BRA `(.L_x_64) ;  /* 0x0000000000080947 */ /* 0x01cfea0003800000 */
[----:B------:R-:W-:-:S06]  /*53e0*/  IMAD R52, R19, 0x4, R22 ;  /* 0x0000000413347824 */ /* 0x000fcc00078e0216 */
[----:B------:R0:W1:Y:S02]  /*53f0*/  ATOMS.ADD R52, [R52], R49 ;  /* 0x000000313434738c */ /* 0x0000640000000000 */
.L_x_64:
[----:B------:R-:W-:Y:S05]  /*5400*/  BSYNC.RECONVERGENT B0 ;  /* 0x0000000000007941 */ /* 0x000fea0003800200 */
.L_x_63:
[----:B------:R-:W-:Y:S01]  /*5410*/  R2P PR, R45, 0x7f ;  /* 0x0000007f2d007804 */ /* 0x000fe20000000000 */
[----:B-1----:R1:W2:Y:S01]  /*5420*/  SHFL.IDX PT, R52, R52, R7, 0x1f ;  /* 0x00001f0734347589 */ /* 0x0022a200000e0000 */
[----:B------:R-:W-:Y:S11]  /*5430*/  BSSY.RECONVERGENT B0, `(.L_x_65) ;  /* 0x0000021000007945 */ /* 0x000ff60003800200 */
[----:B------:R-:W-:-:S02]  /*5440*/  VOTE.ANY R5, PT, P0 ;  /* 0x0000000000057806 */ /* 0x000fc400000e0100 */
[----:B------:R-:W-:Y:S02]  /*5450*/  VOTE.ANY R19, PT, P1 ;  /* 0x0000000000137806 */ /* 0x000fe400008e0100 */
[----:B------:R-:W-:Y:S02]  /*5460*/  @!P0 LOP3.LUT R5, RZ, R5, RZ, 0x33, !PT ;  /* 0x00000005ff058212 */ /* 0x000fe400078e33ff */
[----:B------:R-:W-:Y:S02]  /*5470*/  @!P1 LOP3.LUT R19, RZ, R19, RZ, 0x33, !PT ;  /* 0x00000013ff139212 */ /* 0x000fe400078e33ff */
[----:B-1----:R-:W-:Y:S02]  /*5480*/  VOTE.ANY R7, PT, P5 ;  /* 0x0000000000077806 */ /* 0x002fe400028e0100 */
[----:B------:R-:W-:Y:S02]  /*5490*/  LOP3.LUT R5, R19, R5, RZ, 0xc0, !PT ;  /* 0x0000000513057212 */ /* 0x000fe400078ec0ff */
[----:B------:R-:W-:-:S02]  /*54a0*/  VOTE.ANY R19, PT, P2 ;  /* 0x0000000000137806 */ /* 0x000fc400010e0100 */
        /* <DEDUP_REMOVED lines=9> */
[----:B------:R-:W-:-:S04]  /*5540*/  LOP3.LUT R5, R19, R5, RZ, 0xc0, !PT ;  /* 0x0000000513057212 */ /* 0x000fc800078ec0ff */
[----:B------:R-:W-:Y:S02]  /*5550*/  LOP3.LUT R5, R7, R5, RZ, 0xc0, !PT ;  /* 0x0000000507057212 */ /* 0x000fe400078ec0ff */
[----:B------:R-:W-:-:S04]  /*5560*/  VOTE.ANY R7, PT, P6 ;  /* 0x0000000000077806 */ /* 0x000fc800030e0100 */
[----:B------:R-:W-:-:S04]  /*5570*/  @!P6 LOP3.LUT R7, RZ, R7, RZ, 0x33, !PT ;  /* 0x00000007ff07e212 */ /* 0x000fc800078e33ff */
[----:B------:R-:W-:Y:S02]  /*5580*/  LOP3.LUT R5, R7, R5, RZ, 0xc0, !PT ;  /* 0x0000000507057212 */ /* 0x000fe400078ec0ff */
[----:B------:R-:W-:-:S04]  /*5590*/  VOTE.ANY R7, PT, P0 ;  /* 0x0000000000077806 */ /* 0x000fc800000e0100 */
[----:B------:R-:W-:-:S04]  /*55a0*/  @!P0 LOP3.LUT R7, RZ, R7, RZ, 0x33, !PT ;  /* 0x00000007ff078212 */ /* 0x000fc800078e33ff */
[----:B------:R-:W-:-:S04]  /*55b0*/  LOP3.LUT R19, R7, R5, RZ, 0xc0, !PT ;  /* 0x0000000507137212 */ /* 0x000fc800078ec0ff */
[----:B------:R-:W1:Y:S01]  /*55c0*/  FLO.U32 R7, R19 ;  /* 0x0000001300077300 */ /* 0x000e6200000e0000 */
[----:B------:R-:W-:-:S07]  /*55d0*/  LOP3.LUT R5, R23, R19, RZ, 0xc0, !PT ;  /* 0x0000001317057212 */ /* 0x000fce00078ec0ff */
[----:B------:R-:W3:Y:S01]  /*55e0*/  POPC R5, R5 ;  /* 0x0000000500057309 */ /* 0x000ee20000000000 */
[----:B-1----:R-:W-:Y:S01]  /*55f0*/  ISETP.NE.AND P0, PT, R46, R7, PT ;  /* 0x000000072e00720c */ /* 0x002fe20003f05270 */
[----:B------:R-:W-:-:S12]  /*5600*/  IMAD.MOV.U32 R46, RZ, RZ, RZ ;  /* 0x000000ffff2e7224 */ /* 0x000fd800078e00ff */
[----:B--23--:R-:W-:Y:S05]  /*5610*/  @P0 BRA `(.L_x_66) ;  /* 0x0000000000080947 */ /* 0x00cfea0003800000 */
[----:B------:R-:W-:-:S05]  /*5620*/  IMAD R22, R45, 0x4, R22 ;  /* 0x000000042d167824 */ /* 0x000fca00078e0216 */
[----:B------:R1:W2:Y:S02]  /*5630*/  ATOMS.ADD R46, [R22], R5 ;  /* 0x00000005162e738c */ /* 0x0002a40000000000 */
.L_x_66:
[----:B------:R-:W-:Y:S05]  /*5640*/  BSYNC.RECONVERGENT B0 ;  /* 0x0000000000007941 */ /* 0x000fea0003800200 */
.L_x_65:
[----:B-12---:R1:W2:Y:S01]  /*5650*/  SHFL.IDX PT, R22, R46, R7, 0x1f ;  /* 0x00001f072e167589 */ /* 0x0062a200000e0000 */
[----:B------:R-:W-:Y:S01]  /*5660*/  LOP3.LUT R19, R44, 0x80000000, RZ, 0x3c, !PT ;  /* 0x800000002c137812 */ /* 0x000fe200078e3cff */
[----:B------:R-:W-:Y:S01]  /*5670*/  IMAD.IADD R11, R15, 0x1, R11 ;  /* 0x000000010f0b7824 */ /* 0x000fe200078e020b */
[----:B------:R-:W-:Y:S01]  /*5680*/  LEA R14, R14, UR4, 0x2 ;  /* 0x000000040e0e7c11 */ /* 0x000fe2000f8e10ff */
[----:B------:R-:W-:Y:S01]  /*5690*/  BAR.SYNC.DEFER_BLOCKING 0x0 ;  /* 0x0000000000007b1d */ /* 0x000fe20000010000 */
[----:B------:R-:W-:Y:S01]  /*56a0*/  LOP3.LUT R43, R43, 0x80000000, RZ, 0x3c, !PT ;  /* 0x800000002b2b7812 */ /* 0x000fe200078e3cff */
[----:B------:R-:W-:Y:S01]  /*56b0*/  IMAD.IADD R21, R51, 0x1, R21 ;  /* 0x0000000133157824 */ /* 0x000fe200078e0215 */
[----:B------:R-:W-:Y:S01]  /*56c0*/  LEA R13, R13, UR4, 0x2 ;  /* 0x000000040d0d7c11 */ /* 0x000fe2000f8e10ff */
[----:B------:R-:W-:Y:S01]  /*56d0*/  IMAD.IADD R17, R47, 0x1, R17 ;  /* 0x000000012f117824 */ /* 0x000fe200078e0211 */
[----:B------:R-:W-:Y:S01]  /*56e0*/  LOP3.LUT R15, R42, 0x80000000, RZ, 0x3c, !PT ;  /* 0x800000002a0f7812 */ /* 0x000fe200078e3cff */
[----:B------:R-:W-:Y:S01]  /*56f0*/  IMAD.IADD R52, R49, 0x1, R52 ;  /* 0x0000000131347824 */ /* 0x000fe200078e0234 */
[----:B------:R-:W-:Y:S01]  /*5700*/  LEA R10, R10, UR4, 0x2 ;  /* 0x000000040a0a7c11 */ /* 0x000fe2000f8e10ff */
[----:B------:R-:W-:Y:S01]  /*5710*/  BSSY B1, `(.L_x_67) ;  /* 0x0000058000017945 */ /* 0x000fe20003800000 */
[----:B------:R-:W-:-:S02]  /*5720*/  LEA R42, R9, UR4, 0x2 ;  /* 0x00000004092a7c11 */ /* 0x000fc4000f8e10ff */
[----:B------:R-:W-:Y:S02]  /*5730*/  LEA R4, R4, UR4, 0x2 ;  /* 0x0000000404047c11 */ /* 0x000fe4000f8e10ff */
[----:B------:R-:W-:Y:S02]  /*5740*/  LEA R50, R50, UR4, 0x2 ;  /* 0x0000000432327c11 */ /* 0x000fe4000f8e10ff */
[----:B-1----:R-:W-:Y:S02]  /*5750*/  LEA R7, R20, UR4, 0x2 ;  /* 0x0000000414077c11 */ /* 0x002fe4000f8e10ff */
[----:B------:R-:W-:Y:S02]  /*5760*/  LEA R18, R18, UR4, 0x2 ;  /* 0x0000000412127c11 */ /* 0x000fe4000f8e10ff */
[----:B------:R-:W-:Y:S01]  /*5770*/  LEA R9, R16, UR4, 0x2 ;  /* 0x0000000410097c11 */ /* 0x000fe2000f8e10ff */
[----:B--2---:R-:W-:Y:S01]  /*5780*/  IMAD.IADD R22, R5, 0x1, R22 ;  /* 0x0000000105167824 */ /* 0x004fe200078e0216 */
[----:B------:R-:W-:-:S02]  /*5790*/  LEA R5, R6, UR4, 0x2 ;  /* 0x0000000406057c11 */ /* 0x000fc4000f8e10ff */
[----:B------:R-:W-:Y:S01]  /*57a0*/  LEA R12, R12, UR4, 0x2 ;  /* 0x000000040c0c7c11 */ /* 0x000fe2000f8e10ff */
[----:B------:R-:W-:Y:S01]  /*57b0*/  STS [R14+-0x4], R19 ;  /* 0xfffffc130e007388 */ /* 0x000fe20000000800 */
[----:B------:R-:W-:Y:S02]  /*57c0*/  LEA R48, R48, UR4, 0x2 ;  /* 0x0000000430307c11 */ /* 0x000fe4000f8e10ff */
[----:B------:R-:W-:Y:S01]  /*57d0*/  LEA R21, R21, UR4, 0x2 ;  /* 0x0000000415157c11 */ /* 0x000fe2000f8e10ff */
[----:B------:R1:W-:Y:S01]  /*57e0*/  STS [R13+-0x4], R43 ;  /* 0xfffffc2b0d007388 */ /* 0x0003e20000000800 */
[----:B------:R-:W-:Y:S02]  /*57f0*/  LEA R11, R11, UR4, 0x2 ;  /* 0x000000040b0b7c11 */ /* 0x000fe4000f8e10ff */
[----:B------:R-:W-:Y:S01]  /*5800*/  LEA R52, R52, UR4, 0x2 ;  /* 0x0000000434347c11 */ /* 0x000fe2000f8e10ff */
[----:B------:R2:W-:Y:S01]  /*5810*/  STS [R10+-0x4], R15 ;  /* 0xfffffc0f0a007388 */ /* 0x0005e20000000800 */
[----:B------:R-:W-:-:S03]  /*5820*/  ISETP.NE.AND P0, PT, R53, RZ, PT ;  /* 0x000000ff3500720c */ /* 0x000fc60003f05270 */
[----:B------:R-:W-:Y:S01]  /*5830*/  STS [R42+-0x4], R41 ;  /* 0xfffffc292a007388 */ /* 0x000fe20000000800 */
[----:B-1----:R-:W-:-:S03]  /*5840*/  LEA R13, R8, UR4, 0x2 ;  /* 0x00000004080d7c11 */ /* 0x002fc6000f8e10ff */
[----:B------:R1:W-:Y:S01]  /*5850*/  STS [R5+-0x4], R40 ;  /* 0xfffffc2805007388 */ /* 0x0003e20000000800 */
[----:B--2---:R-:W-:-:S03]  /*5860*/  LEA R15, R0, UR4, 0x2 ;  /* 0x00000004000f7c11 */ /* 0x004fc6000f8e10ff */
[----:B------:R-:W-:Y:S01]  /*5870*/  STS [R4+-0x4], R39 ;  /* 0xfffffc2704007388 */ /* 0x000fe20000000800 */
[----:B------:R-:W-:-:S03]  /*5880*/  LEA R0, R17, UR4, 0x2 ;  /* 0x0000000411007c11 */ /* 0x000fc6000f8e10ff */
[----:B------:R-:W-:Y:S01]  /*5890*/  STS [R50+-0x4], R25 ;  /* 0xfffffc1932007388 */ /* 0x000fe20000000800 */
[----:B-1----:R-:W-:-:S03]  /*58a0*/  LEA R5, R22, UR4, 0x2 ;  /* 0x0000000416057c11 */ /* 0x002fc6000f8e10ff */
[----:B------:R-:W-:Y:S04]  /*58b0*/  STS [R7+-0x4], R38 ;  /* 0xfffffc2607007388 */ /* 0x000fe80000000800 */
[----:B------:R-:W-:Y:S04]  /*58c0*/  STS [R18+-0x4], R37 ;  /* 0xfffffc2512007388 */ /* 0x000fe80000000800 */
[----:B------:R-:W-:Y:S04]  /*58d0*/  STS [R9+-0x4], R36 ;  /* 0xfffffc2409007388 */ /* 0x000fe80000000800 */
[----:B------:R-:W-:Y:S04]  /*58e0*/  STS [R12+-0x4], R35 ;  /* 0xfffffc230c007388 */ /* 0x000fe80000000800 */
[----:B------:R1:W-:Y:S04]  /*58f0*/  STS [R13+-0x4], R34 ;  /* 0xfffffc220d007388 */ /* 0x0003e80000000800 */
[----:B------:R2:W-:Y:S04]  /*5900*/  STS [R15+-0x4], R26 ;  /* 0xfffffc1a0f007388 */ /* 0x0005e80000000800 */
[----:B------:R2:W-:Y:S01]  /*5910*/  STS [R48+-0x4], R33 ;  /* 0xfffffc2130007388 */ /* 0x0005e20000000800 */
[----:B-1----:R-:W-:-:S03]  /*5920*/  LEA R13, R3, UR4, 0x3 ;  /* 0x00000004030d7c11 */ /* 0x002fc6000f8e18ff */
[----:B------:R2:W-:Y:S04]  /*5930*/  STS [R21+-0x4], R32 ;  /* 0xfffffc2015007388 */ /* 0x0005e80000000800 */
[----:B------:R2:W-:Y:S04]  /*5940*/  STS [R0+-0x4], R31 ;  /* 0xfffffc1f00007388 */ /* 0x0005e80000000800 */
[----:B------:R2:W-:Y:S04]  /*5950*/  STS [R11+-0x4], R30 ;  /* 0xfffffc1e0b007388 */ /* 0x0005e80000000800 */
[----:B------:R2:W-:Y:S04]  /*5960*/  STS [R52+-0x4], R29 ;  /* 0xfffffc1d34007388 */ /* 0x0005e80000000800 */
[----:B------:R2:W-:Y:S01]  /*5970*/  STS [R5+-0x4], R28 ;  /* 0xfffffc1c05007388 */ /* 0x0005e20000000800 */
[----:B------:R-:W-:Y:S05]  /*5980*/  @P0 BRA `(.L_x_68) ;  /* 0x0000000000c00947 */ /* 0x000fea0003800000 */
[----:B------:R-:W1:Y:S02]  /*5990*/  LDCU.64 UR10, c[0x0][0x398] ;  /* 0x00007300ff0a77ac */ /* 0x000e640008000a00 */
[----:B-1----:R-:W-:-:S04]  /*59a0*/  LEA R6, P0, R3, UR10, 0x3 ;  /* 0x0000000a03067c11 */ /* 0x002fc8000f8018ff */
[----:B------:R-:W-:-:S05]  /*59b0*/  LEA.HI.X R7, R3, UR11, RZ, 0x3, P0 ;  /* 0x0000000b03077c11 */ /* 0x000fca00080f1cff */
[----:B--2---:R-:W2:Y:S01]  /*59c0*/  LDG.E.64 R4, desc[UR8][R6.64] ;  /* 0x0000000806047981 */ /* 0x004ea2000c1e1b00 */
[----:B------:R-:W-:Y:S01]  /*59d0*/  SHF.R.S32.HI R9, RZ, 0x1f, R24 ;  /* 0x0000001fff097819 */ /* 0x000fe20000011418 */
[----:B------:R-:W-:Y:S01]  /*59e0*/  UISETP.GE.AND UP0, UPT, UR7, 0x1, UPT ;  /* 0x000000010700788c */ /* 0x000fe2000bf06270 */
[----:B------:R-:W-:Y:S01]  /*59f0*/  IMAD.MOV.U32 R0, RZ, RZ, R27 ;  /* 0x000000ffff007224 */ /* 0x000fe200078e001b */
[----:B--2---:R-:W-:-:S05]  /*5a00*/  IADD3 R4, P0, PT, -R24, R4, RZ ;  /* 0x0000000418047210 */ /* 0x004fca0007f1e1ff */
[----:B------:R-:W-:-:S05]  /*5a10*/  IMAD.X R5, R5, 0x1, ~R9, P0 ;  /* 0x0000000105057824 */ /* 0x000fca00000e0e09 */
[----:B------:R1:W-:Y:S01]  /*5a20*/  STS.64 [R13+0x7200], R4 ;  /* 0x007200040d007388 */ /* 0x0003e20000000a00 */
[----:B------:R-:W-:Y:S05]  /*5a30*/  BRA.U !UP0, `(.L_x_69) ;  /* 0x00000001086c7547 */ /* 0x000fea000b800000 */
[----:B------:R-:W-:Y:S01]  /*5a40*/  BSSY B0, `(.L_x_70) ;  /* 0x0000019000007945 */ /* 0x000fe20003800000 */
[----:B------:R-:W-:Y:S02]  /*5a50*/  IMAD.MOV.U32 R6, RZ, RZ, -0x1 ;  /* 0xffffffffff067424 */ /* 0x000fe400078e00ff */
[----:B------:R-:W-:Y:S02]  /*5a60*/  IMAD.U32 R7, RZ, RZ, UR7 ;  /* 0x00000007ff077e24 */ /* 0x000fe4000f8e00ff */
[----:B------:R-:W-:-:S07]  /*5a70*/  IMAD.MOV.U32 R0, RZ, RZ, R27 ;  /* 0x000000ffff007224 */ /* 0x000fce00078e001b */
.L_x_74:
[----:B-1----:R-:W1:Y:S01]  /*5a80*/  LDC.64 R4, c[0x0][0x380] ;  /* 0x0000e000ff047b82 */ /* 0x002e620000000a00 */
[----:B------:R-:W-:Y:S01]  /*5a90*/  VIADD R11, R7, 0xffffffff ;  /* 0xffffffff070b7836 */ /* 0x000fe20000000000 */
[----:B------:R-:W-:Y:S03]  /*5aa0*/  BSSY B2, `(.L_x_71) ;  /* 0x0000008000027945 */ /* 0x000fe60003800000 */
[----:B------:R-:W-:-:S04]  /*5ab0*/  IMAD R9, R11, 0x100, R3 ;  /* 0x000001000b097824 */ /* 0x000fc800078e0203 */
[----:B-1----:R-:W-:-:S07]  /*5ac0*/  IMAD.WIDE R4, R9, 0x4, R4 ;  /* 0x0000000409047825 */ /* 0x002fce00078e0204 */
.L_x_72:
[----:B------:R-:W-:Y:S05]  /*5ad0*/  YIELD ;  /* 0x0000000000007946 */ /* 0x000fea0003800000 */
[----:B------:R1:W-:Y:S06]  /*5ae0*/  MEMBAR.SC.CTA ;  /* 0x0000000000007992 */ /* 0x0003ec0000000000 */
[----:B-1----:R-:W2:Y:S02]  /*5af0*/  LDG.E.STRONG.SYS R8, desc[UR8][R4.64] ;  /* 0x0000000804087981 */ /* 0x002ea4000c1f5900 */
[----:B--2---:R-:W-:-:S13]  /*5b00*/  ISETP.NE.AND P0, PT, R8, RZ, PT ;  /* 0x000000ff0800720c */ /* 0x004fda0003f05270 */
[----:B------:R-:W-:Y:S05]  /*5b10*/  @!P0 BRA `(.L_x_72) ;  /* 0xfffffffc00ec8947 */ /* 0x000fea000383ffff */
[----:B------:R-:W-:Y:S05]  /*5b20*/  BSYNC B2 ;  /* 0x0000000000027941 */ /* 0x000fea0003800000 */
.L_x_71:
[----:B------:R-:W-:Y:S01]  /*5b30*/  BSSY.RECONVERGENT B2, `(.L_x_73) ;  /* 0x0000006000027945 */ /* 0x000fe20003800200 */
[C---:B------:R-:W-:Y:S02]  /*5b40*/  ISETP.GT.AND P0, PT, R8.reuse, -0x1, PT ;  /* 0xffffffff0800780c */ /* 0x040fe40003f04270 */
[----:B------:R-:W-:Y:S01]  /*5b50*/  LOP3.LUT R5, R8, 0x3fffffff, RZ, 0xc0, !PT ;  /* 0x3fffffff08057812 */ /* 0x000fe200078ec0ff */
[----:B------:R-:W-:Y:S05]  /*5b60*/  WARPSYNC.EXCLUSIVE R6 ;  /* 0x0000000006007348 */ /* 0x000fea0003a00000 */
[----:B------:R-:W-:-:S05]  /*5b70*/  IMAD.IADD R0, R5, 0x1, R0 ;  /* 0x0000000105007824 */ /* 0x000fca00078e0200 */
[----:B------:R-:W-:-:S07]  /*5b80*/  VOTE.ANY R6, PT, P0 ;  /* 0x0000000000067806 */ /* 0x000fce00000e0100 */
[----:B------:R-:W-:Y:S05]  /*5b90*/  BSYNC.RECONVERGENT B2 ;  /* 0x0000000000027941 */ /* 0x000fea0003800200 */
.L_x_73:
[----:B------:R-:W-:Y:S01]  /*5ba0*/  ISETP.GT.U32.AND P1, PT, R7, 0x1, PT ;  /* 0x000000010700780c */ /* 0x000fe20003f24070 */
[----:B------:R-:W-:-:S12]  /*5bb0*/  IMAD.MOV.U32 R7, RZ, RZ, R11 ;  /* 0x000000ffff077224 */ /* 0x000fd800078e000b */
[----:B------:R-:W-:Y:S05]  /*5bc0*/  @P0 BRA P1, `(.L_x_74) ;  /* 0xfffffffc00ac0947 */ /* 0x000fea000083ffff */
[----:B------:R-:W-:Y:S05]  /*5bd0*/  BSYNC B0 ;  /* 0x0000000000007941 */ /* 0x000fea0003800000 */
.L_x_70:
[----:B------:R2:W3:Y:S02]  /*5be0*/  LDS.64 R4, [R13+0x7200] ;  /* 0x007200000d047984 */ /* 0x0004e40000000a00 */
.L_x_69:
[----:B------:R-:W4:Y:S01]  /*5bf0*/  LDC.64 R6, c[0x0][0x380] ;  /* 0x0000e000ff067b82 */ /* 0x000f220000000a00 */
[C---:B------:R-:W-:Y:S01]  /*5c00*/  IMAD.IADD R11, R0.reuse, 0x1, -R27 ;  /* 0x00000001000b7824 */ /* 0x040fe200078e0a1b */
[----:B------:R-:W-:Y:S01]  /*5c10*/  LOP3.LUT R9, R0, 0x80000000, RZ, 0xfc, !PT ;  /* 0x8000000000097812 */ /* 0x000fe200078efcff */
[----:B------:R-:W-:-:S03]  /*5c20*/  IMAD.U32 R15, RZ, RZ, UR7 ;  /* 0x00000007ff0f7e24 */ /* 0x000fc6000f8e00ff */
[----:B-1-3--:R-:W-:Y:S01]  /*5c30*/  IADD3 R4, P0, PT, R11, R4, RZ ;  /* 0x000000040b047210 */ /* 0x00afe20007f1e0ff */
[----:B------:R-:W-:-:S03]  /*5c40*/  IMAD R15, R15, 0x100, R3 ;  /* 0x000001000f0f7824 */ /* 0x000fc600078e0203 */
[----:B------:R-:W-:-:S05]  /*5c50*/  LEA.HI.X.SX32 R5, R11, R5, 0x1, P0 ;  /* 0x000000050b057211 */ /* 0x000fca00000f0eff */
[----:B------:R1:W-:Y:S01]  /*5c60*/  STS.64 [R13+0x7200], R4 ;  /* 0x007200040d007388 */ /* 0x0003e20000000a00 */
[----:B----4-:R-:W-:-:S05]  /*5c70*/  IMAD.WIDE R6, R15, 0x4, R6 ;  /* 0x000000040f067825 */ /* 0x010fca00078e0206 */
[----:B------:R1:W-:Y:S02]  /*5c80*/  STG.E.STRONG.SYS desc[UR8][R6.64], R9 ;  /* 0x0000000906007986 */ /* 0x0003e4000c115908 */
.L_x_68:
[----:B------:R-:W-:Y:S05]  /*5c90*/  BSYNC B1 ;  /* 0x0000000000017941 */ /* 0x000fea0003800000 */
.L_x_67:
[----:B-1----:R-:W1:Y:S01]  /*5ca0*/  LDC.64 R6, c[0x0][0x390] ;  /* 0x0000e400ff067b82 */ /* 0x002e620000000a00 */
[----:B------:R-:W-:-:S06]  /*5cb0*/  UIMAD UR6, UR7, 0x1c80, URZ ;  /* 0x00001c80070678a4 */ /* 0x000fcc000f8e02ff */
[----:B--2---:R-:W-:Y:S01]  /*5cc0*/  IMAD.U32 R0, RZ, RZ, UR6 ;  /* 0x00000006ff007e24 */ /* 0x004fe2000f8e00ff */
[----:B------:R-:W2:Y:S03]  /*5cd0*/  LDC R9, c[0x0][0x3c0] ;  /* 0x0000f000ff097b82 */ /* 0x000ea60000000800 */
[----:B------:R-:W-:Y:S01]  /*5ce0*/  VIADD R0, R0, 0x1c80 ;  /* 0x00001c8000007836 */ /* 0x000fe20000000000 */
[----:B-1----:R-:W-:-:S04]  /*5cf0*/  ISETP.EQ.U32.AND P1, PT, R6, RZ, PT ;  /* 0x000000ff0600720c */ /* 0x002fc80003f22070 */
[CC--:B--2---:R-:W-:Y:S02]  /*5d00*/  ISETP.GE.AND P0, PT, R0.reuse, R9.reuse, PT ;  /* 0x000000090000720c */ /* 0x0c4fe40003f06270 */
[----:B------:R-:W-:Y:S02]  /*5d10*/  ISETP.GT.AND P3, PT, R0, R9, PT ;  /* 0x000000090000720c */ /* 0x000fe40003f64270 */
[----:B------:R-:W-:Y:S02]  /*5d20*/  ISETP.EQ.OR.EX P0, PT, R7, RZ, !P0, P1 ;  /* 0x000000ff0700720c */ /* 0x000fe40004702710 */
[C---:B------:R-:W-:Y:S02]  /*5d30*/  LEA R0, R3.reuse, UR4, 0x2 ;  /* 0x0000000403007c11 */ /* 0x040fe4000f8e10ff */
[----:B------:R-:W-:-:S13]  /*5d40*/  ISETP.GT.U32.OR P0, PT, R3, 0xff, P0 ;  /* 0x000000ff0300780c */ /* 0x000fda0000704470 */
[----:B------:R-:W-:Y:S05]  /*5d50*/  @P0 BRA `(.L_x_75) ;  /* 0x0000000000200947 */ /* 0x000fea0003800000 */
[----:B------:R-:W1:Y:S01]  /*5d60*/  LDS.64 R4, [R13+0x7200] ;  /* 0x007200000d047984 */ /* 0x000e620000000a00 */
[C---:B------:R-:W-:Y:S02]  /*5d70*/  LEA R6, P2, R3.reuse, R6, 0x3 ;  /* 0x0000000603067211 */ /* 0x040fe400078418ff */
[--C-:B------:R-:W-:Y:S02]  /*5d80*/  SHF.R.S32.HI R11, RZ, 0x1f, R27.reuse ;  /* 0x0000001fff0b7819 */ /* 0x100fe4000001141b */
[----:B------:R-:W-:Y:S02]  /*5d90*/  LEA.HI.X R7, R3, R7, RZ, 0x3, P2 ;  /* 0x0000000703077211 */ /* 0x000fe400010f1cff */
[----:B-1----:R-:W-:Y:S02]  /*5da0*/  IADD3 R4, P0, P1, R4, R24, R27 ;  /* 0x0000001804047210 */ /* 0x002fe4000791e01b */
[----:B------:R-:W-:-:S04]  /*5db0*/  SHF.R.S32.HI R24, RZ, 0x1f, R24 ;  /* 0x0000001fff187819 */ /* 0x000fc80000011418 */
[----:B------:R-:W-:-:S05]  /*5dc0*/  IADD3.X R5, PT, PT, R5, R24, R11, P0, P1 ;  /* 0x0000001805057210 */ /* 0x000fca00007e240b */
[----:B------:R1:W-:Y:S02]  /*5dd0*/  STG.E.64 desc[UR8][R6.64], R4 ;  /* 0x0000000406007986 */ /* 0x0003e4000c101b08 */
.L_x_75:
[----:B------:R-:W-:Y:S05]  /*5de0*/  WARPSYNC.ALL ;  /* 0x0000000000007948 */ /* 0x000fea0003800000 */
[----:B------:R-:W-:Y:S06]  /*5df0*/  BAR.SYNC.DEFER_BLOCKING 0x0 ;  /* 0x0000000000007b1d */ /* 0x000fec0000010000 */
[----:B------:R-:W-:Y:S05]  /*5e00*/  @P3 BRA `(.L_x_76) ;  /* 0x0000000c009c3947 */ /* 0x000fea0003800000 */
[----:B------:R-:W1:Y:S01]  /*5e10*/  LDS R2, [R0] ;  /* 0x0000000000027984 */ /* 0x000e620000000800 */
[----:B------:R-:W1:Y:S01]  /*5e20*/  LDCU UR6, c[0x0][0x3c4] ;  /* 0x00007880ff0677ac */ /* 0x000e620008000800 */
[----:B------:R-:W2:Y:S01]  /*5e30*/  LDCU.64 UR10, c[0x0][0x3a0] ;  /* 0x00007400ff0a77ac */ /* 0x000ea20008000a00 */
[----:B-1----:R-:W-:Y:S02]  /*5e40*/  SHF.R.U32.HI R4, RZ, UR6, R2 ;  /* 0x00000006ff047c19 */ /* 0x002fe40008011602 */
[----:B------:R-:W-:Y:S02]  /*5e50*/  LOP3.LUT R11, R2, 0x80000000, RZ, 0x3c, !PT ;  /* 0x80000000020b7812 */ /* 0x000fe400078e3cff */
[----:B------:R-:W-:-:S04]  /*5e60*/  LOP3.LUT R4, R4, UR5, RZ, 0x30, !PT ;  /* 0x0000000504047c12 */ /* 0x000fc8000f8e30ff */
[----:B------:R-:W-:-:S06]  /*5e70*/  LEA R5, R4, UR4, 0x3 ;  /* 0x0000000404057c11 */ /* 0x000fcc000f8e18ff */
[----:B------:R-:W1:Y:S02]  /*5e80*/  LDS.64 R4, [R5+0x7200] ;  /* 0x0072000005047984 */ /* 0x000e640000000a00 */
[----:B-1----:R-:W-:-:S05]  /*5e90*/  IADD3 R4, P0, PT, R4, R3, RZ ;  /* 0x0000000304047210 */ /* 0x002fca0007f1e0ff */
[----:B------:R-:W-:Y:S01]  /*5ea0*/  IMAD.X R7, RZ, RZ, R5, P0 ;  /* 0x000000ffff077224 */ /* 0x000fe200000e0605 */
[----:B--2---:R-:W-:-:S04]  /*5eb0*/  LEA R6, P0, R4, UR10, 0x2 ;  /* 0x0000000a04067c11 */ /* 0x004fc8000f8010ff */
[----:B------:R-:W-:-:S05]  /*5ec0*/  LEA.HI.X R7, R4, UR11, R7, 0x2, P0 ;  /* 0x0000000b04077c11 */ /* 0x000fca00080f1407 */
[----:B------:R-:W-:Y:S01]  /*5ed0*/  STG.E desc[UR8][R6.64], R11 ;  /* 0x0000000b06007986 */ /* 0x000fe2000c101908 */
[----:B------:R-:W-:-:S03]  /*5ee0*/  NOP ;  /* 0x0000000000007918 */ /* 0x000fc60000000000 */
[----:B------:R-:W1:Y:S02]  /*5ef0*/  LDS R2, [R0+0x600] ;  /* 0x0006000000027984 */ /* 0x000e640000000800 */
[----:B-1----:R-:W-:Y:S02]  /*5f00*/  SHF.R.U32.HI R4, RZ, UR6, R2 ;  /* 0x00000006ff047c19 */ /* 0x002fe40008011602 */
[----:B------:R-:W-:Y:S02]  /*5f10*/  LOP3.LUT R11, R2, 0x80000000, RZ, 0x3c, !PT ;  /* 0x80000000020b7812 */ /* 0x000fe400078e3cff */
[----:B------:R-:W-:-:S04]  /*5f20*/  LOP3.LUT R4, R4, UR5, RZ, 0x30, !PT ;  /* 0x0000000504047c12 */ /* 0x000fc8000f8e30ff */
[----:B------:R-:W-:-:S06]  /*5f30*/  LEA R5, R4, UR4, 0x3 ;  /* 0x0000000404057c11 */ /* 0x000fcc000f8e18ff */
[----:B------:R-:W1:Y:S02]  /*5f40*/  LDS.64 R4, [R5+0x7200] ;  /* 0x0072000005047984 */ /* 0x000e640000000a00 */
[----:B-1----:R-:W-:-:S05]  /*5f50*/  IADD3 R4, P0, PT, R4, R3, RZ ;  /* 0x0000000304047210 */ /* 0x002fca0007f1e0ff */
[----:B------:R-:W-:Y:S01]  /*5f60*/  IMAD.X R9, RZ, RZ, R5, P0 ;  /* 0x000000ffff097224 */ /* 0x000fe200000e0605 */
[----:B------:R-:W-:-:S04]  /*5f70*/  LEA R8, P0, R4, UR10, 0x2 ;  /* 0x0000000a04087c11 */ /* 0x000fc8000f8010ff */
        /* <DEDUP_REMOVED lines=196> */
[----:B-1----:R-:W-:-:S04]  /*6bc0*/  SHF.R.U32.HI R2, RZ, UR6, R0 ;  /* 0x00000006ff027c19 */ /* 0x002fc80008011600 */
[----:B------:R-:W-:-:S04]  /*6bd0*/  LOP3.LUT R2, R2, UR5, RZ, 0x30, !PT ;  /* 0x0000000502027c12 */ /* 0x000fc8000f8e30ff */
[----:B------:R-:W-:-:S06]  /*6be0*/  LEA R4, R2, UR4, 0x3 ;  /* 0x0000000402047c11 */ /* 0x000fcc000f8e18ff */
[----:B------:R-:W1:Y:S02]  /*6bf0*/  LDS.64 R4, [R4+0x7200] ;  /* 0x0072000004047984 */ /* 0x000e640000000a00 */
[----:B-1----:R-:W-:-:S05]  /*6c00*/  IADD3 R3, P0, PT, R4, R3, RZ ;  /* 0x0000000304037210 */ /* 0x002fca0007f1e0ff */
[----:B------:R-:W-:Y:S01]  /*6c10*/  IMAD.X R6, RZ, RZ, R5, P0 ;  /* 0x000000ffff067224 */ /* 0x000fe200000e0605 */
[C---:B------:R-:W-:Y:S02]  /*6c20*/  LEA R2, P0, R3.reuse, UR10, 0x2 ;  /* 0x0000000a03027c11 */ /* 0x040fe4000f8010ff */
[----:B------:R-:W-:Y:S02]  /*6c30*/  LOP3.LUT R5, R0, 0x80000000, RZ, 0x3c, !PT ;  /* 0x8000000000057812 */ /* 0x000fe400078e3cff */
[----:B------:R-:W-:-:S05]  /*6c40*/  LEA.HI.X R3, R3, UR11, R6, 0x2, P0 ;  /* 0x0000000b03037c11 */ /* 0x000fca00080f1406 */
[----:B------:R-:W-:Y:S01]  /*6c50*/  STG.E desc[UR8][R2.64+0x6c00], R5 ;  /* 0x006c000502007986 */ /* 0x000fe2000c101908 */
[----:B------:R-:W-:Y:S01]  /*6c60*/  NOP ;  /* 0x0000000000007918 */ /* 0x000fe20000000000 */
[----:B------:R-:W-:Y:S05]  /*6c70*/  EXIT ;  /* 0x000000000000794d */ /* 0x000fea0003800000 */
.L_x_76:
[----:B-1----:R-:W-:Y:S01]  /*6c80*/  IMAD.U32 R4, RZ, RZ, UR7 ;  /* 0x00000007ff047e24 */ /* 0x002fe2000f8e00ff */
[----:B------:R-:W-:Y:S01]  /*6c90*/  BSSY.RECONVERGENT B0, `(.L_x_77) ;  /* 0x000001e000007945 */ /* 0x000fe20003800200 */
[C---:B------:R-:W-:Y:S02]  /*6ca0*/  VIADD R6, R3.reuse, 0x300 ;  /* 0x0000030003067836 */ /* 0x040fe40000000000 */
[----:B------:R-:W-:Y:S02]  /*6cb0*/  IMAD R5, R4, -0x1c80, R9 ;  /* 0xffffe38004057824 */ /* 0x000fe400078e0209 */
[C---:B------:R-:W-:Y:S02]  /*6cc0*/  VIADD R4, R3.reuse, 0x180 ;  /* 0x0000018003047836 */ /* 0x040fe40000000000 */
[C---:B------:R-:W-:Y:S01]  /*6cd0*/  VIADD R8, R3.reuse, 0x480 ;  /* 0x0000048003087836 */ /* 0x040fe20000000000 */
[CC--:B------:R-:W-:Y:S01]  /*6ce0*/  ISETP.GE.AND P1, PT, R3.reuse, R5.reuse, PT ;  /* 0x000000050300720c */ /* 0x0c0fe20003f26270 */
[C---:B------:R-:W-:Y:S01]  /*6cf0*/  VIADD R10, R3.reuse, 0xa80 ;  /* 0x00000a80030a7836 */ /* 0x040fe20000000000 */
[-C--:B------:R-:W-:Y:S01]  /*6d00*/  ISETP.GE.AND P2, PT, R4, R5.reuse, PT ;  /* 0x000000050400720c */ /* 0x080fe20003f46270 */
[C---:B------:R-:W-:Y:S01]  /*6d10*/  VIADD R4, R3.reuse, 0x600 ;  /* 0x0000060003047836 */ /* 0x040fe20000000000 */
[-C--:B------:R-:W-:Y:S01]  /*6d20*/  ISETP.GE.AND P3, PT, R6, R5.reuse, PT ;  /* 0x000000050600720c */ /* 0x080fe20003f66270 */
[C---:B------:R-:W-:Y:S01]  /*6d30*/  VIADD R6, R3.reuse, 0x780 ;  /* 0x0000078003067836 */ /* 0x040fe20000000000 */
[-C--:B------:R-:W-:Y:S01]  /*6d40*/  ISETP.GE.AND P4, PT, R8, R5.reuse, PT ;  /* 0x000000050800720c */ /* 0x080fe20003f86270 */
[----:B------:R-:W-:Y:S01]  /*6d50*/  VIADD R8, R3, 0x900 ;  /* 0x0000090003087836 */ /* 0x000fe20000000000 */
[----:B------:R-:W-:-:S02]  /*6d60*/  ISETP.GE.AND P5, PT, R4, R5, PT ;  /* 0x000000050400720c */ /* 0x000fc40003fa6270 */
[-C--:B------:R-:W-:Y:S02]  /*6d70*/  ISETP.GE.AND P6, PT, R6, R5.reuse, PT ;  /* 0x000000050600720c */ /* 0x080fe40003fc6270 */
[----:B------:R-:W-:Y:S01]  /*6d80*/  ISETP.GE.AND P0, PT, R8, R5, PT ;  /* 0x000000050800720c */ /* 0x000fe20003f06270 */
[----:B------:R-:W-:-:S12]  /*6d90*/  @P1 BRA `(.L_x_78) ;  /* 0x0000000000341947 */ /* 0x000fd80003800000 */
[----:B------:R-:W1:Y:S01]  /*6da0*/  LDS R4, [R0] ;  /* 0x0000000000047984 */ /* 0x000e620000000800 */
[----:B------:R-:W1:Y:S01]  /*6db0*/  LDCU UR6, c[0x0][0x3c4] ;  /* 0x00007880ff0677ac */ /* 0x000e620008000800 */
[----:B------:R-:W2:Y:S01]  /*6dc0*/  LDCU.64 UR10, c[0x0][0x3a0] ;  /* 0x00007400ff0a77ac */ /* 0x000ea20008000a00 */
[----:B-1----:R-:W-:-:S04]  /*6dd0*/  SHF.R.U32.HI R6, RZ, UR6, R4 ;  /* 0x00000006ff067c19 */ /* 0x002fc80008011604 */
[----:B------:R-:W-:-:S04]  /*6de0*/  LOP3.LUT R6, R6, UR5, RZ, 0x30, !PT ;  /* 0x0000000506067c12 */ /* 0x000fc8000f8e30ff */
[----:B------:R-:W-:-:S05]  /*6df0*/  LEA R8, R6, UR4, 0x3 ;  /* 0x0000000406087c11 */ /* 0x000fca000f8e18ff */
[----:B------:R-:W1:Y:S02]  /*6e00*/  LDS.64 R6, [R8+0x7200] ;  /* 0x0072000008067984 */ /* 0x000e640000000a00 */
[----:B-1----:R-:W-:-:S05]  /*6e10*/  IADD3 R9, P1, PT, R6, R3, RZ ;  /* 0x0000000306097210 */ /* 0x002fca0007f3e0ff */
[----:B------:R-:W-:Y:S01]  /*6e20*/  IMAD.X R12, RZ, RZ, R7, P1 ;  /* 0x000000ffff0c7224 */ /* 0x000fe200008e0607 */
[----:B--2---:R-:W-:-:S04]  /*6e30*/  LEA R6, P1, R9, UR10, 0x2 ;  /* 0x0000000a09067c11 */ /* 0x004fc8000f8210ff */
[----:B------:R-:W-:Y:S02]  /*6e40*/  LEA.HI.X R7, R9, UR11, R12, 0x2, P1 ;  /* 0x0000000b09077c11 */ /* 0x000fe400088f140c */
[----:B------:R-:W-:-:S05]  /*6e50*/  LOP3.LUT R9, R4, 0x80000000, RZ, 0x3c, !PT ;  /* 0x8000000004097812 */ /* 0x000fca00078e3cff */
[----:B------:R1:W-:Y:S02]  /*6e60*/  STG.E desc[UR8][R6.64], R9 ;  /* 0x0000000906007986 */ /* 0x0003e4000c101908 */
.L_x_78:
[----:B------:R-:W-:Y:S05]  /*6e70*/  BSYNC.RECONVERGENT B0 ;  /* 0x0000000000007941 */ /* 0x000fea0003800200 */
.L_x_77:
[----:B------:R-:W-:Y:S01]  /*6e80*/  NOP ;  /* 0x0000000000007918 */ /* 0x000fe20000000000 */
[----:B------:R-:W-:Y:S01]  /*6e90*/  BSSY.RECONVERGENT B0, `(.L_x_79) ;  /* 0x0000011000007945 */ /* 0x000fe20003800200 */
[----:B------:R-:W-:Y:S02]  /*6ea0*/  ISETP.GE.AND P1, PT, R10, R5, PT ;  /* 0x000000050a00720c */ /* 0x000fe40003f26270 */
[----:B------:R-:W-:Y:S01]  /*6eb0*/  LOP3.LUT R10, R3, 0xc00, RZ, 0xfc, !PT ;  /* 0x00000c00030a7812 */ /* 0x000fe200078efcff */
[----:B------:R-:W-:Y:S10]  /*6ec0*/  @P2 BRA `(.L_x_80) ;  /* 0x0000000000342947 */ /* 0x000ff40003800000 */
[----:B------:R-:W1:Y:S01]  /*6ed0*/  LDS R4, [R0+0x600] ;  /* 0x0006000000047984 */ /* 0x000e620000000800 */
        /* <DEDUP_REMOVED lines=12> */
.L_x_80:
[----:B------:R-:W-:Y:S05]  /*6fa0*/  BSYNC.RECONVERGENT B0 ;  /* 0x0000000000007941 */ /* 0x000fea0003800200 */
.L_x_79:
[----:B------:R-:W-:Y:S01]  /*6fb0*/  NOP ;  /* 0x0000000000007918 */ /* 0x000fe20000000000 */
[----:B------:R-:W-:Y:S01]  /*6fc0*/  BSSY.RECONVERGENT B0, `(.L_x_81) ;  /* 0x0000011000007945 */ /* 0x000fe20003800200 */
[----:B------:R-:W-:Y:S01]  /*6fd0*/  ISETP.GE.AND P2, PT, R10, R5, PT ;  /* 0x000000050a00720c */ /* 0x000fe20003f46270 */
[----:B------:R-:W-:Y:S02]  /*6fe0*/  VIADD R10, R3, 0xd80 ;  /* 0x00000d80030a7836 */ /* 0x000fe40000000000 */
[----:B------:R-:W-:Y:S10]  /*6ff0*/  @P3 BRA `(.L_x_82) ;  /* 0x0000000000343947 */ /* 0x000ff40003800000 */
[----:B------:R-:W1:Y:S01]  /*7000*/  LDS R4, [R0+0xc00] ;  /* 0x000c000000047984 */ /* 0x000e620000000800 */
[----:B------:R-:W1:Y:S01]  /*7010*/  LDCU UR6, c[0x0][0x3c4] ;  /* 0x00007880ff0677ac */ /* 0x000e620008000800 */
[----:B------:R-:W3:Y:S01]  /*7020*/  LDCU.64 UR10, c[0x0][0x3a0] ;  /* 0x00007400ff0a77ac */ /* 0x000ee20008000a00 */
[----:B-12---:R-:W-:-:S04]  /*7030*/  SHF.R.U32.HI R6, RZ, UR6, R4 ;  /* 0x00000006ff067c19 */ /* 0x006fc80008011604 */
[----:B------:R-:W-:-:S04]  /*7040*/  LOP3.LUT R6, R6, UR5, RZ, 0x30, !PT ;  /* 0x0000000506067c12 */ /* 0x000fc8000f8e30ff */
[----:B------:R-:W-:-:S05]  /*7050*/  LEA R8, R6, UR4, 0x3 ;  /* 0x0000000406087c11 */ /* 0x000fca000f8e18ff */
[----:B------:R-:W1:Y:S02]  /*7060*/  LDS.64 R6, [R8+0x7200] ;  /* 0x0072000008067984 */ /* 0x000e640000000a00 */
[----:B-1----:R-:W-:-:S05]  /*7070*/  IADD3 R9, P3, PT, R6, R3, RZ ;  /* 0x0000000306097210 */ /* 0x002fca0007f7e0ff */
[----:B------:R-:W-:Y:S01]  /*7080*/  IMAD.X R12, RZ, RZ, R7, P3 ;  /* 0x000000ffff0c7224 */ /* 0x000fe200018e0607 */
[----:B---3--:R-:W-:-:S04]  /*7090*/  LEA R6, P3, R9, UR10, 0x2 ;  /* 0x0000000a09067c11 */ /* 0x008fc8000f8610ff */
[----:B------:R-:W-:Y:S02]  /*70a0*/  LEA.HI.X R7, R9, UR11, R12, 0x2, P3 ;  /* 0x0000000b09077c11 */ /* 0x000fe400098f140c */
[----:B------:R-:W-:-:S05]  /*70b0*/  LOP3.LUT R9, R4, 0x80000000, RZ, 0x3c, !PT ;  /* 0x8000000004097812 */ /* 0x000fca00078e3cff */
[----:B------:R3:W-:Y:S02]  /*70c0*/  STG.E desc[UR8][R6.64+0xc00], R9 ;  /* 0x000c000906007986 */ /* 0x0007e4000c101908 */
.L_x_82:
[----:B------:R-:W-:Y:S05]  /*70d0*/  BSYNC.RECONVERGENT B0 ;  /* 0x0000000000007941 */ /* 0x000fea0003800200 */
.L_x_81:
[----:B------:R-:W-:Y:S01]  /*70e0*/  NOP ;  /* 0x0000000000007918 */ /* 0x000fe20000000000 */
[----:B------:R-:W-:Y:S01]  /*70f0*/  BSSY.RECONVERGENT B0, `(.L_x_83) ;  /* 0x0000011000007945 */ /* 0x000fe20003800200 */
[----:B------:R-:W-:Y:S01]  /*7100*/  ISETP.GE.AND P3, PT, R10, R5, PT ;  /* 0x000000050a00720c */ /* 0x000fe20003f66270 */
[----:B------:R-:W-:Y:S02]  /*7110*/  VIADD R10, R3, 0xf00 ;  /* 0x00000f00030a7836 */ /* 0x000fe40000000000 */
[----:B------:R-:W-:Y:S10]  /*7120*/  @P4 BRA `(.L_x_84) ;  /* 0x0000000000344947 */ /* 0x000ff40003800000 */
[----:B------:R-:W1:Y:S01]  /*7130*/  LDS R4, [R0+0x1200] ;  /* 0x0012000000047984 */ /* 0x000e620000000800 */
[----:B------:R-:W1:Y:S01]  /*7140*/  LDCU UR6, c[0x0][0x3c4] ;  /* 0x00007880ff0677ac */ /* 0x000e620008000800 */
[----:B------:R-:W4:Y:S01]  /*7150*/  LDCU.64 UR10, c[0x0][0x3a0] ;  /* 0x00007400ff0a77ac */ /* 0x000f220008000a00 */
[----:B-123--:R-:W-:-:S04]  /*7160*/  SHF.R.U32.HI R6, RZ, UR6, R4 ;  /* 0x00000006ff067c19 */ /* 0x00efc80008011604 */
[----:B------:R-:W-:-:S04]  /*7170*/  LOP3.LUT R6, R6, UR5, RZ, 0x30, !PT ;  /* 0x0000000506067c12 */ /* 0x000fc8000f8e30ff */
[----:B------:R-:W-:-:S05]  /*7180*/  LEA R8, R6, UR4, 0x3 ;  /* 0x0000000406087c11 */ /* 0x000fca000f8e18ff */
[----:B------:R-:W1:Y:S02]  /*7190*/  LDS.64 R6, [R8+0x7200] ;  /* 0x0072000008067984 */ /* 0x000e640000000a00 */
[----:B-1----:R-:W-:-:S05]  /*71a0*/  IADD3 R9, P4, PT, R6, R3, RZ ;  /* 0x0000000306097210 */ /* 0x002fca0007f9e0ff */
[----:B------:R-:W-:Y:S01]  /*71b0*/  IMAD.X R12, RZ, RZ, R7, P4 ;  /* 0x000000ffff0c7224 */ /* 0x000fe200020e0607 */
[----:B----4-:R-:W-:-:S04]  /*71c0*/  LEA R6, P4, R9, UR10, 0x2 ;  /* 0x0000000a09067c11 */ /* 0x010fc8000f8810ff */
[----:B------:R-:W-:Y:S02]  /*71d0*/  LEA.HI.X R7, R9, UR11, R12, 0x2, P4 ;  /* 0x0000000b09077c11 */ /* 0x000fe4000a0f140c */
[----:B------:R-:W-:-:S05]  /*71e0*/  LOP3.LUT R9, R4, 0x80000000, RZ, 0x3c, !PT ;  /* 0x8000000004097812 */ /* 0x000fca00078e3cff */
[----:B------:R4:W-:Y:S02]  /*71f0*/  STG.E desc[UR8][R6.64+0x1200], R9 ;  /* 0x0012000906007986 */ /* 0x0009e4000c101908 */
.L_x_84:
[----:B------:R-:W-:Y:S05]  /*7200*/  BSYNC.RECONVERGENT B0 ;  /* 0x0000000000007941 */ /* 0x000fea0003800200 */
.L_x_83:
[----:B------:R-:W-:Y:S01]  /*7210*/  NOP ;  /* 0x0000000000007918 */ /* 0x000fe20000000000 */
[----:B------:R-:W-:Y:S01]  /*7220*/  BSSY.RECONVERGENT B0, `(.L_x_85) ;  /* 0x0000011000007945 */ /* 0x000fe20003800200 */
[----:B------:R-:W-:Y:S01]  /*7230*/  ISETP.GE.AND P4, PT, R10, R5, PT ;  /* 0x000000050a00720c */ /* 0x000fe20003f86270 */
[----:B------:R-:W-:Y:S02]  /*7240*/  VIADD R10, R3, 0x1080 ;  /* 0x00001080030a7836 */ /* 0x000fe40000000000 */
[----:B------:R-:W-:Y:S10]  /*7250*/  @P5 BRA `(.L_x_86) ;  /* 0x0000000000345947 */ /* 0x000ff40003800000 */
[----:B------:R-:W1:Y:S01]  /*7260*/  LDS R4, [R0+0x1800] ;  /* 0x0018000000047984 */ /* 0x000e620000000800 */
[----:B------:R-:W1:Y:S01]  /*7270*/  LDCU UR6, c[0x0][0x3c4] ;  /* 0x00007880ff0677ac */ /* 0x000e620008000800 */
[----:B------:R-:W5:Y:S01]  /*7280*/  LDCU.64 UR10, c[0x0][0x3a0] ;  /* 0x00007400ff0a77ac */ /* 0x000f620008000a00 */
[----:B-1234-:R-:W-:-:S04]  /*7290*/  SHF.R.U32.HI R6, RZ, UR6, R4 ;  /* 0x00000006ff067c19 */ /* 0x01efc80008011604 */
[----:B------:R-:W-:-:S04]  /*72a0*/  LOP3.LUT R6, R6, UR5, RZ, 0x30, !PT ;  /* 0x0000000506067c12 */ /* 0x000fc8000f8e30ff */
[----:B------:R-:W-:-:S05]  /*72b0*/  LEA R8, R6, UR4, 0x3 ;  /* 0x0000000406087c11 */ /* 0x000fca000f8e18ff */
[----:B------:R-:W1:Y:S02]  /*72c0*/  LDS.64 R6, [R8+0x7200] ;  /* 0x0072000008067984 */ /* 0x000e640000000a00 */
[----:B-1----:R-:W-:-:S05]  /*72d0*/  IADD3 R9, P5, PT, R6, R3, RZ ;  /* 0x0000000306097210 */ /* 0x002fca0007fbe0ff */
[----:B------:R-:W-:Y:S01]  /*72e0*/  IMAD.X R12, RZ, RZ, R7, P5 ;  /* 0x000000ffff0c7224 */ /* 0x000fe200028e0607 */
[----:B-----5:R-:W-:-:S04]  /*72f0*/  LEA R6, P5, R9, UR10, 0x2 ;  /* 0x0000000a09067c11 */ /* 0x020fc8000f8a10ff */
[----:B------:R-:W-:Y:S02]  /*7300*/  LEA.HI.X R7, R9, UR11, R12, 0x2, P5 ;  /* 0x0000000b09077c11 */ /* 0x000fe4000a8f140c */
[----:B------:R-:W-:-:S05]  /*7310*/  LOP3.LUT R9, R4, 0x80000000, RZ, 0x3c, !PT ;  /* 0x8000000004097812 */ /* 0x000fca00078e3cff */
[----:B------:R1:W-:Y:S02]  /*7320*/  STG.E desc[UR8][R6.64+0x1800], R9 ;  /* 0x0018000906007986 */ /* 0x0003e4000c101908 */
.L_x_86:
[----:B------:R-:W-:Y:S05]  /*7330*/  BSYNC.RECONVERGENT B0 ;  /* 0x0000000000007941 */ /* 0x000fea0003800200 */
.L_x_85:
        /* <DEDUP_REMOVED lines=18> */
.L_x_88:
[----:B------:R-:W-:Y:S05]  /*7460*/  BSYNC.RECONVERGENT B0 ;  /* 0x0000000000007941 */ /* 0x000fea0003800200 */
.L_x_87:
        /* <DEDUP_REMOVED lines=18> */
.L_x_90:
[----:B------:R-:W-:Y:S05]  /*7590*/  BSYNC.RECONVERGENT B0 ;  /* 0x0000000000007941 */ /* 0x000fea0003800200 */
.L_x_89:
        /* <DEDUP_REMOVED lines=18> */
.L_x_92:
[----:B------:R-:W-:Y:S05]  /*76c0*/  BSYNC.RECONVERGENT B0 ;  /* 0x0000000000007941 */ /* 0x000fea0003800200 */
.L_x_91:
        /* <DEDUP_REMOVED lines=18> */
.L_x_94:
[----:B------:R-:W-:Y:S05]  /*77f0*/  BSYNC.RECONVERGENT B0 ;  /* 0x0000000000007941 */ /* 0x000fea0003800200 */
.L_x_93:
[----:B------:R-:W-:Y:S01]  /*7800*/  NOP ;  /* 0x0000000000007918 */ /* 0x000fe20000000000 */
[----:B------:R-:W-:Y:S01]  /*7810*/  BSSY.RECONVERGENT B0, `(.L_x_95) ;  /* 0x0000011000007945 */ /* 0x000fe20003800200 */
[----:B------:R-:W-:Y:S02]  /*7820*/  ISETP.GE.AND P2, PT, R10, R5, PT ;  /* 0x000000050a00720c */ /* 0x000fe40003f46270 */
[----:B------:R-:W-:Y:S01]  /*7830*/  LOP3.LUT R10, R3, 0x1800, RZ, 0xfc, !PT ;  /* 0x00001800030a7812 */ /* 0x000fe200078efcff */
        /* <DEDUP_REMOVED lines=14> */
.L_x_96:
[----:B------:R-:W-:Y:S05]  /*7920*/  BSYNC.RECONVERGENT B0 ;  /* 0x0000000000007941 */ /* 0x000fea0003800200 */
.L_x_95:
        /* <DEDUP_REMOVED lines=18> */
.L_x_98:
[----:B------:R-:W-:Y:S05]  /*7a50*/  BSYNC.RECONVERGENT B0 ;  /* 0x0000000000007941 */ /* 0x000fea0003800200 */
.L_x_97:
[----:B------:R-:W-:Y:S01]  /*7a60*/  NOP ;  /* 0x0000000000007918 */ /* 0x000fe20000000000 */
[----:B------:R-:W-:Y:S01]  /*7a70*/  BSSY.RECONVERGENT B0, `(.L_x_99) ;  /* 0x0000010000007945 */ /* 0x000fe20003800200 */
[----:B------:R-:W-:-:S03]  /*7a80*/  ISETP.GE.AND P4, PT, R10, R5, PT ;  /* 0x000000050a00720c */ /* 0x000fc60003f86270 */
        /* <DEDUP_REMOVED lines=14> */
.L_x_100:
[----:B------:R-:W-:Y:S05]  /*7b70*/  BSYNC.RECONVERGENT B0 ;  /* 0x0000000000007941 */ /* 0x000fea0003800200 */
.L_x_99:
[----:B------:R-:W-:Y:S01]  /*7b80*/  NOP ;  /* 0x0000000000007918 */ /* 0x000fe20000000000 */
[----:B------:R-:W-:Y:S04]  /*7b90*/  BSSY.RECONVERGENT B0, `(.L_x_101) ;  /* 0x000000f000007945 */ /* 0x000fe80003800200 */
[----:B------:R-:W-:Y:S05]  /*7ba0*/  @P6 BRA `(.L_x_102) ;  /* 0x0000000000346947 */ /* 0x000fea0003800000 */
        /* <DEDUP_REMOVED lines=13> */
.L_x_102:
[----:B------:R-:W-:Y:S05]  /*7c80*/  BSYNC.RECONVERGENT B0 ;  /* 0x0000000000007941 */ /* 0x000fea0003800200 */
.L_x_101:
        /* <DEDUP_REMOVED lines=16> */
.L_x_104:
[----:B------:R-:W-:Y:S05]  /*7d90*/  BSYNC.RECONVERGENT B0 ;  /* 0x0000000000007941 */ /* 0x000fea0003800200 */
.L_x_103:
        /* <DEDUP_REMOVED lines=16> */
.L_x_106:
[----:B------:R-:W-:Y:S05]  /*7ea0*/  BSYNC.RECONVERGENT B0 ;  /* 0x0000000000007941 */ /* 0x000fea0003800200 */
.L_x_105:
        /* <DEDUP_REMOVED lines=16> */
.L_x_108:
[----:B------:R-:W-:Y:S05]  /*7fb0*/  BSYNC.RECONVERGENT B0 ;  /* 0x0000000000007941 */ /* 0x000fea0003800200 */
.L_x_107:
        /* <DEDUP_REMOVED lines=16> */
.L_x_110:
[----:B------:R-:W-:Y:S05]  /*80c0*/  BSYNC.RECONVERGENT B0 ;  /* 0x0000000000007941 */ /* 0x000fea0003800200 */
.L_x_109:
        /* <DEDUP_REMOVED lines=16> */
.L_x_112:
[----:B------:R-:W-:Y:S05]  /*81d0*/  BSYNC.RECONVERGENT B0 ;  /* 0x0000000000007941 */ /* 0x000fea0003800200 */
.L_x_111:
[----:B------:R-:W-:Y:S01]  /*81e0*/  NOP ;  /* 0x0000000000007918 */ /* 0x000fe20000000000 */
[----:B------:R-:W5:Y:S01]  /*81f0*/  LDS R0, [R0+0x6c00] ;  /* 0x006c000000007984 */ /* 0x000f620000000800 */
[----:B------:R-:W5:Y:S02]  /*8200*/  LDCU UR6, c[0x0][0x3c4] ;  /* 0x00007880ff0677ac */ /* 0x000f640008000800 */
[----:B-----5:R-:W-:-:S04]  /*8210*/  SHF.R.U32.HI R2, RZ, UR6, R0 ;  /* 0x00000006ff027c19 */ /* 0x020fc80008011600 */
[----:B------:R-:W-:-:S04]  /*8220*/  LOP3.LUT R2, R2, UR5, RZ, 0x30, !PT ;  /* 0x0000000502027c12 */ /* 0x000fc8000f8e30ff */
[----:B-1234-:R-:W-:Y:S01]  /*8230*/  LEA R6, R2, UR4, 0x3 ;  /* 0x0000000402067c11 */ /* 0x01efe2000f8e18ff */
[----:B------:R-:W-:-:S05]  /*8240*/  VIADD R2, R3, 0x1b00 ;  /* 0x00001b0003027836 */ /* 0x000fca0000000000 */
[----:B------:R-:W1:Y:S01]  /*8250*/  LDS.64 R6, [R6+0x7200] ;  /* 0x0072000006067984 */ /* 0x000e620000000a00 */
[----:B------:R-:W-:-:S13]  /*8260*/  ISETP.GE.AND P0, PT, R2, R5, PT ;  /* 0x000000050200720c */ /* 0x000fda0003f06270 */
[----:B------:R-:W2:Y:S01]  /*8270*/  @!P0 LDC.64 R8, c[0x0][0x3a0] ;  /* 0x0000e800ff088b82 */ /* 0x000ea20000000a00 */
[----:B------:R-:W-:Y:S02]  /*8280*/  @!P0 LOP3.LUT R5, R0, 0x80000000, RZ, 0x3c, !PT ;  /* 0x8000000000058812 */ /* 0x000fe400078e3cff */
[----:B-1----:R-:W-:-:S05]  /*8290*/  IADD3 R3, P1, PT, R6, R3, RZ ;  /* 0x0000000306037210 */ /* 0x002fca0007f3e0ff */
[----:B------:R-:W-:Y:S01]  /*82a0*/  IMAD.X R4, RZ, RZ, R7, P1 ;  /* 0x000000ffff047224 */ /* 0x000fe200008e0607 */
[----:B--2---:R-:W-:-:S04]  /*82b0*/  @!P0 LEA R2, P1, R3, R8, 0x2 ;  /* 0x0000000803028211 */ /* 0x004fc800078210ff */
[----:B------:R-:W-:-:S05]  /*82c0*/  @!P0 LEA.HI.X R3, R3, R9, R4, 0x2, P1 ;  /* 0x0000000903038211 */ /* 0x000fca00008f1404 */
[----:B------:R-:W-:Y:S01]  /*82d0*/  @!P0 STG.E desc[UR8][R2.64+0x6c00], R5 ;  /* 0x006c000502008986 */ /* 0x000fe2000c101908 */
[----:B------:R-:W-:Y:S01]  /*82e0*/  NOP ;  /* 0x0000000000007918 */ /* 0x000fe20000000000 */
[----:B------:R-:W-:Y:S05]  /*82f0*/  EXIT ;  /* 0x000000000000794d */ /* 0x000fea0003800000 */
.L_x_26:
[----:B------:R-:W-:Y:S02]  /*8300*/  IMAD.MOV.U32 R50, RZ, RZ, R19 ;  /* 0x000000ffff327224 */ /* 0x000fe400078e0013 */
[----:B------:R-:W-:Y:S02]  /*8310*/  IMAD.MOV.U32 R49, RZ, RZ, 0x1 ;  /* 0x00000001ff317424 */ /* 0x000fe400078e00ff */
[----:B------:R-:W-:Y:S02]  /*8320*/  IMAD.MOV.U32 R52, RZ, RZ, RZ ;  /* 0x000000ffff347224 */ /* 0x000fe400078e00ff */
[----:B------:R-:W-:-:S07]  /*8330*/  IMAD.MOV.U32 R47, RZ, RZ, -0x1 ;  /* 0xffffffffff2f7424 */ /* 0x000fce00078e00ff */
[----:B------:R-:W-:Y:S05]  /*8340*/  WARPSYNC.COLLECTIVE R47, `(.L_x_113) ;  /* 0x000000002f087348 */ /* 0x000fea0003c00000 */
[----:B------:R0:W1:Y:S02]  /*8350*/  SHFL.UP P0, R48, R50, R49, R52 ;  /* 0x0400003132307389 */ /* 0x0000640000000034 */
[----:B01----:R-:W-:Y:S05]  /*8360*/  ENDCOLLECTIVE ;  /* 0x000000000000791b */ /* 0x003fea0003800000 */
.L_x_113:
[----:B------:R-:W-:Y:S02]  /*8370*/  IMAD.MOV.U32 R49, RZ, RZ, 0x2 ;  /* 0x00000002ff317424 */ /* 0x000fe400078e00ff */
[----:B------:R-:W-:-:S04]  /*8380*/  IMAD.MOV.U32 R20, RZ, RZ, R48 ;  /* 0x000000ffff147224 */ /* 0x000fc800078e0030 */
[----:B------:R-:W-:-:S04]  /*8390*/  @P0 IMAD.IADD R20, R19, 0x1, R20 ;  /* 0x0000000113140824 */ /* 0x000fc800078e0214 */
[----:B------:R-:W-:-:S07]  /*83a0*/  IMAD.MOV.U32 R50, RZ, RZ, R20 ;  /* 0x000000ffff327224 */ /* 0x000fce00078e0014 */
[----:B------:R-:W-:Y:S05]  /*83b0*/  WARPSYNC.COLLECTIVE R47, `(.L_x_114) ;  /* 0x000000002f087348 */ /* 0x000fea0003c00000 */
[----:B------:R0:W1:Y:S02]  /*83c0*/  SHFL.UP P0, R48, R50, R49, R52 ;  /* 0x0400003132307389 */ /* 0x0000640000000034 */
[----:B01----:R-:W-:Y:S05]  /*83d0*/  ENDCOLLECTIVE ;  /* 0x000000000000791b */ /* 0x003fea0003800000 */
.L_x_114:
[----:B------:R-:W-:Y:S02]  /*83e0*/  IMAD.MOV.U32 R49, RZ, RZ, 0x4 ;  /* 0x00000004ff317424 */ /* 0x000fe400078e00ff */
[----:B------:R-:W-:-:S04]  /*83f0*/  IMAD.MOV.U32 R21, RZ, RZ, R48 ;  /* 0x000000ffff157224 */ /* 0x000fc800078e0030 */
[----:B------:R-:W-:-:S04]  /*8400*/  @P0 IMAD.IADD R21, R20, 0x1, R21 ;  /* 0x0000000114150824 */ /* 0x000fc800078e0215 */
[----:B------:R-:W-:-:S07]  /*8410*/  IMAD.MOV.U32 R50, RZ, RZ, R21 ;  /* 0x000000ffff327224 */ /* 0x000fce00078e0015 */
[----:B------:R-:W-:Y:S05]  /*8420*/  WARPSYNC.COLLECTIVE R47, `(.L_x_115) ;  /* 0x000000002f087348 */ /* 0x000fea0003c00000 */
[----:B------:R0:W1:Y:S02]  /*8430*/  SHFL.UP P0, R48, R50, R49, R52 ;  /* 0x0400003132307389 */ /* 0x0000640000000034 */
[----:B01----:R-:W-:Y:S05]  /*8440*/  ENDCOLLECTIVE ;  /* 0x000000000000791b */ /* 0x003fea0003800000 */
.L_x_115:
[----:B------:R-:W-:Y:S02]  /*8450*/  IMAD.MOV.U32 R49, RZ, RZ, 0x8 ;  /* 0x00000008ff317424 */ /* 0x000fe400078e00ff */
[----:B------:R-:W-:-:S04]  /*8460*/  IMAD.MOV.U32 R22, RZ, RZ, R48 ;  /* 0x000000ffff167224 */ /* 0x000fc800078e0030 */
[----:B------:R-:W-:-:S04]  /*8470*/  @P0 IMAD.IADD R22, R21, 0x1, R22 ;  /* 0x0000000115160824 */ /* 0x000fc800078e0216 */
[----:B------:R-:W-:-:S07]  /*8480*/  IMAD.MOV.U32 R50, RZ, RZ, R22 ;  /* 0x000000ffff327224 */ /* 0x000fce00078e0016 */
[----:B------:R-:W-:Y:S05]  /*8490*/  WARPSYNC.COLLECTIVE R47, `(.L_x_116) ;  /* 0x000000002f087348 */ /* 0x000fea0003c00000 */
[----:B------:R0:W1:Y:S02]  /*84a0*/  SHFL.UP P0, R48, R50, R49, R52 ;  /* 0x0400003132307389 */ /* 0x0000640000000034 */
[----:B01----:R-:W-:Y:S05]  /*84b0*/  ENDCOLLECTIVE ;  /* 0x000000000000791b */ /* 0x003fea0003800000 */
.L_x_116:
[----:B------:R-:W-:Y:S02]  /*84c0*/  IMAD.MOV.U32 R49, RZ, RZ, 0x10 ;  /* 0x00000010ff317424 */ /* 0x000fe400078e00ff */
[----:B------:R-:W-:-:S04]  /*84d0*/  IMAD.MOV.U32 R23, RZ, RZ, R48 ;  /* 0x000000ffff177224 */ /* 0x000fc800078e0030 */
[----:B------:R-:W-:-:S04]  /*84e0*/  @P0 IMAD.IADD R23, R22, 0x1, R23 ;  /* 0x0000000116170824 */ /* 0x000fc800078e0217 */
[----:B------:R-:W-:-:S07]  /*84f0*/  IMAD.MOV.U32 R50, RZ, RZ, R23 ;  /* 0x000000ffff327224 */ /* 0x000fce00078e0017 */
[----:B------:R-:W-:Y:S05]  /*8500*/  WARPSYNC.COLLECTIVE R47, `(.L_x_117) ;  /* 0x000000002f087348 */ /* 0x000fea0003c00000 */
[----:B------:R0:W1:Y:S02]  /*8510*/  SHFL.UP P0, R48, R50, R49, R52 ;  /* 0x0400003132307389 */ /* 0x0000640000000034 */
[----:B01----:R-:W-:Y:S05]  /*8520*/  ENDCOLLECTIVE ;  /* 0x000000000000791b */ /* 0x003fea0003800000 */
.L_x_117:
[----:B------:R-:W-:Y:S05]  /*8530*/  BRA `(.L_x_118) ;  /* 0xffffff9c00b07947 */ /* 0x000fea000383ffff */
.L_x_119:
[----:B------:R-:W-:-:S00]  /*8540*/  BRA `(.L_x_119) ;  /* 0xfffffffc00fc7947 */ /* 0x000fc0000383ffff */
[----:B------:R-:W-:-:S00]  /*8550*/  NOP ;  /* 0x0000000000007918 */ /* 0x000fc00000000000 */
        /* <DEDUP_REMOVED lines=10> */
.L_x_317:


//--------------------- .text._ZN3cub18CUB_300001_SM_10006detail10radix_sort33DeviceRadixSortExclusiveSumKernelINS1_5radix10policy_hubIiNS0_8NullTypeEyE10Policy1000EyEEvPT0_ --------------------------
	.section	.text._ZN3cub18CUB_300001_SM_10006detail10radix_sort33DeviceRadixSortExclusiveSumKernelINS1_5radix10policy_hubIiNS0_8NullTypeEyE10Policy1000EyEEvPT0_,"ax",@progbits
	.align	128
        .global         _ZN3cub18CUB_300001_SM_10006detail10radix_sort33DeviceRadixSortExclusiveSumKernelINS1_5radix10policy_hubIiNS0_8NullTypeEyE10Policy1000EyEEvPT0_
        .type           _ZN3cub18CUB_300001_SM_10006detail10radix_sort33DeviceRadixSortExclusiveSumKernelINS1_5radix10policy_hubIiNS0_8NullTypeEyE10Policy1000EyEEvPT0_,@function
        .size           _ZN3cub18CUB_300001_SM_10006detail10radix_sort33DeviceRadixSortExclusiveSumKernelINS1_5radix10policy_hubIiNS0_8NullTypeEyE10Policy1000EyEEvPT0_,(.L_x_318 - _ZN3cub18CUB_300001_SM_10006detail10radix_sort33DeviceRadixSortExclusiveSumKernelINS1_5radix10policy_hubIiNS0_8NullTypeEyE10Policy1000EyEEvPT0_)
        .other          _ZN3cub18CUB_300001_SM_10006detail10radix_sort33DeviceRadixSortExclusiveSumKernelINS1_5radix10policy_hubIiNS0_8NullTypeEyE10Policy1000EyEEvPT0_,@"STO_CUDA_ENTRY STV_DEFAULT"
_ZN3cub18CUB_300001_SM_10006detail10radix_sort33DeviceRadixSortExclusiveSumKernelINS1_5radix10policy_hubIiNS0_8NullTypeEyE10Policy1000EyEEvPT0_:
.text._ZN3cub18CUB_300001_SM_10006detail10radix_sort33DeviceRadixSortExclusiveSumKernelINS1_5radix10policy_hubIiNS0_8NullTypeEyE10Policy1000EyEEvPT0_:
[----:B------:R-:W-:Y:S01]  /*0000*/  LDC R1, c[0x0][0x37c] ;  /* 0x0000df00ff017b82 */ /* 0x000fe20000000800 */
[----:B------:R-:W0:Y:S07]  /*0010*/  S2R R18, SR_TID.X ;  /* 0x0000000000127919 */ /* 0x000e2e0000002100 */
[----:B------:R-:W1:Y:S01]  /*0020*/  LDC.64 R16, c[0x0][0x380] ;  /* 0x0000e000ff107b82 */ /* 0x000e620000000a00 */
[----:B------:R-:W2:Y:S01]  /*0030*/  LDCU.64 UR4, c[0x0][0x358] ;  /* 0x00006b00ff0477ac */ /* 0x000ea20008000a00 */
[----:B------:R-:W3:Y:S01]  /*0040*/  S2R R5, SR_CTAID.X ;  /* 0x0000000000057919 */ /* 0x000ee20000002500 */
[----:B0-----:R-:W-:Y:S01]  /*0050*/  ISETP.GT.U32.AND P1, PT, R18, 0xff, PT ;  /* 0x000000ff1200780c */ /* 0x001fe20003f24070 */
[----:B---3--:R-:W-:-:S04]  /*0060*/  IMAD R5, R5, 0x100, R18 ;  /* 0x0000010005057824 */ /* 0x008fc800078e0212 */
[----:B-1----:R-:W-:-:S08]  /*0070*/  IMAD.WIDE R16, R5, 0x8, R16 ;  /* 0x0000000805107825 */ /* 0x002fd000078e0210 */
[----:B--2---:R-:W2:Y:S01]  /*0080*/  @!P1 LDG.E.64 R2, desc[UR4][R16.64] ;  /* 0x0000000410029981 */ /* 0x004ea2000c1e1b00 */
[----:B------:R-:W-:Y:S02]  /*0090*/  MOV R0, 0x400 ;  /* 0x0000040000007802 */ /* 0x000fe40000000f00 */
[C---:B------:R-:W-:Y:S01]  /*00a0*/  ISETP.GT.U32.AND P0, PT, R18.reuse, 0x1f, PT ;  /* 0x0000001f1200780c */ /* 0x040fe20003f04070 */
[----:B------:R-:W0:Y:S02]  /*00b0*/  S2R R5, SR_CgaCtaId ;  /* 0x0000000000057919 */ /* 0x000e240000008800 */
[----:B0-----:R-:W-:Y:S02]  /*00c0*/  LEA R5, R5, R0, 0x18 ;  /* 0x0000000005057211 */ /* 0x001fe400078ec0ff */
[----:B------:R-:W-:-:S05]  /*00d0*/  LEA.HI R0, R18, R18, RZ, 0x1d ;  /* 0x0000001212007211 */ /* 0x000fca00078fe8ff */
[----:B------:R-:W-:-:S05]  /*00e0*/  IMAD R0, R0, 0x8, R5 ;  /* 0x0000000800007824 */ /* 0x000fca00078e0205 */
[----:B--2---:R0:W-:Y:S01]  /*00f0*/  STS.64 [R0+0x10], R2 ;  /* 0x0000100200007388 */ /* 0x0041e20000000a00 */
[----:B------:R-:W-:Y:S06]  /*0100*/  BAR.SYNC.DEFER_BLOCKING 0x0 ;  /* 0x0000000000007b1d */ /* 0x000fec0000010000 */
[----:B------:R-:W-:Y:S05]  /*0110*/  @P0 BRA `(.L_x_120) ;  /* 0x0000000400240947 */ /* 0x000fea0003800000 */
[----:B------:R-:W-:Y:S01]  /*0120*/  IMAD R18, R18, 0x48, R5 ;  /* 0x0000004812127824 */ /* 0x000fe200078e0205 */
[----:B------:R-:W-:-:S04]  /*0130*/  UMOV UR6, 0xffffffff ;  /* 0xffffffff00067882 */ /* 0x000fc80000000000 */
[----:B------:R-:W-:Y:S04]  /*0140*/  LDS.64 R14, [R18+0x10] ;  /* 0x00001000120e7984 */ /* 0x000fe80000000a00 */
[----:B------:R-:W-:Y:S04]  /*0150*/  LDS.64 R12, [R18+0x18] ;  /* 0x00001800120c7984 */ /* 0x000fe80000000a00 */
[----:B------:R-:W1:Y:S04]  /*0160*/  LDS.64 R10, [R18+0x20] ;  /* 0x00002000120a7984 */ /* 0x000e680000000a00 */
[----:B------:R-:W-:Y:S04]  /*0170*/  LDS.64 R8, [R18+0x28] ;  /* 0x0000280012087984 */ /* 0x000fe80000000a00 */
[----:B------:R-:W2:Y:S04]  /*0180*/  LDS.64 R6, [R18+0x30] ;  /* 0x0000300012067984 */ /* 0x000ea80000000a00 */
[----:B------:R-:W-:Y:S04]  /*0190*/  LDS.64 R4, [R18+0x38] ;  /* 0x0000380012047984 */ /* 0x000fe80000000a00 */
[----:B0-----:R-:W0:Y:S04]  /*01a0*/  LDS.64 R2, [R18+0x40] ;  /* 0x0000400012027984 */ /* 0x001e280000000a00 */
[----:B------:R-:W3:Y:S01]  /*01b0*/  LDS.64 R20, [R18+0x48] ;  /* 0x0000480012147984 */ /* 0x000ee20000000a00 */
[----:B-1----:R-:W-:-:S04]  /*01c0*/  IADD3 R19, P3, P4, R10, R12, R14 ;  /* 0x0000000c0a137210 */ /* 0x002fc80007c7e00e */
[----:B------:R-:W-:Y:S02]  /*01d0*/  IADD3.X R23, PT, PT, R11, R13, R15, P3, P4 ;  /* 0x0000000d0b177210 */ /* 0x000fe40001fe840f */
[----:B--2---:R-:W-:-:S04]  /*01e0*/  IADD3 R19, P0, P2, R6, R19, R8 ;  /* 0x0000001306137210 */ /* 0x004fc80007a1e008 */
[----:B------:R-:W-:Y:S02]  /*01f0*/  IADD3.X R23, PT, PT, R7, R23, R9, P0, P2 ;  /* 0x0000001707177210 */ /* 0x000fe400007e4409 */
[----:B0-----:R-:W-:-:S04]  /*0200*/  IADD3 R19, P3, P4, R2, R19, R4 ;  /* 0x0000001302137210 */ /* 0x001fc80007c7e004 */
[----:B---3--:R-:W-:Y:S02]  /*0210*/  IADD3 R20, P0, PT, R20, R19, RZ ;  /* 0x0000001314147210 */ /* 0x008fe40007f1e0ff */
[----:B------:R-:W-:-:S05]  /*0220*/  IADD3.X R19, PT, PT, R3, R23, R5, P3, P4 ;  /* 0x0000001703137210 */ /* 0x000fca0001fe8405 */
[----:B------:R-:W-:Y:S01]  /*0230*/  IMAD.X R19, R21, 0x1, R19, P0 ;  /* 0x0000000115137824 */ /* 0x000fe200000e0613 */
[----:B------:R-:W-:Y:S06]  /*0240*/  BRA.DIV UR6, `(.L_x_121) ;  /* 0x0000000206f07947 */ /* 0x000fec000b800000 */
[----:B------:R-:W0:Y:S04]  /*0250*/  SHFL.UP PT, R27, R20, 0x1, RZ ;  /* 0x04200000141b7989 */ /* 0x000e2800000e00ff */
[----:B------:R-:W1:Y:S01]  /*0260*/  SHFL.UP P0, R25, R19, 0x1, RZ ;  /* 0x0420000013197989 */ /* 0x000e6200000000ff */
[----:B0-----:R-:W-:-:S04]  /*0270*/  IADD3 R22, P2, PT, R27, R20, RZ ;  /* 0x000000141b167210 */ /* 0x001fc80007f5e0ff */
[----:B-1----:R-:W-:Y:S01]  /*0280*/  SEL R27, R22, R27, P0 ;  /* 0x0000001b161b7207 */ /* 0x002fe20000000000 */
[----:B------:R-:W-:-:S04]  /*0290*/  IMAD.X R26, R25, 0x1, R19, P2 ;  /* 0x00000001191a7824 */ /* 0x000fc800010e0613 */
[----:B------:R-:W0:Y:S01]  /*02a0*/  SHFL.UP PT, R28, R27, 0x2, RZ ;  /* 0x044000001b1c7989 */ /* 0x000e2200000e00ff */
[----:B------:R-:W-:-:S05]  /*02b0*/  SEL R26, R26, R25, P0 ;  /* 0x000000191a1a7207 */ /* 0x000fca0000000000 */
[----:B------:R-:W1:Y:S01]  /*02c0*/  SHFL.UP P0, R25, R26, 0x2, RZ ;  /* 0x044000001a197989 */ /* 0x000e6200000000ff */
[----:B0-----:R-:W-:-:S05]  /*02d0*/  IADD3 R21, P2, PT, R28, R27, RZ ;  /* 0x0000001b1c157210 */ /* 0x001fca0007f5e0ff */
[----:B-1----:R-:W-:Y:S01]  /*02e0*/  IMAD.X R22, R25, 0x1, R26, P2 ;  /* 0x0000000119167824 */ /* 0x002fe200010e061a */
[----:B------:R-:W-:-:S04]  /*02f0*/  SEL R28, R21, R28, P0 ;  /* 0x0000001c151c7207 */ /* 0x000fc80000000000 */
[----:B------:R-:W-:Y:S01]  /*0300*/  SEL R29, R22, R25, P0 ;  /* 0x00000019161d7207 */ /* 0x000fe20000000000 */
        /* <DEDUP_REMOVED lines=12> */
[----:B------:R0:W1:Y:S04]  /*03d0*/  SHFL.UP PT, R28, R27, 0x10, RZ ;  /* 0x060000001b1c7989 */ /* 0x00006800000e00ff */
[----:B------:R0:W2:Y:S02]  /*03e0*/  SHFL.UP P0, R25, R26, 0x10, RZ ;  /* 0x060000001a197989 */ /* 0x0000a400000000ff */
.L_x_132:
[----:B-1----:R-:W-:-:S04]  /*03f0*/  IADD3 R21, P2, PT, R28, R27, RZ ;  /* 0x0000001b1c157210 */ /* 0x002fc80007f5e0ff */
[----:B--2---:R-:W-:Y:S01]  /*0400*/  SEL R21, R21, R28, P0 ;  /* 0x0000001c15157207 */ /* 0x004fe20000000000 */
[----:B------:R-:W-:-:S05]  /*0410*/  IMAD.X R22, R25, 0x1, R26, P2 ;  /* 0x0000000119167824 */ /* 0x000fca00010e061a */
[----:B------:R-:W-:Y:S02]  /*0420*/  SEL R22, R22, R25, P0 ;  /* 0x0000001916167207 */ /* 0x000fe40000000000 */
[----:B------:R-:W-:-:S05]  /*0430*/  IADD3 R20, P0, PT, R21, -R20, RZ ;  /* 0x8000001415147210 */ /* 0x000fca0007f1e0ff */
[----:B------:R-:W-:Y:S01]  /*0440*/  IMAD.X R21, R22, 0x1, ~R19, P0 ;  /* 0x0000000116157824 */ /* 0x000fe200000e0e13 */
[----:B------:R-:W-:-:S04]  /*0450*/  IADD3 R14, P0, PT, R14, R20, RZ ;  /* 0x000000140e0e7210 */ /* 0x000fc80007f1e0ff */
[----:B------:R1:W-:Y:S01]  /*0460*/  STS.64 [R18+0x10], R20 ;  /* 0x0000101412007388 */ /* 0x0003e20000000a00 */
[----:B------:R-:W-:Y:S01]  /*0470*/  IMAD.X R15, R15, 0x1, R21, P0 ;  /* 0x000000010f0f7824 */ /* 0x000fe200000e0615 */
        /* <DEDUP_REMOVED lines=17> */
[----:B------:R-:W-:-:S05]  /*0590*/  IMAD.X R3, R3, 0x1, R5, P0 ;  /* 0x0000000103037824 */ /* 0x000fca00000e0605 */
[----:B------:R1:W-:Y:S03]  /*05a0*/  STS.64 [R18+0x48], R2 ;  /* 0x0000480212007388 */ /* 0x0003e60000000a00 */
.L_x_120:
[----:B------:R-:W-:Y:S05]  /*05b0*/  WARPSYNC.ALL ;  /* 0x0000000000007948 */ /* 0x000fea0003800000 */
[----:B------:R-:W-:Y:S06]  /*05c0*/  BAR.SYNC.DEFER_BLOCKING 0x0 ;  /* 0x0000000000007b1d */ /* 0x000fec0000010000 */
[----:B------:R-:W-:Y:S05]  /*05d0*/  @P1 EXIT ;  /* 0x000000000000194d */ /* 0x000fea0003800000 */
[----:B01----:R-:W0:Y:S04]  /*05e0*/  LDS.64 R2, [R0+0x10] ;  /* 0x0000100000027984 */ /* 0x003e280000000a00 */
[----:B0-----:R-:W-:Y:S01]  /*05f0*/  STG.E.64 desc[UR4][R16.64], R2 ;  /* 0x0000000210007986 */ /* 0x001fe2000c101b04 */
[----:B------:R-:W-:Y:S05]  /*0600*/  EXIT ;  /* 0x000000000000794d */ /* 0x000fea0003800000 */
.L_x_121:
[----:B------:R-:W-:Y:S02]  /*0610*/  IMAD.MOV.U32 R24, RZ, RZ, R20 ;  /* 0x000000ffff187224 */ /* 0x000fe400078e0014 */
[----:B------:R-:W-:Y:S02]  /*0620*/  IMAD.MOV.U32 R23, RZ, RZ, 0x1 ;  /* 0x00000001ff177424 */ /* 0x000fe400078e00ff */
[----:B------:R-:W-:Y:S02]  /*0630*/  IMAD.MOV.U32 R22, RZ, RZ, RZ ;  /* 0x000000ffff167224 */ /* 0x000fe400078e00ff */
[----:B------:R-:W-:-:S07]  /*0640*/  IMAD.MOV.U32 R21, RZ, RZ, -0x1 ;  /* 0xffffffffff157424 */ /* 0x000fce00078e00ff */
[----:B------:R-:W-:Y:S05]  /*0650*/  WARPSYNC.COLLECTIVE R21, `(.L_x_122) ;  /* 0x0000000015087348 */ /* 0x000fea0003c00000 */
[----:B------:R0:W1:Y:S02]  /*0660*/  SHFL.UP P0, R25, R24, R23, R22 ;  /* 0x0400001718197389 */ /* 0x0000640000000016 */
[----:B01----:R-:W-:Y:S05]  /*0670*/  ENDCOLLECTIVE ;  /* 0x000000000000791b */ /* 0x003fea0003800000 */
.L_x_122:
[----:B------:R-:W-:Y:S02]  /*0680*/  IMAD.MOV.U32 R24, RZ, RZ, R19 ;  /* 0x000000ffff187224 */ /* 0x000fe400078e0013 */
[----:B------:R-:W-:-:S07]  /*0690*/  IMAD.MOV.U32 R27, RZ, RZ, R25 ;  /* 0x000000ffff1b7224 */ /* 0x000fce00078e0019 */
[----:B------:R-:W-:Y:S05]  /*06a0*/  WARPSYNC.COLLECTIVE R21, `(.L_x_123) ;  /* 0x0000000015087348 */ /* 0x000fea0003c00000 */
[----:B------:R0:W1:Y:S02]  /*06b0*/  SHFL.UP P0, R25, R24, R23, R22 ;  /* 0x0400001718197389 */ /* 0x0000640000000016 */
[----:B01----:R-:W-:Y:S05]  /*06c0*/  ENDCOLLECTIVE ;  /* 0x000000000000791b */ /* 0x003fea0003800000 */
.L_x_123:
[----:B------:R-:W-:Y:S01]  /*06d0*/  IADD3 R26, P2, PT, R27, R20, RZ ;  /* 0x000000141b1a7210 */ /* 0x000fe20007f5e0ff */
[----:B------:R-:W-:-:S03]  /*06e0*/  IMAD.MOV.U32 R23, RZ, RZ, 0x2 ;  /* 0x00000002ff177424 */ /* 0x000fc600078e00ff */
[----:B------:R-:W-:Y:S01]  /*06f0*/  SEL R27, R26, R27, P0 ;  /* 0x0000001b1a1b7207 */ /* 0x000fe20000000000 */
[----:B------:R-:W-:-:S04]  /*0700*/  IMAD.X R26, R25, 0x1, R19, P2 ;  /* 0x00000001191a7824 */ /* 0x000fc800010e0613 */
[----:B------:R-:W-:Y:S01]  /*0710*/  IMAD.MOV.U32 R24, RZ, RZ, R27 ;  /* 0x000000ffff187224 */ /* 0x000fe200078e001b */
[----:B------:R-:W-:-:S07]  /*0720*/  SEL R26, R26, R25, P0 ;  /* 0x000000191a1a7207 */ /* 0x000fce0000000000 */
[----:B------:R-:W-:Y:S05]  /*0730*/  WARPSYNC.COLLECTIVE R21, `(.L_x_124) ;  /* 0x0000000015087348 */ /* 0x000fea0003c00000 */
[----:B------:R0:W1:Y:S02]  /*0740*/  SHFL.UP P0, R25, R24, R23, R22 ;  /* 0x0400001718197389 */ /* 0x0000640000000016 */
[----:B01----:R-:W-:Y:S05]  /*0750*/  ENDCOLLECTIVE ;  /* 0x000000000000791b */ /* 0x003fea0003800000 */
.L_x_124:
[----:B------:R-:W-:Y:S02]  /*0760*/  IMAD.MOV.U32 R24, RZ, RZ, R26 ;  /* 0x000000ffff187224 */ /* 0x000fe400078e001a */
[----:B------:R-:W-:-:S07]  /*0770*/  IMAD.MOV.U32 R28, RZ, RZ, R25 ;  /* 0x000000ffff1c7224 */ /* 0x000fce00078e0019 */
[----:B------:R-:W-:Y:S05]  /*0780*/  WARPSYNC.COLLECTIVE R21, `(.L_x_125) ;  /* 0x0000000015087348 */ /* 0x000fea0003c00000 */
[----:B------:R0:W1:Y:S02]  /*0790*/  SHFL.UP P0, R25, R24, R23, R22 ;  /* 0x0400001718197389 */ /* 0x0000640000000016 */
[----:B01----:R-:W-:Y:S05]  /*07a0*/  ENDCOLLECTIVE ;  /* 0x000000000000791b */ /* 0x003fea0003800000 */
.L_x_125:
        /* <DEDUP_REMOVED lines=9> */
.L_x_126:
[----:B------:R-:W-:Y:S02]  /*0840*/  IMAD.MOV.U32 R24, RZ, RZ, R29 ;  /* 0x000000ffff187224 */ /* 0x000fe400078e001d */
[----:B------:R-:W-:-:S07]  /*0850*/  IMAD.MOV.U32 R27, RZ, RZ, R25 ;  /* 0x000000ffff1b7224 */ /* 0x000fce00078e0019 */
[----:B------:R-:W-:Y:S05]  /*0860*/  WARPSYNC.COLLECTIVE R21, `(.L_x_127) ;  /* 0x0000000015087348 */ /* 0x000fea0003c00000 */
[----:B------:R0:W1:Y:S02]  /*0870*/  SHFL.UP P0, R25, R24, R23, R22 ;  /* 0x0400001718197389 */ /* 0x0000640000000016 */
[----:B01----:R-:W-:Y:S05]  /*0880*/  ENDCOLLECTIVE ;  /* 0x000000000000791b */ /* 0x003fea0003800000 */
.L_x_127:
        /* <DEDUP_REMOVED lines=9> */
.L_x_128:
[----:B------:R-:W-:Y:S02]  /*0920*/  IMAD.MOV.U32 R24, RZ, RZ, R29 ;  /* 0x000000ffff187224 */ /* 0x000fe400078e001d */
[----:B------:R-:W-:-:S07]  /*0930*/  IMAD.MOV.U32 R27, RZ, RZ, R25 ;  /* 0x000000ffff1b7224 */ /* 0x000fce00078e0019 */
[----:B------:R-:W-:Y:S05]  /*0940*/  WARPSYNC.COLLECTIVE R21, `(.L_x_129) ;  /* 0x0000000015087348 */ /* 0x000fea0003c00000 */
[----:B------:R0:W1:Y:S02]  /*0950*/  SHFL.UP P0, R25, R24, R23, R22 ;  /* 0x0400001718197389 */ /* 0x0000640000000016 */
[----:B01----:R-:W-:Y:S05]  /*0960*/  ENDCOLLECTIVE ;  /* 0x000000000000791b */ /* 0x003fea0003800000 */
.L_x_129:
        /* <DEDUP_REMOVED lines=9> */
.L_x_130:
[----:B------:R-:W-:Y:S02]  /*0a00*/  IMAD.MOV.U32 R24, RZ, RZ, R26 ;  /* 0x000000ffff187224 */ /* 0x000fe400078e001a */
[----:B------:R-:W-:-:S07]  /*0a10*/  IMAD.MOV.U32 R28, RZ, RZ, R25 ;  /* 0x000000ffff1c7224 */ /* 0x000fce00078e0019 */
[----:B------:R-:W-:Y:S05]  /*0a20*/  WARPSYNC.COLLECTIVE R21, `(.L_x_131) ;  /* 0x0000000015087348 */ /* 0x000fea0003c00000 */
[----:B------:R0:W1:Y:S02]  /*0a30*/  SHFL.UP P0, R25, R24, R23, R22 ;  /* 0x0400001718197389 */ /* 0x0000640000000016 */
[----:B01----:R-:W-:Y:S05]  /*0a40*/  ENDCOLLECTIVE ;  /* 0x000000000000791b */ /* 0x003fea0003800000 */
.L_x_131:
[----:B------:R-:W-:Y:S05]  /*0a50*/  BRA `(.L_x_132) ;  /* 0xfffffff800647947 */ /* 0x000fea000383ffff */
.L_x_133:
        /* <DEDUP_REMOVED lines=10> */
.L_x_318:


//--------------------- .text._ZN3cub18CUB_300001_SM_10006detail10radix_sort30DeviceRadixSortHistogramKernelINS1_5radix10policy_hubIiNS0_8NullTypeEyE10Policy1000ELNS0_9SortOrderE0EiyNS1_21identity_decomposer_tEEEvPT2_PKT1_SB_iiT3_ --------------------------
	.section	.text._ZN3cub18CUB_300001_SM_10006detail10radix_sort30DeviceRadixSortHistogramKernelINS1_5radix10policy_hubIiNS0_8NullTypeEyE10Policy1000ELNS0_9SortOrderE0EiyNS1_21identity_decomposer_tEEEvPT2_PKT1_SB_iiT3_,"ax",@progbits
	.align	128
        .global         _ZN3cub18CUB_300001_SM_10006detail10radix_sort30DeviceRadixSortHistogramKernelINS1_5radix10policy_hubIiNS0_8NullTypeEyE10Policy1000ELNS0_9SortOrderE0EiyNS1_21identity_decomposer_tEEEvPT2_PKT1_SB_iiT3_
        .type           _ZN3cub18CUB_300001_SM_10006detail10radix_sort30DeviceRadixSortHistogramKernelINS1_5radix10policy_hubIiNS0_8NullTypeEyE10Policy1000ELNS0_9SortOrderE0EiyNS1_21identity_decomposer_tEEEvPT2_PKT1_SB_iiT3_,@function
        .size           _ZN3cub18CUB_300001_SM_10006detail10radix_sort30DeviceRadixSortHistogramKernelINS1_5radix10policy_hubIiNS0_8NullTypeEyE10Policy1000ELNS0_9SortOrderE0EiyNS1_21identity_decomposer_tEEEvPT2_PKT1_SB_iiT3_,(.L_x_319 - _ZN3cub18CUB_300001_SM_10006detail10radix_sort30DeviceRadixSortHistogramKernelINS1_5radix10policy_hubIiNS0_8NullTypeEyE10Policy1000ELNS0_9SortOrderE0EiyNS1_21identity_decomposer_tEEEvPT2_PKT1_SB_iiT3_)
        .other          _ZN3cub18CUB_300001_SM_10006detail10radix_sort30DeviceRadixSortHistogramKernelINS1_5radix10policy_hubIiNS0_8NullTypeEyE10Policy1000ELNS0_9SortOrderE0EiyNS1_21identity_decomposer_tEEEvPT2_PKT1_SB_iiT3_,@"STO_CUDA_ENTRY STV_DEFAULT"
_ZN3cub18CUB_300001_SM_10006detail10radix_sort30DeviceRadixSortHistogramKernelINS1_5radix10policy_hubIiNS0_8NullTypeEyE10Policy1000ELNS0_9SortOrderE0EiyNS1_21identity_decomposer_tEEEvPT2_PKT1_SB_iiT3_:
.text._ZN3cub18CUB_300001_SM_10006detail10radix_sort30DeviceRadixSortHistogramKernelINS1_5radix10policy_hubIiNS0_8NullTypeEyE10Policy1000ELNS0_9SortOrderE0EiyNS1_21identity_decomposer_tEEEvPT2_PKT1_SB_iiT3_:
[----:B------:R-:W-:Y:S01]  /*0000*/  LDC R1, c[0x0][0x37c] ;  /* 0x0000df00ff017b82 */ /* 0x000fe20000000800 */
[----:B------:R-:W0:Y:S02]  /*0010*/  LDCU.64 UR14, c[0x0][0x390] ;  /* 0x00007200ff0e77ac */ /* 0x000e240008000a00 */
[----:B0-----:R-:W-:-:S04]  /*0020*/  ISETP.NE.U32.AND P0, PT, RZ, UR14, PT ;  /* 0x0000000eff007c0c */ /* 0x001fc8000bf05070 */
[----:B------:R-:W-:-:S13]  /*0030*/  ISETP.NE.AND.EX P0, PT, RZ, UR15, PT, P0 ;  /* 0x0000000fff007c0c */ /* 0x000fda000bf05300 */
[----:B------:R-:W-:Y:S05]  /*0040*/  @!P0 EXIT ;  /* 0x000000000000894d */ /* 0x000fea0003800000 */
[----:B------:R-:W-:Y:S01]  /*0050*/  UIADD3 UR11, UP0, UPT, UR14, -0x1, URZ ;  /* 0xffffffff0e0b7890 */ /* 0x000fe2000ff1e0ff */
[----:B------:R-:W0:Y:S01]  /*0060*/  S2R R4, SR_TID.X ;  /* 0x0000000000047919 */ /* 0x000e220000002100 */
[----:B------:R-:W1:Y:S01]  /*0070*/  LDCU.64 UR4, c[0x0][0x398] ;  /* 0x00007300ff0477ac */ /* 0x000e620008000a00 */
[----:B------:R-:W2:Y:S01]  /*0080*/  S2UR UR7, SR_CgaCtaId ;  /* 0x00000000000779c3 */ /* 0x000ea20000008800 */
[----:B------:R-:W-:Y:S01]  /*0090*/  UIADD3.X UR12, UPT, UPT, UR15, -0x1, URZ, UP0, !UPT ;  /* 0xffffffff0f0c7890 */ /* 0x000fe200087fe4ff */
[----:B------:R-:W-:Y:S01]  /*00a0*/  UMOV UR6, 0x400 ;  /* 0x0000040000067882 */ /* 0x000fe20000000000 */
[----:B------:R-:W3:Y:S05]  /*00b0*/  LDCU.64 UR20, c[0x0][0x358] ;  /* 0x00006b00ff1477ac */ /* 0x000eea0008000a00 */
[----:B------:R-:W4:Y:S01]  /*00c0*/  S2UR UR8, SR_CTAID.X ;  /* 0x00000000000879c3 */ /* 0x000f220000002500 */
[----:B------:R-:W-:Y:S01]  /*00d0*/  USHF.R.U64 UR11, UR11, 0x1e, UR12 ;  /* 0x0000001e0b0b7899 */ /* 0x000fe2000800120c */
[----:B------:R-:W0:Y:S03]  /*00e0*/  LDCU UR28, c[0x0][0x370] ;  /* 0x00006e00ff1c77ac */ /* 0x000e260008000800 */
[----:B------:R-:W-:-:S02]  /*00f0*/  UIADD3 UR11, UP0, UPT, UR11, 0x1, URZ ;  /* 0x000000010b0b7890 */ /* 0x000fc4000ff1e0ff */
[----:B-1----:R-:W-:Y:S02]  /*0100*/  UIADD3 UR4, UPT, UPT, UR5, 0x7, -UR4 ;  /* 0x0000000705047890 */ /* 0x002fe4000fffe804 */
[----:B------:R-:W-:Y:S02]  /*0110*/  ULEA.HI.X UR12, UR12, URZ, URZ, 0x2, UP0 ;  /* 0x000000ff0c0c7291 */ /* 0x000fe400080f14ff */
[----:B------:R-:W-:Y:S02]  /*0120*/  UISETP.LT.U32.AND UP0, UPT, UR11, UR14, UPT ;  /* 0x0000000e0b00728c */ /* 0x000fe4000bf01070 */
[----:B------:R-:W-:Y:S02]  /*0130*/  USHF.R.S32.HI UR5, URZ, 0x1f, UR4 ;  /* 0x0000001fff057899 */ /* 0x000fe40008011404 */
[----:B------:R-:W-:Y:S02]  /*0140*/  UISETP.LT.U32.AND.EX UP0, UPT, UR12, UR15, UPT, UP0 ;  /* 0x0000000f0c00728c */ /* 0x000fe4000bf01100 */
[----:B------:R-:W-:-:S02]  /*0150*/  ULEA.HI UR5, UR5, UR4, URZ, 0x3 ;  /* 0x0000000405057291 */ /* 0x000fc4000f8f18ff */
[----:B------:R-:W-:Y:S01]  /*0160*/  USEL UR11, UR11, UR14, UP0 ;  /* 0x0000000e0b0b7287 */ /* 0x000fe20008000000 */
[C---:B0-----:R-:W-:Y:S01]  /*0170*/  VIADD R21, R4.reuse, 0x780 ;  /* 0x0000078004157836 */ /* 0x041fe20000000000 */
[----:B------:R-:W-:Y:S02]  /*0180*/  USEL UR12, UR12, UR15, UP0 ;  /* 0x0000000f0c0c7287 */ /* 0x000fe40008000000 */
[----:B------:R-:W-:Y:S02]  /*0190*/  UISETP.GE.AND UP0, UPT, UR4, 0x8, UPT ;  /* 0x000000080400788c */ /* 0x000fe4000bf06270 */
[----:B--2---:R-:W-:Y:S02]  /*01a0*/  ULEA UR6, UR7, UR6, 0x18 ;  /* 0x0000000607067291 */ /* 0x004fe4000f8ec0ff */
[----:B------:R-:W-:Y:S02]  /*01b0*/  USHF.R.S32.HI UR5, URZ, 0x3, UR5 ;  /* 0x00000003ff057899 */ /* 0x000fe40008011405 */
[----:B------:R-:W-:Y:S01]  /*01c0*/  PLOP3.LUT P0, PT, PT, PT, UP0, 0x80, 0x8 ;  /* 0x000000000008781c */ /* 0x000fe20003f0f008 */
[----:B----4-:R-:W-:Y:S01]  /*01d0*/  USHF.L.U32 UR8, UR8, 0xb, URZ ;  /* 0x0000000b08087899 */ /* 0x010fe200080006ff */
[C---:B------:R-:W-:Y:S01]  /*01e0*/  LEA R0, R4.reuse, UR6, 0x2 ;  /* 0x0000000604007c11 */ /* 0x040fe2000f8e10ff */
[----:B------:R-:W-:Y:S01]  /*01f0*/  UIADD3 UR22, UPT, UPT, UR5, -0x1, URZ ;  /* 0xffffffff05167890 */ /* 0x000fe2000fffe0ff */
[----:B------:R-:W-:Y:S01]  /*0200*/  ISETP.GT.U32.OR P0, PT, R4, 0xff, !P0 ;  /* 0x000000ff0400780c */ /* 0x000fe20004704470 */
[----:B------:R-:W-:-:S02]  /*0210*/  ULOP3.LUT UR23, UR5, 0xf, URZ, 0xc0, !UPT ;  /* 0x0000000f05177892 */ /* 0x000fc4000f8ec0ff */
[----:B------:R-:W-:Y:S01]  /*0220*/  ULOP3.LUT UR24, UR5, 0x7, URZ, 0xc0, !UPT ;  /* 0x0000000705187892 */ /* 0x000fe2000f8ec0ff */
[----:B------:R-:W-:Y:S01]  /*0230*/  P2R R20, PR, RZ, 0x1 ;  /* 0x00000001ff147803 */ /* 0x000fe20000000000 */
[----:B------:R-:W-:Y:S02]  /*0240*/  ULOP3.LUT UR25, UR5, 0x3, URZ, 0xc0, !UPT ;  /* 0x0000000305197892 */ /* 0x000fe4000f8ec0ff */
[----:B------:R-:W-:Y:S02]  /*0250*/  ULOP3.LUT UR26, UR5, 0xffffff0, URZ, 0xc0, !UPT ;  /* 0x0ffffff0051a7892 */ /* 0x000fe4000f8ec0ff */
[----:B------:R-:W-:Y:S02]  /*0260*/  ULOP3.LUT UR27, UR5, 0xffffff8, URZ, 0xc0, !UPT ;  /* 0x0ffffff8051b7892 */ /* 0x000fe4000f8ec0ff */
[----:B------:R-:W-:Y:S01]  /*0270*/  ULOP3.LUT UR9, UR5, 0x1, URZ, 0xc0, !UPT ;  /* 0x0000000105097892 */ /* 0x000fe2000f8ec0ff */
[----:B------:R-:W-:Y:S01]  /*0280*/  UMOV UR6, URZ ;  /* 0x000000ff00067c82 */ /* 0x000fe20008000000 */
[----:B---3--:R-:W-:-:S10]  /*0290*/  UMOV UR7, URZ ;  /* 0x000000ff00077c82 */ /* 0x008fd40008000000 */
.L_x_217:
[----:B------:R-:W-:Y:S01]  /*02a0*/  ISETP.NE.AND P0, PT, R20, RZ, PT ;  /* 0x000000ff1400720c */ /* 0x000fe20003f05270 */
[----:B------:R-:W-:-:S12]  /*02b0*/  BSSY.RECONVERGENT B0, `(.L_x_134) ;  /* 0x000007c000007945 */ /* 0x000fd80003800200 */
[----:B012345:R-:W-:Y:S05]  /*02c0*/  @P0 BRA `(.L_x_135) ;  /* 0x0000000400e80947 */ /* 0x03ffea0003800000 */
[----:B------:R-:W-:Y:S02]  /*02d0*/  IMAD.U32 R2, RZ, RZ, UR22 ;  /* 0x00000016ff027e24 */ /* 0x000fe4000f8e00ff */
[----:B------:R-:W-:-:S03]  /*02e0*/  IMAD.MOV.U32 R3, RZ, RZ, RZ ;  /* 0x000000ffff037224 */ /* 0x000fc600078e00ff */
[----:B------:R-:W-:-:S13]  /*02f0*/  ISETP.GE.U32.AND P1, PT, R2, 0xf, PT ;  /* 0x0000000f0200780c */ /* 0x000fda0003f26070 */
[----:B------:R-:W-:Y:S05]  /*0300*/  @!P1 BRA `(.L_x_136) ;  /* 0x00000000005c9947 */ /* 0x000fea0003800000 */
[----:B------:R-:W-:Y:S01]  /*0310*/  VIADD R2, R0, 0x2000 ;  /* 0x0000200000027836 */ /* 0x000fe20000000000 */
[----:B------:R-:W-:-:S12]  /*0320*/  UIADD3 UR4, UPT, UPT, -UR26, URZ, URZ ;  /* 0x000000ff1a047290 */ /* 0x000fd8000fffe1ff */
.L_x_137:
[----:B------:R-:W-:Y:S01]  /*0330*/  UIADD3 UR4, UPT, UPT, UR4, 0x10, URZ ;  /* 0x0000001004047890 */ /* 0x000fe2000fffe0ff */
[----:B------:R-:W-:Y:S03]  /*0340*/  STS [R2+-0x2000], RZ ;  /* 0xffe000ff02007388 */ /* 0x000fe60000000800 */
[----:B------:R-:W-:Y:S01]  /*0350*/  UISETP.NE.AND UP0, UPT, UR4, URZ, UPT ;  /* 0x000000ff0400728c */ /* 0x000fe2000bf05270 */
        /* <DEDUP_REMOVED lines=16> */
[----:B------:R-:W-:Y:S06]  /*0460*/  BRA.U UP0, `(.L_x_137) ;  /* 0xfffffffd00b07547 */ /* 0x000fec000b83ffff */
[----:B------:R-:W-:-:S07]  /*0470*/  IMAD.U32 R3, RZ, RZ, UR26 ;  /* 0x0000001aff037e24 */ /* 0x000fce000f8e00ff */
.L_x_136:
[----:B------:R-:W-:Y:S01]  /*0480*/  ISETP.NE.AND P0, PT, RZ, UR23, PT ;  /* 0x00000017ff007c0c */ /* 0x000fe2000bf05270 */
[----:B------:R-:W-:Y:S01]  /*0490*/  IMAD.U32 R6, RZ, RZ, UR24 ;  /* 0x00000018ff067e24 */ /* 0x000fe2000f8e00ff */
[----:B------:R-:W-:-:S03]  /*04a0*/  MOV R2, UR23 ;  /* 0x0000001700027c02 */ /* 0x000fc60008000f00 */
[----:B------:R-:W-:Y:S02]  /*04b0*/  VIADD R6, R6, 0xffffffff ;  /* 0xffffffff06067836 */ /* 0x000fe40000000000 */
[----:B------:R-:W-:-:S06]  /*04c0*/  VIADD R2, R2, 0xffffffff ;  /* 0xffffffff02027836 */ /* 0x000fcc0000000000 */
[----:B------:R-:W-:Y:S05]  /*04d0*/  @!P0 BRA `(.L_x_138) ;  /* 0x00000000007c8947 */ /* 0x000fea0003800000 */
[----:B------:R-:W-:Y:S01]  /*04e0*/  ISETP.GE.U32.AND P2, PT, R2, 0x7, PT ;  /* 0x000000070200780c */ /* 0x000fe20003f46070 */
[----:B------:R-:W-:-:S12]  /*04f0*/  UISETP.NE.AND UP0, UPT, UR24, URZ, UPT ;  /* 0x000000ff1800728c */ /* 0x000fd8000bf05270 */
[----:B------:R-:W-:Y:S05]  /*0500*/  @!P2 BRA `(.L_x_139) ;  /* 0x000000000028a947 */ /* 0x000fea0003800000 */
        /* <DEDUP_REMOVED lines=10> */
.L_x_139:
[----:B------:R-:W-:Y:S05]  /*05b0*/  BRA.U !UP0, `(.L_x_138) ;  /* 0x0000000108447547 */ /* 0x000fea000b800000 */
[----:B------:R-:W-:Y:S01]  /*05c0*/  ISETP.GE.U32.AND P2, PT, R6, 0x3, PT ;  /* 0x000000030600780c */ /* 0x000fe20003f46070 */
[----:B------:R-:W-:-:S12]  /*05d0*/  UISETP.NE.AND UP0, UPT, UR25, URZ, UPT ;  /* 0x000000ff1900728c */ /* 0x000fd8000bf05270 */
[C---:B0-----:R-:W-:Y:S02]  /*05e0*/  @P2 IMAD R5, R3.reuse, 0x400, R0 ;  /* 0x0000040003052824 */ /* 0x041fe400078e0200 */
[----:B------:R-:W-:-:S03]  /*05f0*/  @P2 VIADD R3, R3, 0x4 ;  /* 0x0000000403032836 */ /* 0x000fc60000000000 */
[----:B------:R1:W-:Y:S04]  /*0600*/  @P2 STS [R5], RZ ;  /* 0x000000ff05002388 */ /* 0x0003e80000000800 */
[----:B------:R1:W-:Y:S04]  /*0610*/  @P2 STS [R5+0x400], RZ ;  /* 0x000400ff05002388 */ /* 0x0003e80000000800 */
[----:B------:R1:W-:Y:S04]  /*0620*/  @P2 STS [R5+0x800], RZ ;  /* 0x000800ff05002388 */ /* 0x0003e80000000800 */
[----:B------:R1:W-:Y:S01]  /*0630*/  @P2 STS [R5+0xc00], RZ ;  /* 0x000c00ff05002388 */ /* 0x0003e20000000800 */
[----:B------:R-:W-:Y:S05]  /*0640*/  BRA.U !UP0, `(.L_x_138) ;  /* 0x0000000108207547 */ /* 0x000fea000b800000 */
[----:B------:R-:W-:Y:S01]  /*0650*/  IMAD R3, R3, 0x400, R0 ;  /* 0x0000040003037824 */ /* 0x000fe200078e0200 */
[----:B------:R-:W-:-:S04]  /*0660*/  UISETP.NE.AND UP0, UPT, UR25, 0x1, UPT ;  /* 0x000000011900788c */ /* 0x000fc8000bf05270 */
[----:B------:R2:W-:Y:S05]  /*0670*/  STS [R3], RZ ;  /* 0x000000ff03007388 */ /* 0x0005ea0000000800 */
[----:B------:R-:W-:Y:S05]  /*0680*/  BRA.U !UP0, `(.L_x_138) ;  /* 0x0000000108107547 */ /* 0x000fea000b800000 */
[----:B------:R-:W-:Y:S01]  /*0690*/  UISETP.NE.AND UP0, UPT, UR25, 0x2, UPT ;  /* 0x000000021900788c */ /* 0x000fe2000bf05270 */
[----:B------:R3:W-:Y:S05]  /*06a0*/  STS [R3+0x400], RZ ;  /* 0x000400ff03007388 */ /* 0x0007ea0000000800 */
[----:B------:R-:W-:-:S13]  /*06b0*/  PLOP3.LUT P2, PT, PT, PT, UP0, 0x80, 0x8 ;  /* 0x000000000008781c */ /* 0x000fda0003f4f008 */
[----:B------:R3:W-:Y:S02]  /*06c0*/  @P2 STS [R3+0x800], RZ ;  /* 0x000800ff03002388 */ /* 0x0007e40000000800 */
.L_x_138:
[----:B------:R-:W-:-:S13]  /*06d0*/  ISETP.GT.U32.AND P2, PT, R4, 0x7f, PT ;  /* 0x0000007f0400780c */ /* 0x000fda0003f44070 */
[----:B------:R-:W-:Y:S05]  /*06e0*/  @P2 BRA `(.L_x_135) ;  /* 0x0000000000e02947 */ /* 0x000fea0003800000 */
[----:B--23--:R-:W-:Y:S01]  /*06f0*/  HFMA2 R3, -RZ, RZ, 0, 0 ;  /* 0x00000000ff037431 */ /* 0x00cfe200000001ff */
[----:B------:R-:W-:Y:S06]  /*0700*/  @!P1 BRA `(.L_x_140) ;  /* 0x0000000000589947 */ /* 0x000fec0003800000 */
[----:B------:R-:W-:-:S07]  /*0710*/  IMAD.MOV.U32 R3, RZ, RZ, RZ ;  /* 0x000000ffff037224 */ /* 0x000fce00078e00ff */
.L_x_141:
[C---:B012---:R-:W-:Y:S02]  /*0720*/  IMAD R5, R3.reuse, 0x400, R0 ;  /* 0x0000040003057824 */ /* 0x047fe400078e0200 */
[----:B------:R-:W-:-:S03]  /*0730*/  VIADD R3, R3, 0x10 ;  /* 0x0000001003037836 */ /* 0x000fc60000000000 */
[----:B------:R2:W-:Y:S02]  /*0740*/  STS [R5+0x200], RZ ;  /* 0x000200ff05007388 */ /* 0x0005e40000000800 */
[----:B------:R-:W-:Y:S02]  /*0750*/  ISETP.NE.AND P1, PT, R3, UR26, PT ;  /* 0x0000001a03007c0c */ /* 0x000fe4000bf25270 */
[----:B------:R2:W-:Y:S04]  /*0760*/  STS [R5+0x600], RZ ;  /* 0x000600ff05007388 */ /* 0x0005e80000000800 */
        /* <DEDUP_REMOVED lines=13> */
[----:B------:R2:W-:Y:S01]  /*0840*/  STS [R5+0x3e00], RZ ;  /* 0x003e00ff05007388 */ /* 0x0005e20000000800 */
[----:B------:R-:W-:Y:S05]  /*0850*/  @P1 BRA `(.L_x_141) ;  /* 0xfffffffc00b01947 */ /* 0x000fea000383ffff */
[----:B------:R-:W-:-:S07]  /*0860*/  IMAD.U32 R3, RZ, RZ, UR26 ;  /* 0x0000001aff037e24 */ /* 0x000fce000f8e00ff */
.L_x_140:
[----:B------:R-:W-:Y:S05]  /*0870*/  @!P0 BRA `(.L_x_135) ;  /* 0x00000000007c8947 */ /* 0x000fea0003800000 */
[----:B------:R-:W-:Y:S01]  /*0880*/  ISETP.GE.U32.AND P0, PT, R2, 0x7, PT ;  /* 0x000000070200780c */ /* 0x000fe20003f06070 */
[----:B------:R-:W-:-:S12]  /*0890*/  UISETP.NE.AND UP0, UPT, UR24, URZ, UPT ;  /* 0x000000ff1800728c */ /* 0x000fd8000bf05270 */
[----:B------:R-:W-:Y:S05]  /*08a0*/  @!P0 BRA `(.L_x_142) ;  /* 0x0000000000288947 */ /* 0x000fea0003800000 */
[C---:B------:R-:W-:Y:S02]  /*08b0*/  IMAD R2, R3.reuse, 0x400, R0 ;  /* 0x0000040003027824 */ /* 0x040fe400078e0200 */
[----:B------:R-:W-:-:S03]  /*08c0*/  VIADD R3, R3, 0x8 ;  /* 0x0000000803037836 */ /* 0x000fc60000000000 */
[----:B------:R3:W-:Y:S04]  /*08d0*/  STS [R2+0x200], RZ ;  /* 0x000200ff02007388 */ /* 0x0007e80000000800 */
[----:B------:R3:W-:Y:S04]  /*08e0*/  STS [R2+0x600], RZ ;  /* 0x000600ff02007388 */ /* 0x0007e80000000800 */
[----:B------:R3:W-:Y:S04]  /*08f0*/  STS [R2+0xa00], RZ ;  /* 0x000a00ff02007388 */ /* 0x0007e80000000800 */
[----:B------:R3:W-:Y:S04]  /*0900*/  STS [R2+0xe00], RZ ;  /* 0x000e00ff02007388 */ /* 0x0007e80000000800 */
[----:B------:R3:W-:Y:S04]  /*0910*/  STS [R2+0x1200], RZ ;  /* 0x001200ff02007388 */ /* 0x0007e80000000800 */
[----:B------:R3:W-:Y:S04]  /*0920*/  STS [R2+0x1600], RZ ;  /* 0x001600ff02007388 */ /* 0x0007e80000000800 */
[----:B------:R3:W-:Y:S04]  /*0930*/  STS [R2+0x1a00], RZ ;  /* 0x001a00ff02007388 */ /* 0x0007e80000000800 */
[----:B------:R3:W-:Y:S02]  /*0940*/  STS [R2+0x1e00], RZ ;  /* 0x001e00ff02007388 */ /* 0x0007e40000000800 */
.L_x_142:
[----:B------:R-:W-:Y:S05]  /*0950*/  BRA.U !UP0, `(.L_x_135) ;  /* 0x0000000108447547 */ /* 0x000fea000b800000 */
[----:B------:R-:W-:Y:S01]  /*0960*/  ISETP.GE.U32.AND P0, PT, R6, 0x3, PT ;  /* 0x000000030600780c */ /* 0x000fe20003f06070 */
[----:B------:R-:W-:-:S12]  /*0970*/  UISETP.NE.AND UP0, UPT, UR25, URZ, UPT ;  /* 0x000000ff1900728c */ /* 0x000fd8000bf05270 */
[C---:B---3--:R-:W-:Y:S01]  /*0980*/  @P0 IMAD R2, R3.reuse, 0x400, R0 ;  /* 0x0000040003020824 */ /* 0x048fe200078e0200 */
[----:B------:R-:W-:-:S04]  /*0990*/  @P0 IADD3 R3, PT, PT, R3, 0x4, RZ ;  /* 0x0000000403030810 */ /* 0x000fc80007ffe0ff */
[----:B------:R4:W-:Y:S04]  /*09a0*/  @P0 STS [R2+0x200], RZ ;  /* 0x000200ff02000388 */ /* 0x0009e80000000800 */
[----:B------:R4:W-:Y:S04]  /*09b0*/  @P0 STS [R2+0x600], RZ ;  /* 0x000600ff02000388 */ /* 0x0009e80000000800 */
[----:B------:R4:W-:Y:S04]  /*09c0*/  @P0 STS [R2+0xa00], RZ ;  /* 0x000a00ff02000388 */ /* 0x0009e80000000800 */
[----:B------:R4:W-:Y:S01]  /*09d0*/  @P0 STS [R2+0xe00], RZ ;  /* 0x000e00ff02000388 */ /* 0x0009e20000000800 */
[----:B------:R-:W-:Y:S05]  /*09e0*/  BRA.U !UP0, `(.L_x_135) ;  /* 0x0000000108207547 */ /* 0x000fea000b800000 */
[----:B------:R-:W-:Y:S01]  /*09f0*/  IMAD R3, R3, 0x400, R0 ;  /* 0x0000040003037824 */ /* 0x000fe200078e0200 */
[----:B------:R-:W-:-:S04]  /*0a00*/  UISETP.NE.AND UP0, UPT, UR25, 0x1, UPT ;  /* 0x000000011900788c */ /* 0x000fc8000bf05270 */
[----:B------:R3:W-:Y:S05]  /*0a10*/  STS [R3+0x200], RZ ;  /* 0x000200ff03007388 */ /* 0x0007ea0000000800 */
[----:B------:R-:W-:Y:S05]  /*0a20*/  BRA.U !UP0, `(.L_x_135) ;  /* 0x0000000108107547 */ /* 0x000fea000b800000 */
[----:B------:R-:W-:Y:S01]  /*0a30*/  UISETP.NE.AND UP0, UPT, UR25, 0x2, UPT ;  /* 0x000000021900788c */ /* 0x000fe2000bf05270 */
[----:B------:R0:W-:Y:S05]  /*0a40*/  STS [R3+0x600], RZ ;  /* 0x000600ff03007388 */ /* 0x0001ea0000000800 */
[----:B------:R-:W-:-:S13]  /*0a50*/  PLOP3.LUT P0, PT, PT, PT, UP0, 0x80, 0x8 ;  /* 0x000000000008781c */ /* 0x000fda0003f0f008 */
[----:B------:R0:W-:Y:S02]  /*0a60*/  @P0 STS [R3+0xa00], RZ ;  /* 0x000a00ff03000388 */ /* 0x0001e40000000800 */
.L_x_135:
[----:B------:R-:W-:Y:S05]  /*0a70*/  BSYNC.RECONVERGENT B0 ;  /* 0x0000000000007941 */ /* 0x000fea0003800200 */
.L_x_134:
[----:B------:R-:W5:Y:S01]  /*0a80*/  LDCU.64 UR14, c[0x0][0x390] ;  /* 0x00007200ff0e77ac */ /* 0x000f620008000a00 */
[----:B------:R-:W-:Y:S02]  /*0a90*/  USHF.L.U32 UR4, UR6, 0x1e, URZ ;  /* 0x0000001e06047899 */ /* 0x000fe400080006ff */
[----:B------:R-:W-:Y:S02]  /*0aa0*/  USHF.L.U64.HI UR5, UR6, 0x1e, UR7 ;  /* 0x0000001e06057899 */ /* 0x000fe40008010207 */
[----:B-----5:R-:W-:-:S04]  /*0ab0*/  UIADD3 UR4, UP0, UPT, -UR4, UR14, URZ ;  /* 0x0000000e04047290 */ /* 0x020fc8000ff1e1ff */
[----:B------:R-:W-:Y:S02]  /*0ac0*/  UIADD3.X UR5, UPT, UPT, ~UR5, UR15, URZ, UP0, !UPT ;  /* 0x0000000f05057290 */ /* 0x000fe400087fe5ff */
[----:B------:R-:W-:-:S04]  /*0ad0*/  UISETP.LT.U32.AND UP0, UPT, UR4, 0x40000000, UPT ;  /* 0x400000000400788c */ /* 0x000fc8000bf01070 */
[----:B------:R-:W-:-:S04]  /*0ae0*/  UISETP.LT.U32.AND.EX UP0, UPT, UR5, URZ, UPT, UP0 ;  /* 0x000000ff0500728c */ /* 0x000fc8000bf01100 */
[----:B------:R-:W-:Y:S02]  /*0af0*/  USEL UR13, UR4, 0x40000000, UP0 ;  /* 0x40000000040d7887 */ /* 0x000fe40008000000 */
[----:B------:R-:W-:Y:S02]  /*0b00*/  USEL UR14, UR5, URZ, UP0 ;  /* 0x000000ff050e7287 */ /* 0x000fe40008000000 */
[----:B------:R-:W-:-:S04]  /*0b10*/  UISETP.GT.U32.AND UP0, UPT, UR13, UR8, UPT ;  /* 0x000000080d00728c */ /* 0x000fc8000bf04070 */
[----:B------:R-:W-:Y:S01]  /*0b20*/  UISETP.GT.U32.AND.EX UP0, UPT, UR14, URZ, UPT, UP0 ;  /* 0x000000ff0e00728c */ /* 0x000fe2000bf04100 */
[----:B------:R-:W-:Y:S08]  /*0b30*/  BAR.SYNC.DEFER_BLOCKING 0x0 ;  /* 0x0000000000007b1d */ /* 0x000ff00000010000 */
[----:B------:R-:W-:Y:S06]  /*0b40*/  BAR.SYNC.DEFER_BLOCKING 0x0 ;  /* 0x0000000000007b1d */ /* 0x000fec0000010000 */
[----:B------:R-:W-:Y:S05]  /*0b50*/  BRA.U !UP0, `(.L_x_143) ;  /* 0x0000000d082c7547 */ /* 0x000fea000b800000 */
[----:B------:R-:W-:Y:S01]  /*0b60*/  UMOV UR10, UR8 ;  /* 0x00000008000a7c82 */ /* 0x000fe20008000000 */
[----:B------:R-:W-:-:S05]  /*0b70*/  UMOV UR5, URZ ;  /* 0x000000ff00057c82 */ /* 0x000fca0008000000 */
.L_x_148:
[----:B-----5:R-:W5:Y:S01]  /*0b80*/  LDCU.64 UR18, c[0x0][0x390] ;  /* 0x00007200ff1277ac */ /* 0x020f620008000a00 */
[----:B------:R-:W-:Y:S02]  /*0b90*/  USHF.L.U32 UR15, UR6, 0x1e, URZ ;  /* 0x0000001e060f7899 */ /* 0x000fe400080006ff */
[----:B------:R-:W-:Y:S02]  /*0ba0*/  USHF.L.U64.HI UR16, UR6, 0x1e, UR7 ;  /* 0x0000001e06107899 */ /* 0x000fe40008010207 */
[----:B------:R-:W-:-:S04]  /*0bb0*/  UIADD3 UR15, UP0, UPT, UR10, UR15, URZ ;  /* 0x0000000f0a0f7290 */ /* 0x000fc8000ff1e0ff */
[----:B------:R-:W-:Y:S02]  /*0bc0*/  UIADD3.X UR16, UPT, UPT, UR5, UR16, URZ, UP0, !UPT ;  /* 0x0000001005107290 */ /* 0x000fe400087fe4ff */
[----:B------:R-:W-:Y:S02]  /*0bd0*/  ULEA UR10, UP0, UR28, UR10, 0xb ;  /* 0x0000000a1c0a7291 */ /* 0x000fe4000f8058ff */
[----:B-----5:R-:W-:Y:S02]  /*0be0*/  UIADD3 UR17, UP1, UPT, -UR15, UR18, URZ ;  /* 0x000000120f117290 */ /* 0x020fe4000ff3e1ff */
[----:B------:R-:W-:Y:S02]  /*0bf0*/  UIADD3.X UR5, UPT, UPT, URZ, UR5, URZ, UP0, !UPT ;  /* 0x00000005ff057290 */ /* 0x000fe400087fe4ff */
[----:B------:R-:W-:Y:S02]  /*0c00*/  UIADD3.X UR4, UPT, UPT, ~UR16, UR19, URZ, UP1, !UPT ;  /* 0x0000001310047290 */ /* 0x000fe40008ffe5ff */
[----:B------:R-:W-:-:S02]  /*0c10*/  UISETP.GE.U32.AND UP1, UPT, UR17, 0x800, UPT ;  /* 0x000008001100788c */ /* 0x000fc4000bf26070 */
[----:B------:R-:W-:Y:S02]  /*0c20*/  UISETP.GE.U32.AND UP0, UPT, UR10, UR13, UPT ;  /* 0x0000000d0a00728c */ /* 0x000fe4000bf06070 */
[----:B------:R-:W-:Y:S02]  /*0c30*/  UISETP.GE.U32.AND.EX UP1, UPT, UR4, URZ, UPT, UP1 ;  /* 0x000000ff0400728c */ /* 0x000fe4000bf26110 */
[----:B------:R-:W-:-:S07]  /*0c40*/  UISETP.GE.U32.AND.EX UP0, UPT, UR5, UR14, UPT, UP0 ;  /* 0x0000000e0500728c */ /* 0x000fce000bf06100 */
[----:B0-----:R-:W-:Y:S05]  /*0c50*/  BRA.U !UP1, `(.L_x_144) ;  /* 0x0000000109587547 */ /* 0x001fea000b800000 */
[----:B------:R-:W4:Y:S01]  /*0c60*/  LDCU.64 UR18, c[0x0][0x388] ;  /* 0x00007100ff1277ac */ /* 0x000f220008000a00 */
[----:B0-23--:R-:W-:-:S05]  /*0c70*/  IADD3 R3, P0, PT, R4, UR15, RZ ;  /* 0x0000000f04037c10 */ /* 0x00dfca000ff1e0ff */
[----:B------:R-:W-:Y:S01]  /*0c80*/  IMAD.X R6, RZ, RZ, UR16, P0 ;  /* 0x00000010ff067e24 */ /* 0x000fe200080e06ff */
[----:B----4-:R-:W-:-:S04]  /*0c90*/  LEA R2, P0, R3, UR18, 0x2 ;  /* 0x0000001203027c11 */ /* 0x010fc8000f8010ff */
        /* <DEDUP_REMOVED lines=8> */
[----:B-1----:R0:W5:Y:S04]  /*0d20*/  LDG.E R5, desc[UR20][R2.64+0xe00] ;  /* 0x000e001402057981 */ /* 0x002168000c1e1900 */
        /* <DEDUP_REMOVED lines=9> */
.L_x_144:
[----:B------:R-:W4:Y:S01]  /*0dc0*/  LDCU.64 UR18, c[0x0][0x388] ;  /* 0x00007100ff1277ac */ /* 0x000f220008000a00 */
[C---:B012---:R-:W-:Y:S01]  /*0dd0*/  VIADD R5, R4.reuse, 0x100 ;  /* 0x0000010004057836 */ /* 0x047fe20000000000 */
[C---:B---3--:R-:W-:Y:S01]  /*0de0*/  IADD3 R3, P0, PT, R4.reuse, UR15, RZ ;  /* 0x0000000f04037c10 */ /* 0x048fe2000ff1e0ff */
[C---:B----4-:R-:W-:Y:S01]  /*0df0*/  VIADD R2, R4.reuse, 0x80 ;  /* 0x0000008004027836 */ /* 0x050fe20000000000 */
[C---:B------:R-:W-:Y:S01]  /*0e00*/  ISETP.GE.AND P1, PT, R4.reuse, UR17, PT ;  /* 0x0000001104007c0c */ /* 0x040fe2000bf26270 */
[----:B------:R-:W-:Y:S01]  /*0e10*/  VIADD R7, R4, 0x180 ;  /* 0x0000018004077836 */ /* 0x000fe20000000000 */
[----:B------:R-:W-:Y:S01]  /*0e20*/  ISETP.GE.AND P3, PT, R5, UR17, PT ;  /* 0x0000001105007c0c */ /* 0x000fe2000bf66270 */
[----:B------:R-:W-:Y:S01]  /*0e30*/  IMAD.X R6, RZ, RZ, UR16, P0 ;  /* 0x00000010ff067e24 */ /* 0x000fe200080e06ff */
[----:B------:R-:W-:Y:S01]  /*0e40*/  ISETP.GE.AND P2, PT, R2, UR17, PT ;  /* 0x0000001102007c0c */ /* 0x000fe2000bf46270 */
[----:B------:R-:W-:Y:S01]  /*0e50*/  VIADD R5, R4, 0x200 ;  /* 0x0000020004057836 */ /* 0x000fe20000000000 */
[----:B------:R-:W-:Y:S01]  /*0e60*/  ISETP.GE.AND P4, PT, R7, UR17, PT ;  /* 0x0000001107007c0c */ /* 0x000fe2000bf86270 */
[----:B------:R-:W-:-:S03]  /*0e70*/  IMAD.MOV.U32 R12, RZ, RZ, 0x7fffffff ;  /* 0x7fffffffff0c7424 */ /* 0x000fc600078e00ff */
[----:B------:R-:W-:Y:S01]  /*0e80*/  ISETP.GE.AND P5, PT, R5, UR17, PT ;  /* 0x0000001105007c0c */ /* 0x000fe2000bfa6270 */
[----:B------:R-:W-:Y:S01]  /*0e90*/  VIADD R5, R4, 0x300 ;  /* 0x0000030004057836 */ /* 0x000fe20000000000 */
[----:B------:R-:W-:-:S04]  /*0ea0*/  LEA R2, P0, R3, UR18, 0x2 ;  /* 0x0000001203027c11 */ /* 0x000fc8000f8010ff */
[----:B------:R-:W-:Y:S01]  /*0eb0*/  LEA.HI.X R3, R3, UR19, R6, 0x2, P0 ;  /* 0x0000001303037c11 */ /* 0x000fe200080f1406 */
[----:B------:R-:W-:Y:S01]  /*0ec0*/  IMAD.MOV.U32 R11, RZ, RZ, 0x7fffffff ;  /* 0x7fffffffff0b7424 */ /* 0x000fe200078e00ff */
[----:B------:R-:W-:-:S03]  /*0ed0*/  IADD3 R6, PT, PT, R4, 0x280, RZ ;  /* 0x0000028004067810 */ /* 0x000fc60007ffe0ff */
[----:B------:R1:W5:Y:S01]  /*0ee0*/  @!P1 LDG.E R12, desc[UR20][R2.64] ;  /* 0x00000014020c9981 */ /* 0x000362000c1e1900 */
[----:B------:R-:W-:Y:S01]  /*0ef0*/  ISETP.GE.AND P1, PT, R5, UR17, PT ;  /* 0x0000001105007c0c */ /* 0x000fe2000bf26270 */
[----:B------:R-:W-:Y:S01]  /*0f00*/  VIADD R5, R4, 0x380 ;  /* 0x0000038004057836 */ /* 0x000fe20000000000 */
[----:B------:R-:W-:Y:S01]  /*0f10*/  ISETP.GE.AND P0, PT, R6, UR17, PT ;  /* 0x0000001106007c0c */ /* 0x000fe2000bf06270 */
[----:B------:R-:W-:Y:S01]  /*0f20*/  IMAD.MOV.U32 R9, RZ, RZ, 0x7fffffff ;  /* 0x7fffffffff097424 */ /* 0x000fe200078e00ff */
[----:B------:R1:W5:Y:S02]  /*0f30*/  @!P2 LDG.E R11, desc[UR20][R2.64+0x200] ;  /* 0x00020014020ba981 */ /* 0x000364000c1e1900 */
[----:B------:R-:W-:Y:S01]  /*0f40*/  ISETP.GE.AND P2, PT, R5, UR17, PT ;  /* 0x0000001105007c0c */ /* 0x000fe2000bf46270 */
[----:B------:R-:W-:Y:S02]  /*0f50*/  VIADD R5, R4, 0x480 ;  /* 0x0000048004057836 */ /* 0x000fe40000000000 */
[----:B------:R-:W-:Y:S01]  /*0f60*/  IMAD.MOV.U32 R10, RZ, RZ, 0x7fffffff ;  /* 0x7fffffffff0a7424 */ /* 0x000fe200078e00ff */
[----:B------:R1:W5:Y:S01]  /*0f70*/  @!P4 LDG.E R9, desc[UR20][R2.64+0x600] ;  /* 0x000600140209c981 */ /* 0x000362000c1e1900 */
[----:B------:R-:W-:-:S02]  /*0f80*/  MOV R8, 0x7fffffff ;  /* 0x7fffffff00087802 */ /* 0x000fc40000000f00 */
[C---:B------:R-:W-:Y:S02]  /*0f90*/  LOP3.LUT R6, R4.reuse, 0x400, RZ, 0xfc, !PT ;  /* 0x0000040004067812 */ /* 0x040fe400078efcff */
[----:B------:R-:W-:Y:S01]  /*0fa0*/  ISETP.GE.AND P4, PT, R5, UR17, PT ;  /* 0x0000001105007c0c */ /* 0x000fe2000bf86270 */
[----:B------:R-:W-:Y:S01]  /*0fb0*/  VIADD R5, R4, 0x500 ;  /* 0x0000050004057836 */ /* 0x000fe20000000000 */
[----:B------:R1:W5:Y:S01]  /*0fc0*/  @!P3 LDG.E R10, desc[UR20][R2.64+0x400] ;  /* 0x00040014020ab981 */ /* 0x000362000c1e1900 */
[----:B------:R-:W-:Y:S01]  /*0fd0*/  ISETP.GE.AND P3, PT, R6, UR17, PT ;  /* 0x0000001106007c0c */ /* 0x000fe2000bf66270 */
[----:B------:R-:W-:Y:S02]  /*0fe0*/  IMAD.MOV.U32 R6, RZ, RZ, 0x7fffffff ;  /* 0x7fffffffff067424 */ /* 0x000fe400078e00ff */
[----:B------:R1:W5:Y:S01]  /*0ff0*/  @!P5 LDG.E R8, desc[UR20][R2.64+0x800] ;  /* 0x000800140208d981 */ /* 0x000362000c1e1900 */
[----:B------:R-:W-:Y:S01]  /*1000*/  ISETP.GE.AND P5, PT, R5, UR17, PT ;  /* 0x0000001105007c0c */ /* 0x000fe2000bfa6270 */
[----:B------:R-:W-:-:S02]  /*1010*/  VIADD R5, R4, 0x600 ;  /* 0x0000060004057836 */ /* 0x000fc40000000000 */
[----:B------:R-:W-:Y:S01]  /*1020*/  IMAD.MOV.U32 R7, RZ, RZ, 0x7fffffff ;  /* 0x7fffffffff077424 */ /* 0x000fe200078e00ff */
[----:B------:R1:W5:Y:S01]  /*1030*/  @!P1 LDG.E R6, desc[UR20][R2.64+0xc00] ;  /* 0x000c001402069981 */ /* 0x000362000c1e1900 */
[C---:B------:R-:W-:Y:S01]  /*1040*/  VIADD R13, R4.reuse, 0x580 ;  /* 0x00000580040d7836 */ /* 0x040fe20000000000 */
[----:B------:R-:W-:Y:S01]  /*1050*/  ISETP.GE.AND P1, PT, R5, UR17, PT ;  /* 0x0000001105007c0c */ /* 0x000fe2000bf26270 */
[----:B------:R-:W-:Y:S02]  /*1060*/  IMAD.MOV.U32 R5, RZ, RZ, 0x7fffffff ;  /* 0x7fffffffff057424 */ /* 0x000fe400078e00ff */
[----:B------:R-:W-:Y:S01]  /*1070*/  IMAD.MOV.U32 R19, RZ, RZ, 0x7fffffff ;  /* 0x7fffffffff137424 */ /* 0x000fe200078e00ff */
[----:B------:R1:W5:Y:S01]  /*1080*/  @!P0 LDG.E R7, desc[UR20][R2.64+0xa00] ;  /* 0x000a001402078981 */ /* 0x000362000c1e1900 */
[----:B------:R-:W-:Y:S01]  /*1090*/  IMAD.MOV.U32 R18, RZ, RZ, 0x7fffffff ;  /* 0x7fffffffff127424 */ /* 0x000fe200078e00ff */
[----:B------:R-:W-:Y:S01]  /*10a0*/  ISETP.GE.AND P0, PT, R13, UR17, PT ;  /* 0x000000110d007c0c */ /* 0x000fe2000bf06270 */
[C---:B------:R-:W-:Y:S01]  /*10b0*/  VIADD R14, R4.reuse, 0x700 ;  /* 0x00000700040e7836 */ /* 0x040fe20000000000 */
[----:B------:R-:W-:Y:S01]  /*10c0*/  IADD3 R13, PT, PT, R4, 0x680, RZ ;  /* 0x00000680040d7810 */ /* 0x000fe20007ffe0ff */
[----:B------:R1:W5:Y:S03]  /*10d0*/  @!P2 LDG.E R5, desc[UR20][R2.64+0xe00] ;  /* 0x000e00140205a981 */ /* 0x000366000c1e1900 */
[----:B------:R-:W-:Y:S01]  /*10e0*/  ISETP.GE.AND P2, PT, R13, UR17, PT ;  /* 0x000000110d007c0c */ /* 0x000fe2000bf46270 */
[----:B------:R1:W5:Y:S01]  /*10f0*/  @!P3 LDG.E R19, desc[UR20][R2.64+0x1000] ;  /* 0x001000140213b981 */ /* 0x000362000c1e1900 */
[----:B------:R-:W-:-:S03]  /*1100*/  ISETP.GE.AND P3, PT, R14, UR17, PT ;  /* 0x000000110e007c0c */ /* 0x000fc6000bf66270 */
[----:B------:R1:W5:Y:S01]  /*1110*/  @!P4 LDG.E R18, desc[UR20][R2.64+0x1200] ;  /* 0x001200140212c981 */ /* 0x000362000c1e1900 */
[----:B------:R-:W-:Y:S01]  /*1120*/  ISETP.GE.AND P4, PT, R21, UR17, PT ;  /* 0x0000001115007c0c */ /* 0x000fe2000bf86270 */
[----:B------:R-:W-:Y:S01]  /*1130*/  IMAD.MOV.U32 R17, RZ, RZ, 0x7fffffff ;  /* 0x7fffffffff117424 */ /* 0x000fe200078e00ff */
[----:B------:R-:W-:Y:S01]  /*1140*/  MOV R14, 0x7fffffff ;  /* 0x7fffffff000e7802 */ /* 0x000fe20000000f00 */
[----:B------:R-:W-:Y:S02]  /*1150*/  IMAD.MOV.U32 R16, RZ, RZ, 0x7fffffff ;  /* 0x7fffffffff107424 */ /* 0x000fe400078e00ff */
        /* <DEDUP_REMOVED lines=9> */
.L_x_145:
[----:B01----:R-:W0:Y:S02]  /*11f0*/  LDC.64 R2, c[0x0][0x398] ;  /* 0x0000e600ff027b82 */ /* 0x003e240000000a00 */
[----:B0-----:R-:W-:-:S13]  /*1200*/  ISETP.GT.AND P0, PT, R3, R2, PT ;  /* 0x000000020300720c */ /* 0x001fda0003f04270 */
[----:B------:R-:W-:Y:S05]  /*1210*/  @!P0 BRA `(.L_x_146) ;  /* 0x0000000400788947 */ /* 0x000fea0003800000 */
[----:B------:R-:W0:Y:S01]  /*1220*/  S2UR UR15, SR_CgaCtaId ;  /* 0x00000000000f79c3 */ /* 0x000e220000008800 */
[----:B-----5:R-:W-:Y:S01]  /*1230*/  LOP3.LUT R15, R15, 0x80000000, RZ, 0x3c, !PT ;  /* 0x800000000f0f7812 */ /* 0x020fe200078e3cff */
[----:B------:R-:W-:Y:S01]  /*1240*/  UMOV UR4, 0x400 ;  /* 0x0000040000047882 */ /* 0x000fe20000000000 */
[----:B------:R-:W-:Y:S01]  /*1250*/  LOP3.LUT R14, R14, 0x80000000, RZ, 0x3c, !PT ;  /* 0x800000000e0e7812 */ /* 0x000fe200078e3cff */
[----:B------:R-:W1:Y:S01]  /*1260*/  LDCU UR16, c[0x0][0x398] ;  /* 0x00007300ff1077ac */ /* 0x000e620008000800 */
[----:B------:R-:W-:Y:S02]  /*1270*/  LOP3.LUT R13, R13, 0x80000000, RZ, 0x3c, !PT ;  /* 0x800000000d0d7812 */ /* 0x000fe400078e3cff */
[----:B------:R-:W-:Y:S02]  /*1280*/  LOP3.LUT R2, R22, 0x80000000, RZ, 0x3c, !PT ;  /* 0x8000000016027812 */ /* 0x000fe400078e3cff */
[----:B------:R-:W-:Y:S02]  /*1290*/  LOP3.LUT R16, R16, 0x80000000, RZ, 0x3c, !PT ;  /* 0x8000000010107812 */ /* 0x000fe400078e3cff */
[----:B------:R-:W-:-:S02]  /*12a0*/  LOP3.LUT R17, R17, 0x80000000, RZ, 0x3c, !PT ;  /* 0x8000000011117812 */ /* 0x000fc400078e3cff */
[----:B------:R-:W-:Y:S02]  /*12b0*/  LOP3.LUT R18, R18, 0x80000000, RZ, 0x3c, !PT ;  /* 0x8000000012127812 */ /* 0x000fe400078e3cff */
[----:B------:R-:W-:Y:S02]  /*12c0*/  LOP3.LUT R19, R19, 0x80000000, RZ, 0x3c, !PT ;  /* 0x8000000013137812 */ /* 0x000fe400078e3cff */
[----:B------:R-:W-:Y:S02]  /*12d0*/  LOP3.LUT R5, R5, 0x80000000, RZ, 0x3c, !PT ;  /* 0x8000000005057812 */ /* 0x000fe400078e3cff */
[----:B------:R-:W-:Y:S02]  /*12e0*/  LOP3.LUT R6, R6, 0x80000000, RZ, 0x3c, !PT ;  /* 0x8000000006067812 */ /* 0x000fe400078e3cff */
[----:B------:R-:W-:Y:S02]  /*12f0*/  LOP3.LUT R7, R7, 0x80000000, RZ, 0x3c, !PT ;  /* 0x8000000007077812 */ /* 0x000fe400078e3cff */
[----:B------:R-:W-:Y:S01]  /*1300*/  LOP3.LUT R8, R8, 0x80000000, RZ, 0x3c, !PT ;  /* 0x8000000008087812 */ /* 0x000fe200078e3cff */
[----:B0-----:R-:W-:Y:S01]  /*1310*/  ULEA UR15, UR15, UR4, 0x18 ;  /* 0x000000040f0f7291 */ /* 0x001fe2000f8ec0ff */
[----:B------:R-:W-:-:S02]  /*1320*/  LOP3.LUT R9, R9, 0x80000000, RZ, 0x3c, !PT ;  /* 0x8000000009097812 */ /* 0x000fc400078e3cff */
[----:B------:R-:W-:Y:S01]  /*1330*/  LOP3.LUT R10, R10, 0x80000000, RZ, 0x3c, !PT ;  /* 0x800000000a0a7812 */ /* 0x000fe200078e3cff */
[----:B------:R-:W-:Y:S01]  /*1340*/  UMOV UR4, URZ ;  /* 0x000000ff00047c82 */ /* 0x000fe20008000000 */
[----:B------:R-:W-:Y:S02]  /*1350*/  LOP3.LUT R11, R11, 0x80000000, RZ, 0x3c, !PT ;  /* 0x800000000b0b7812 */ /* 0x000fe400078e3cff */
[----:B-1----:R-:W-:-:S07]  /*1360*/  LOP3.LUT R12, R12, 0x80000000, RZ, 0x3c, !PT ;  /* 0x800000000c0c7812 */ /* 0x002fce00078e3cff */
.L_x_147:
[----:B------:R-:W-:Y:S01]  /*1370*/  IMAD R22, RZ, RZ, -UR16 ;  /* 0x80000010ff167e24 */ /* 0x000fe2000f8e02ff */
[----:B0-----:R-:W-:Y:S01]  /*1380*/  SHF.R.U32.HI R23, RZ, UR16, R12 ;  /* 0x00000010ff177c19 */ /* 0x001fe2000801160c */
[----:B------:R-:W-:Y:S01]  /*1390*/  IMAD.MOV.U32 R25, RZ, RZ, -0x1 ;  /* 0xffffffffff197424 */ /* 0x000fe200078e00ff */
[----:B------:R-:W-:Y:S01]  /*13a0*/  ULEA UR17, UR4, UR15, 0xa ;  /* 0x0000000f04117291 */ /* 0x000fe2000f8e50ff */
[----:B------:R-:W-:Y:S01]  /*13b0*/  SHF.R.U32.HI R27, RZ, UR16, R10 ;  /* 0x00000010ff1b7c19 */ /* 0x000fe2000801160a */
[----:B------:R-:W-:Y:S01]  /*13c0*/  UIADD3 UR4, UPT, UPT, UR4, 0x1, URZ ;  /* 0x0000000104047890 */ /* 0x000fe2000fffe0ff */
[----:B------:R-:W-:Y:S02]  /*13d0*/  VIADDMNMX R22, R22, R3, 0x8, PT ;  /* 0x0000000816167446 */ /* 0x000fe40003800103 */
[----:B------:R-:W-:Y:S02]  /*13e0*/  SHF.R.U32.HI R29, RZ, UR16, R9 ;  /* 0x00000010ff1d7c19 */ /* 0x000fe40008011609 */
[----:B------:R-:W-:-:S02]  /*13f0*/  SHF.L.U32 R22, R25, R22, RZ ;  /* 0x0000001619167219 */ /* 0x000fc400000006ff */
[----:B------:R-:W-:Y:S02]  /*1400*/  SHF.R.U32.HI R25, RZ, UR16, R11 ;  /* 0x00000010ff197c19 */ /* 0x000fe4000801160b */
[-C--:B------:R-:W-:Y:S02]  /*1410*/  LOP3.LUT R23, R23, R22.reuse, RZ, 0x30, !PT ;  /* 0x0000001617177212 */ /* 0x080fe400078e30ff */
[-C--:B------:R-:W-:Y:S02]  /*1420*/  LOP3.LUT R25, R25, R22.reuse, RZ, 0x30, !PT ;  /* 0x0000001619197212 */ /* 0x080fe400078e30ff */
[----:B------:R-:W-:Y:S02]  /*1430*/  LOP3.LUT R27, R27, R22, RZ, 0x30, !PT ;  /* 0x000000161b1b7212 */ /* 0x000fe400078e30ff */
[----:B------:R-:W-:Y:S02]  /*1440*/  LEA R23, R23, UR17, 0x2 ;  /* 0x0000001117177c11 */ /* 0x000fe4000f8e10ff */
[----:B------:R-:W-:-:S02]  /*1450*/  LEA R25, R25, UR17, 0x2 ;  /* 0x0000001119197c11 */ /* 0x000fc4000f8e10ff */
[----:B------:R-:W-:Y:S01]  /*1460*/  LEA R27, R27, UR17, 0x2 ;  /* 0x000000111b1b7c11 */ /* 0x000fe2000f8e10ff */
[----:B------:R0:W-:Y:S01]  /*1470*/  ATOMS.POPC.INC.32 RZ, [R23+URZ] ;  /* 0x0000000017ff7f8c */ /* 0x0001e2000d8000ff */
[----:B------:R-:W-:Y:S02]  /*1480*/  SHF.R.U32.HI R24, RZ, UR16, R8 ;  /* 0x00000010ff187c19 */ /* 0x000fe40008011608 */
[----:B------:R-:W-:Y:S01]  /*1490*/  SHF.R.U32.HI R26, RZ, UR16, R7 ;  /* 0x00000010ff1a7c19 */ /* 0x000fe20008011607 */
[----:B------:R1:W-:Y:S01]  /*14a0*/  ATOMS.POPC.INC.32 RZ, [R25+URZ] ;  /* 0x0000000019ff7f8c */ /* 0x0003e2000d8000ff */
[-C--:B------:R-:W-:Y:S02]  /*14b0*/  LOP3.LUT R29, R29, R22.reuse, RZ, 0x30, !PT ;  /* 0x000000161d1d7212 */ /* 0x080fe400078e30ff */
[----:B------:R-:W-:Y:S01]  /*14c0*/  LOP3.LUT R24, R24, R22, RZ, 0x30, !PT ;  /* 0x0000001618187212 */ /* 0x000fe200078e30ff */
[----:B------:R2:W-:Y:S01]  /*14d0*/  ATOMS.POPC.INC.32 RZ, [R27+URZ] ;  /* 0x000000001bff7f8c */ /* 0x0005e2000d8000ff */
[----:B0-----:R-:W-:-:S02]  /*14e0*/  SHF.R.U32.HI R23, RZ, UR16, R6 ;  /* 0x00000010ff177c19 */ /* 0x001fc40008011606 */
[-C--:B------:R-:W-:Y:S02]  /*14f0*/  LOP3.LUT R26, R26, R22.reuse, RZ, 0x30, !PT ;  /* 0x000000161a1a7212 */ /* 0x080fe400078e30ff */
[----:B-1----:R-:W-:Y:S02]  /*1500*/  SHF.R.U32.HI R25, RZ, UR16, R5 ;  /* 0x00000010ff197c19 */ /* 0x002fe40008011605 */
[-C--:B------:R-:W-:Y:S02]  /*1510*/  LOP3.LUT R23, R23, R22.reuse, RZ, 0x30, !PT ;  /* 0x0000001617177212 */ /* 0x080fe400078e30ff */
[----:B--2---:R-:W-:Y:S02]  /*1520*/  SHF.R.U32.HI R27, RZ, UR16, R19 ;  /* 0x00000010ff1b7c19 */ /* 0x004fe40008011613 */
[----:B------:R-:W-:Y:S02]  /*1530*/  LEA R29, R29, UR17, 0x2 ;  /* 0x000000111d1d7c11 */ /* 0x000fe4000f8e10ff */
[----:B------:R-:W-:-:S02]  /*1540*/  LOP3.LUT R25, R25, R22, RZ, 0x30, !PT ;  /* 0x0000001619197212 */ /* 0x000fc400078e30ff */
[----:B------:R-:W-:Y:S01]  /*1550*/  LEA R24, R24, UR17, 0x2 ;  /* 0x0000001118187c11 */ /* 0x000fe2000f8e10ff */
[----:B------:R0:W-:Y:S01]  /*1560*/  ATOMS.POPC.INC.32 RZ, [R29+URZ] ;  /* 0x000000001dff7f8c */ /* 0x0001e2000d8000ff */
[----:B------:R-:W-:Y:S02]  /*1570*/  LOP3.LUT R27, R27, R22, RZ, 0x30, !PT ;  /* 0x000000161b1b7212 */ /* 0x000fe400078e30ff */
[----:B------:R-:W-:Y:S01]  /*1580*/  LEA R26, R26, UR17, 0x2 ;  /* 0x000000111a1a7c11 */ /* 0x000fe2000f8e10ff */
[----:B------:R1:W-:Y:S01]  /*1590*/  ATOMS.POPC.INC.32 RZ, [R24+URZ] ;  /* 0x0000000018ff7f8c */ /* 0x0003e2000d8000ff */
[----:B------:R-:W-:Y:S02]  /*15a0*/  LEA R23, R23, UR17, 0x2 ;  /* 0x0000001117177c11 */ /* 0x000fe4000f8e10ff */
[----:B------:R-:W-:Y:S01]  /*15b0*/  LEA R25, R25, UR17, 0x2 ;  /* 0x0000001119197c11 */ /* 0x000fe2000f8e10ff */
[----:B------:R2:W-:Y:S01]  /*15c0*/  ATOMS.POPC.INC.32 RZ, [R26+URZ] ;  /* 0x000000001aff7f8c */ /* 0x0005e2000d8000ff */
[----:B------:R-:W-:-:S02]  /*15d0*/  LEA R27, R27, UR17, 0x2 ;  /* 0x000000111b1b7c11 */ /* 0x000fc4000f8e10ff */
[----:B0-----:R-:W-:Y:S01]  /*15e0*/  SHF.R.U32.HI R29, RZ, UR16, R18 ;  /* 0x00000010ff1d7c19 */ /* 0x001fe20008011612 */
[----:B------:R0:W-:Y:S01]  /*15f0*/  ATOMS.POPC.INC.32 RZ, [R23+URZ] ;  /* 0x0000000017ff7f8c */ /* 0x0001e2000d8000ff */
[----:B-1----:R-:W-:Y:S02]  /*1600*/  SHF.R.U32.HI R24, RZ, UR16, R17 ;  /* 0x00000010ff187c19 */ /* 0x002fe40008011611 */
[----:B------:R-:W-:Y:S01]  /*1610*/  SHF.R.U32.HI R28, RZ, UR16, R15 ;  /* 0x00000010ff1c7c19 */ /* 0x000fe2000801160f */
[----:B------:R1:W-:Y:S01]  /*1620*/  ATOMS.POPC.INC.32 RZ, [R25+URZ] ;  /* 0x0000000019ff7f8c */ /* 0x0003e2000d8000ff */
[----:B--2---:R-:W-:Y:S02]  /*1630*/  SHF.R.U32.HI R26, RZ, UR16, R16 ;  /* 0x00000010ff1a7c19 */ /* 0x004fe40008011610 */
[----:B------:R-:W-:Y:S01]  /*1640*/  LOP3.LUT R29, R29, R22, RZ, 0x30, !PT ;  /* 0x000000161d1d7212 */ /* 0x000fe200078e30ff */
[----:B------:R2:W-:Y:S01]  /*1650*/  ATOMS.POPC.INC.32 RZ, [R27+URZ] ;  /* 0x000000001bff7f8c */ /* 0x0005e2000d8000ff */
[----:B0-----:R-:W-:-:S02]  /*1660*/  SHF.R.U32.HI R23, RZ, UR16, R2 ;  /* 0x00000010ff177c19 */ /* 0x001fc40008011602 */
[-C--:B------:R-:W-:Y:S02]  /*1670*/  LOP3.LUT R24, R24, R22.reuse, RZ, 0x30, !PT ;  /* 0x0000001618187212 */ /* 0x080fe400078e30ff */
[----:B-1----:R-:W-:Y:S02]  /*1680*/  SHF.R.U32.HI R25, RZ, UR16, R13 ;  /* 0x00000010ff197c19 */ /* 0x002fe4000801160d */
[-C--:B------:R-:W-:Y:S02]  /*1690*/  LOP3.LUT R26, R26, R22.reuse, RZ, 0x30, !PT ;  /* 0x000000161a1a7212 */ /* 0x080fe400078e30ff */
[----:B--2---:R-:W-:Y:S01]  /*16a0*/  SHF.R.U32.HI R27, RZ, UR16, R14 ;  /* 0x00000010ff1b7c19 */ /* 0x004fe2000801160e */
[----:B------:R-:W-:Y:S01]  /*16b0*/  UIADD3 UR16, UPT, UPT, UR16, 0x8, URZ ;  /* 0x0000000810107890 */ /* 0x000fe2000fffe0ff */
[----:B------:R-:W-:Y:S02]  /*16c0*/  LOP3.LUT R23, R23, R22, RZ, 0x30, !PT ;  /* 0x0000001617177212 */ /* 0x000fe400078e30ff */
[----:B------:R-:W-:-:S02]  /*16d0*/  LEA R29, R29, UR17, 0x2 ;  /* 0x000000111d1d7c11 */ /* 0x000fc4000f8e10ff */
[-C--:B------:R-:W-:Y:S02]  /*16e0*/  LOP3.LUT R25, R25, R22.reuse, RZ, 0x30, !PT ;  /* 0x0000001619197212 */ /* 0x080fe400078e30ff */
[----:B------:R-:W-:Y:S01]  /*16f0*/  ISETP.LE.AND P0, PT, R3, UR16, PT ;  /* 0x0000001003007c0c */ /* 0x000fe2000bf03270 */
[----:B------:R0:W-:Y:S01]  /*1700*/  ATOMS.POPC.INC.32 RZ, [R29+URZ] ;  /* 0x000000001dff7f8c */ /* 0x0001e2000d8000ff */
[----:B------:R-:W-:Y:S02]  /*1710*/  LEA R24, R24, UR17, 0x2 ;  /* 0x0000001118187c11 */ /* 0x000fe4000f8e10ff */
[-C--:B------:R-:W-:Y:S02]  /*1720*/  LOP3.LUT R27, R27, R22.reuse, RZ, 0x30, !PT ;  /* 0x000000161b1b7212 */ /* 0x080fe400078e30ff */
[----:B------:R-:W-:Y:S01]  /*1730*/  LEA R26, R26, UR17, 0x2 ;  /* 0x000000111a1a7c11 */ /* 0x000fe2000f8e10ff */
[----:B------:R0:W-:Y:S01]  /*1740*/  ATOMS.POPC.INC.32 RZ, [R24+URZ] ;  /* 0x0000000018ff7f8c */ /* 0x0001e2000d8000ff */
[----:B------:R-:W-:-:S02]  /*1750*/  LOP3.LUT R28, R28, R22, RZ, 0x30, !PT ;  /* 0x000000161c1c7212 */ /* 0x000fc400078e30ff */
[----:B------:R-:W-:Y:S01]  /*1760*/  LEA R23, R23, UR17, 0x2 ;  /* 0x0000001117177c11 */ /* 0x000fe2000f8e10ff */
[----:B------:R0:W-:Y:S01]  /*1770*/  ATOMS.POPC.INC.32 RZ, [R26+URZ] ;  /* 0x000000001aff7f8c */ /* 0x0001e2000d8000ff */
[----:B------:R-:W-:Y:S02]  /*1780*/  LEA R25, R25, UR17, 0x2 ;  /* 0x0000001119197c11 */ /* 0x000fe4000f8e10ff */
[----:B------:R-:W-:Y:S01]  /*1790*/  LEA R27, R27, UR17, 0x2 ;  /* 0x000000111b1b7c11 */ /* 0x000fe2000f8e10ff */
[----:B------:R0:W-:Y:S01]  /*17a0*/  ATOMS.POPC.INC.32 RZ, [R23+URZ] ;  /* 0x0000000017ff7f8c */ /* 0x0001e2000d8000ff */
[----:B------:R-:W-:-:S03]  /*17b0*/  LEA R28, R28, UR17, 0x2 ;  /* 0x000000111c1c7c11 */ /* 0x000fc6000f8e10ff */
[----:B------:R0:W-:Y:S04]  /*17c0*/  ATOMS.POPC.INC.32 RZ, [R25+URZ] ;  /* 0x0000000019ff7f8c */ /* 0x0001e8000d8000ff */
[----:B------:R0:W-:Y:S04]  /*17d0*/  ATOMS.POPC.INC.32 RZ, [R27+URZ] ;  /* 0x000000001bff7f8c */ /* 0x0001e8000d8000ff */
[----:B------:R0:W-:Y:S01]  /*17e0*/  ATOMS.POPC.INC.32 RZ, [R28+URZ] ;  /* 0x000000001cff7f8c */ /* 0x0001e2000d8000ff */
[----:B------:R-:W-:Y:S05]  /*17f0*/  @!P0 BRA `(.L_x_147) ;  /* 0xfffffff800dc8947 */ /* 0x000fea000383ffff */
.L_x_146:
[----:B------:R-:W-:Y:S05]  /*1800*/  BRA.U !UP0, `(.L_x_148) ;  /* 0xfffffff108dc7547 */ /* 0x000fea000b83ffff */
.L_x_143:
[----:B------:R-:W-:Y:S01]  /*1810*/  BAR.SYNC.DEFER_BLOCKING 0x0 ;  /* 0x0000000000007b1d */ /* 0x000fe20000010000 */
[----:B------:R-:W-:-:S05]  /*1820*/  ISETP.NE.AND P0, PT, R20, RZ, PT ;  /* 0x000000ff1400720c */ /* 0x000fca0003f05270 */
[----:B------:R-:W-:Y:S08]  /*1830*/  BSSY.RECONVERGENT B0, `(.L_x_149) ;  /* 0x0000164000007945 */ /* 0x000ff00003800200 */
[----:B------:R-:W-:Y:S05]  /*1840*/  @P0 BRA `(.L_x_150) ;  /* 0x0000001400880947 */ /* 0x000fea0003800000 */
[----:B------:R-:W-:Y:S01]  /*1850*/  UISETP.GE.U32.AND UP0, UPT, UR22, 0x7, UPT ;  /* 0x000000071600788c */ /* 0x000fe2000bf06070 */
[----:B0-23--:R-:W-:-:S08]  /*1860*/  IMAD.MOV.U32 R3, RZ, RZ, RZ ;  /* 0x000000ffff037224 */ /* 0x00dfd000078e00ff */
[----:B------:R-:W-:Y:S05]  /*1870*/  BRA.U !UP0, `(.L_x_151) ;  /* 0x00000005085c7547 */ /* 0x000fea000b800000 */
[----:B----4-:R-:W0:Y:S01]  /*1880*/  LDC.64 R2, c[0x0][0x380] ;  /* 0x0000e000ff027b82 */ /* 0x010e220000000a00 */
[----:B-1---5:R-:W-:-:S07]  /*1890*/  IMAD.MOV.U32 R5, RZ, RZ, RZ ;  /* 0x000000ffff057224 */ /* 0x022fce00078e00ff */
.L_x_168:
[----:B----4-:R-:W-:Y:S01]  /*18a0*/  IMAD R7, R5, 0x400, R0 ;  /* 0x0000040005077824 */ /* 0x010fe200078e0200 */
[----:B------:R-:W-:Y:S04]  /*18b0*/  BSSY.RECONVERGENT B1, `(.L_x_152) ;  /* 0x000000f000017945 */ /* 0x000fe80003800200 */
[----:B01----:R-:W1:Y:S04]  /*18c0*/  LDS R18, [R7] ;  /* 0x0000000007127984 */ /* 0x003e680000000800 */
[----:B--23--:R2:W3:Y:S04]  /*18d0*/  LDS R9, [R7+0x400] ;  /* 0x0004000007097984 */ /* 0x00c4e80000000800 */
[----:B------:R2:W4:Y:S04]  /*18e0*/  LDS R22, [R7+0x800] ;  /* 0x0008000007167984 */ /* 0x0005280000000800 */
[----:B------:R2:W0:Y:S04]  /*18f0*/  LDS R14, [R7+0xc00] ;  /* 0x000c0000070e7984 */ /* 0x0004280000000800 */
[----:B------:R2:W0:Y:S04]  /*1900*/  LDS R12, [R7+0x1000] ;  /* 0x00100000070c7984 */ /* 0x0004280000000800 */
[----:B------:R2:W0:Y:S04]  /*1910*/  LDS R6, [R7+0x1400] ;  /* 0x0014000007067984 */ /* 0x0004280000000800 */
[----:B------:R2:W0:Y:S04]  /*1920*/  LDS R8, [R7+0x1800] ;  /* 0x0018000007087984 */ /* 0x0004280000000800 */
[----:B------:R2:W0:Y:S01]  /*1930*/  LDS R10, [R7+0x1c00] ;  /* 0x001c0000070a7984 */ /* 0x0004220000000800 */
[----:B-1----:R-:W-:-:S13]  /*1940*/  ISETP.NE.AND P0, PT, R18, RZ, PT ;  /* 0x000000ff1200720c */ /* 0x002fda0003f05270 */
[----:B--234-:R-:W-:Y:S05]  /*1950*/  @!P0 BRA `(.L_x_153) ;  /* 0x0000000000108947 */ /* 0x01cfea0003800000 */
[----:B------:R-:W-:Y:S01]  /*1960*/  LEA R17, R5, R4, 0x8 ;  /* 0x0000000405117211 */ /* 0x000fe200078e40ff */
[----:B------:R-:W-:-:S04]  /*1970*/  IMAD.MOV.U32 R19, RZ, RZ, RZ ;  /* 0x000000ffff137224 */ /* 0x000fc800078e00ff */
[----:B0-----:R-:W-:-:S05]  /*1980*/  IMAD.WIDE.U32 R16, R17, 0x8, R2 ;  /* 0x0000000811107825 */ /* 0x001fca00078e0002 */
[----:B------:R1:W-:Y:S02]  /*1990*/  REDG.E.ADD.64.STRONG.GPU desc[UR20][R16.64], R18 ;  /* 0x000000121000798e */ /* 0x0003e4000c12e514 */
.L_x_153:
[----:B------:R-:W-:Y:S05]  /*19a0*/  BSYNC.RECONVERGENT B1 ;  /* 0x0000000000017941 */ /* 0x000fea0003800200 */
.L_x_152:
[----:B------:R-:W-:Y:S01]  /*19b0*/  ISETP.NE.AND P6, PT, R9, RZ, PT ;  /* 0x000000ff0900720c */ /* 0x000fe20003fc5270 */
[----:B------:R-:W-:Y:S01]  /*19c0*/  BSSY.RECONVERGENT B1, `(.L_x_154) ;  /* 0x000000e000017945 */ /* 0x000fe20003800200 */
[----:B------:R-:W-:Y:S02]  /*19d0*/  ISETP.NE.AND P0, PT, R22, RZ, PT ;  /* 0x000000ff1600720c */ /* 0x000fe40003f05270 */
[----:B0-----:R-:W-:Y:S02]  /*19e0*/  ISETP.NE.AND P1, PT, R14, RZ, PT ;  /* 0x000000ff0e00720c */ /* 0x001fe40003f25270 */
[----:B------:R-:W-:Y:S02]  /*19f0*/  ISETP.NE.AND P2, PT, R12, RZ, PT ;  /* 0x000000ff0c00720c */ /* 0x000fe40003f45270 */
[----:B------:R-:W-:Y:S02]  /*1a00*/  ISETP.NE.AND P3, PT, R6, RZ, PT ;  /* 0x000000ff0600720c */ /* 0x000fe40003f65270 */
[----:B------:R-:W-:-:S02]  /*1a10*/  ISETP.NE.AND P4, PT, R8, RZ, PT ;  /* 0x000000ff0800720c */ /* 0x000fc40003f85270 */
[----:B------:R-:W-:Y:S01]  /*1a20*/  ISETP.NE.AND P5, PT, R10, RZ, PT ;  /* 0x000000ff0a00720c */ /* 0x000fe20003fa5270 */
[----:B------:R-:W-:-:S12]  /*1a30*/  @!P6 BRA `(.L_x_155) ;  /* 0x000000000018e947 */ /* 0x000fd80003800000 */
[----:B-1----:R-:W-:Y:S02]  /*1a40*/  IMAD R17, R5, 0x100, R4 ;  /* 0x0000010005117824 */ /* 0x002fe400078e0204 */
[----:B------:R-:W-:Y:S02]  /*1a50*/  IMAD.MOV.U32 R18, RZ, RZ, R9 ;  /* 0x000000ffff127224 */ /* 0x000fe400078e0009 */
[----:B------:R-:W-:Y:S02]  /*1a60*/  VIADD R17, R17, 0x100 ;  /* 0x0000010011117836 */ /* 0x000fe40000000000 */
[----:B------:R-:W-:Y:S02]  /*1a70*/  IMAD.MOV.U32 R19, RZ, RZ, RZ ;  /* 0x000000ffff137224 */ /* 0x000fe400078e00ff */
[----:B------:R-:W-:-:S05]  /*1a80*/  IMAD.WIDE.U32 R16, R17, 0x8, R2 ;  /* 0x0000000811107825 */ /* 0x000fca00078e0002 */
[----:B------:R0:W-:Y:S02]  /*1a90*/  REDG.E.ADD.64.STRONG.GPU desc[UR20][R16.64], R18 ;  /* 0x000000121000798e */ /* 0x0001e4000c12e514 */
.L_x_155:
[----:B------:R-:W-:Y:S05]  /*1aa0*/  BSYNC.RECONVERGENT B1 ;  /* 0x0000000000017941 */ /* 0x000fea0003800200 */
.L_x_154:
[----:B------:R-:W-:Y:S04]  /*1ab0*/  BSSY.RECONVERGENT B1, `(.L_x_156) ;  /* 0x0000007000017945 */ /* 0x000fe80003800200 */
[----:B------:R-:W-:Y:S05]  /*1ac0*/  @!P0 BRA `(.L_x_157) ;  /* 0x0000000000148947 */ /* 0x000fea0003800000 */
[----:B01----:R-:W-:Y:S02]  /*1ad0*/  IMAD R17, R5, 0x100, R4 ;  /* 0x0000010005117824 */ /* 0x003fe400078e0204 */
[----:B------:R-:W-:-:S03]  /*1ae0*/  IMAD.MOV.U32 R23, RZ, RZ, RZ ;  /* 0x000000ffff177224 */ /* 0x000fc600078e00ff */
[----:B------:R-:W-:-:S05]  /*1af0*/  IADD3 R17, PT, PT, R17, 0x200, RZ ;  /* 0x0000020011117810 */ /* 0x000fca0007ffe0ff */
[----:B------:R-:W-:-:S05]  /*1b00*/  IMAD.WIDE.U32 R16, R17, 0x8, R2 ;  /* 0x0000000811107825 */ /* 0x000fca00078e0002 */
[----:B------:R2:W-:Y:S02]  /*1b10*/  REDG.E.ADD.64.STRONG.GPU desc[UR20][R16.64], R22 ;  /* 0x000000161000798e */ /* 0x0005e4000c12e514 */
.L_x_157:
[----:B------:R-:W-:Y:S05]  /*1b20*/  BSYNC.RECONVERGENT B1 ;  /* 0x0000000000017941 */ /* 0x000fea0003800200 */
.L_x_156:
[----:B------:R-:W-:Y:S04]  /*1b30*/  BSSY.RECONVERGENT B1, `(.L_x_158) ;  /* 0x0000007000017945 */ /* 0x000fe80003800200 */
[----:B------:R-:W-:Y:S05]  /*1b40*/  @!P1 BRA `(.L_x_159) ;  /* 0x0000000000149947 */ /* 0x000fea0003800000 */
[----:B012---:R-:W-:Y:S02]  /*1b50*/  IMAD R17, R5, 0x100, R4 ;  /* 0x0000010005117824 */ /* 0x007fe400078e0204 */
[----:B------:R-:W-:Y:S02]  /*1b60*/  IMAD.MOV.U32 R15, RZ, RZ, RZ ;  /* 0x000000ffff0f7224 */ /* 0x000fe400078e00ff */
[----:B------:R-:W-:-:S04]  /*1b70*/  VIADD R17, R17, 0x300 ;  /* 0x0000030011117836 */ /* 0x000fc80000000000 */
[----:B------:R-:W-:-:S05]  /*1b80*/  IMAD.WIDE.U32 R16, R17, 0x8, R2 ;  /* 0x0000000811107825 */ /* 0x000fca00078e0002 */
[----:B------:R3:W-:Y:S02]  /*1b90*/  REDG.E.ADD.64.STRONG.GPU desc[UR20][R16.64], R14 ;  /* 0x0000000e1000798e */ /* 0x0007e4000c12e514 */
.L_x_159:
[----:B------:R-:W-:Y:S05]  /*1ba0*/  BSYNC.RECONVERGENT B1 ;  /* 0x0000000000017941 */ /* 0x000fea0003800200 */
.L_x_158:
[----:B------:R-:W-:Y:S04]  /*1bb0*/  BSSY.RECONVERGENT B1, `(.L_x_160) ;  /* 0x0000007000017945 */ /* 0x000fe80003800200 */
[----:B------:R-:W-:Y:S05]  /*1bc0*/  @!P2 BRA `(.L_x_161) ;  /* 0x000000000014a947 */ /* 0x000fea0003800000 */
[----:B---3--:R-:W-:Y:S02]  /*1bd0*/  IMAD R15, R5, 0x100, R4 ;  /* 0x00000100050f7824 */ /* 0x008fe400078e0204 */
[----:B------:R-:W-:Y:S02]  /*1be0*/  HFMA2 R13, -RZ, RZ, 0, 0 ;  /* 0x00000000ff0d7431 */ /* 0x000fe400000001ff */
[----:B------:R-:W-:-:S04]  /*1bf0*/  VIADD R15, R15, 0x400 ;  /* 0x000004000f0f7836 */ /* 0x000fc80000000000 */
[----:B------:R-:W-:-:S05]  /*1c00*/  IMAD.WIDE.U32 R14, R15, 0x8, R2 ;  /* 0x000000080f0e7825 */ /* 0x000fca00078e0002 */
[----:B------:R4:W-:Y:S02]  /*1c10*/  REDG.E.ADD.64.STRONG.GPU desc[UR20][R14.64], R12 ;  /* 0x0000000c0e00798e */ /* 0x0009e4000c12e514 */
.L_x_161:
[----:B------:R-:W-:Y:S05]  /*1c20*/  BSYNC.RECONVERGENT B1 ;  /* 0x0000000000017941 */ /* 0x000fea0003800200 */
.L_x_160:
[----:B------:R-:W-:Y:S04]  /*1c30*/  BSSY.RECONVERGENT B1, `(.L_x_162) ;  /* 0x0000007000017945 */ /* 0x000fe80003800200 */
[----:B------:R-:W-:Y:S05]  /*1c40*/  @!P3 BRA `(.L_x_163) ;  /* 0x000000000014b947 */ /* 0x000fea0003800000 */
[----:B----4-:R-:W-:Y:S02]  /*1c50*/  IMAD R13, R5, 0x100, R4 ;  /* 0x00000100050d7824 */ /* 0x010fe400078e0204 */
[----:B------:R-:W-:Y:S02]  /*1c60*/  IMAD.MOV.U32 R7, RZ, RZ, RZ ;  /* 0x000000ffff077224 */ /* 0x000fe400078e00ff */
[----:B------:R-:W-:-:S04]  /*1c70*/  VIADD R13, R13, 0x500 ;  /* 0x000005000d0d7836 */ /* 0x000fc80000000000 */
[----:B------:R-:W-:-:S05]  /*1c80*/  IMAD.WIDE.U32 R12, R13, 0x8, R2 ;  /* 0x000000080d0c7825 */ /* 0x000fca00078e0002 */
[----:B------:R4:W-:Y:S02]  /*1c90*/  REDG.E.ADD.64.STRONG.GPU desc[UR20][R12.64], R6 ;  /* 0x000000060c00798e */ /* 0x0009e4000c12e514 */
.L_x_163:
[----:B------:R-:W-:Y:S05]  /*1ca0*/  BSYNC.RECONVERGENT B1 ;  /* 0x0000000000017941 */ /* 0x000fea0003800200 */
.L_x_162:
[----:B------:R-:W-:Y:S04]  /*1cb0*/  BSSY.RECONVERGENT B1, `(.L_x_164) ;  /* 0x0000007000017945 */ /* 0x000fe80003800200 */
[----:B------:R-:W-:Y:S05]  /*1cc0*/  @!P4 BRA `(.L_x_165) ;  /* 0x000000000014c947 */ /* 0x000fea0003800000 */
[----:B----4-:R-:W-:Y:S02]  /*1cd0*/  IMAD R7, R5, 0x100, R4 ;  /* 0x0000010005077824 */ /* 0x010fe400078e0204 */
[----:B------:R-:W-:Y:S02]  /*1ce0*/  IMAD.MOV.U32 R9, RZ, RZ, RZ ;  /* 0x000000ffff097224 */ /* 0x000fe400078e00ff */
[----:B------:R-:W-:-:S04]  /*1cf0*/  VIADD R7, R7, 0x600 ;  /* 0x0000060007077836 */ /* 0x000fc80000000000 */
[----:B------:R-:W-:-:S05]  /*1d00*/  IMAD.WIDE.U32 R6, R7, 0x8, R2 ;  /* 0x0000000807067825 */ /* 0x000fca00078e0002 */
[----:B------:R4:W-:Y:S02]  /*1d10*/  REDG.E.ADD.64.STRONG.GPU desc[UR20][R6.64], R8 ;  /* 0x000000080600798e */ /* 0x0009e4000c12e514 */
.L_x_165:
[----:B------:R-:W-:Y:S05]  /*1d20*/  BSYNC.RECONVERGENT B1 ;  /* 0x0000000000017941 */ /* 0x000fea0003800200 */
.L_x_164:
[----:B------:R-:W-:Y:S04]  /*1d30*/  BSSY.RECONVERGENT B1, `(.L_x_166) ;  /* 0x0000007000017945 */ /* 0x000fe80003800200 */
[----:B------:R-:W-:Y:S05]  /*1d40*/  @!P5 BRA `(.L_x_167) ;  /* 0x000000000014d947 */ /* 0x000fea0003800000 */
[----:B----4-:R-:W-:Y:S01]  /*1d50*/  LEA R7, R5, R4, 0x8 ;  /* 0x0000000405077211 */ /* 0x010fe200078e40ff */
[----:B------:R-:W-:-:S04]  /*1d60*/  IMAD.MOV.U32 R11, RZ, RZ, RZ ;  /* 0x000000ffff0b7224 */ /* 0x000fc800078e00ff */
[----:B------:R-:W-:-:S04]  /*1d70*/  VIADD R7, R7, 0x700 ;  /* 0x0000070007077836 */ /* 0x000fc80000000000 */
[----:B------:R-:W-:-:S05]  /*1d80*/  IMAD.WIDE.U32 R6, R7, 0x8, R2 ;  /* 0x0000000807067825 */ /* 0x000fca00078e0002 */
[----:B------:R4:W-:Y:S02]  /*1d90*/  REDG.E.ADD.64.STRONG.GPU desc[UR20][R6.64], R10 ;  /* 0x0000000a0600798e */ /* 0x0009e4000c12e514 */
.L_x_167:
[----:B------:R-:W-:Y:S05]  /*1da0*/  BSYNC.RECONVERGENT B1 ;  /* 0x0000000000017941 */ /* 0x000fea0003800200 */
.L_x_166:
[----:B------:R-:W-:-:S05]  /*1db0*/  VIADD R5, R5, 0x8 ;  /* 0x0000000805057836 */ /* 0x000fca0000000000 */
[----:B------:R-:W-:-:S13]  /*1dc0*/  ISETP.NE.AND P0, PT, R5, UR27, PT ;  /* 0x0000001b05007c0c */ /* 0x000fda000bf05270 */
[----:B------:R-:W-:Y:S05]  /*1dd0*/  @P0 BRA `(.L_x_168) ;  /* 0xfffffff800b00947 */ /* 0x000fea000383ffff */
[----:B------:R-:W-:-:S07]  /*1de0*/  IMAD.U32 R3, RZ, RZ, UR27 ;  /* 0x0000001bff037e24 */ /* 0x000fce000f8e00ff */
.L_x_151:
[----:B------:R-:W-:Y:S02]  /*1df0*/  UISETP.NE.AND UP0, UPT, UR24, URZ, UPT ;  /* 0x000000ff1800728c */ /* 0x000fe4000bf05270 */
[----:B----45:R-:W-:Y:S02]  /*1e00*/  IMAD.U32 R8, RZ, RZ, UR24 ;  /* 0x00000018ff087e24 */ /* 0x030fe4000f8e00ff */
[----:B-1----:R-:W-:-:S03]  /*1e10*/  IMAD.U32 R5, RZ, RZ, UR25 ;  /* 0x00000019ff057e24 */ /* 0x002fc6000f8e00ff */
[----:B------:R-:W-:Y:S01]  /*1e20*/  IADD3 R8, PT, PT, R8, -0x1, RZ ;  /* 0xffffffff08087810 */ /* 0x000fe20007ffe0ff */
[----:B------:R-:W-:Y:S01]  /*1e30*/  VIADD R5, R5, 0xffffffff ;  /* 0xffffffff05057836 */ /* 0x000fe20000000000 */
[----:B------:R-:W-:Y:S06]  /*1e40*/  BRA.U !UP0, `(.L_x_169) ;  /* 0x0000000508707547 */ /* 0x000fec000b800000 */
[----:B------:R-:W-:-:S13]  /*1e50*/  ISETP.GE.U32.AND P0, PT, R8, 0x3, PT ;  /* 0x000000030800780c */ /* 0x000fda0003f06070 */
[----:B------:R-:W-:Y:S05]  /*1e60*/  @!P0 BRA `(.L_x_170) ;  /* 0x0000000000bc8947 */ /* 0x000fea0003800000 */
[----:B------:R-:W-:Y:S01]  /*1e70*/  IMAD R7, R3, 0x400, R0 ;  /* 0x0000040003077824 */ /* 0x000fe200078e0200 */
[----:B------:R-:W-:Y:S04]  /*1e80*/  BSSY.RECONVERGENT B1, `(.L_x_171) ;  /* 0x000000f000017945 */ /* 0x000fe80003800200 */
[----:B------:R-:W1:Y:S04]  /*1e90*/  LDS R12, [R7] ;  /* 0x00000000070c7984 */ /* 0x000e680000000800 */
[----:B------:R-:W4:Y:S04]  /*1ea0*/  LDS R9, [R7+0x400] ;  /* 0x0004000007097984 */ /* 0x000f280000000800 */
[----:B------:R-:W5:Y:S04]  /*1eb0*/  LDS R6, [R7+0x800] ;  /* 0x0008000007067984 */ /* 0x000f680000000800 */
[----:B------:R-:W0:Y:S01]  /*1ec0*/  LDS R2, [R7+0xc00] ;  /* 0x000c000007027984 */ /* 0x000e220000000800 */
[----:B-1----:R-:W-:-:S02]  /*1ed0*/  ISETP.NE.AND P0, PT, R12, RZ, PT ;  /* 0x000000ff0c00720c */ /* 0x002fc40003f05270 */
[----:B----4-:R-:W-:Y:S02]  /*1ee0*/  ISETP.NE.AND P1, PT, R9, RZ, PT ;  /* 0x000000ff0900720c */ /* 0x010fe40003f25270 */
[----:B-----5:R-:W-:Y:S02]  /*1ef0*/  ISETP.NE.AND P2, PT, R6, RZ, PT ;  /* 0x000000ff0600720c */ /* 0x020fe40003f45270 */
[----:B0-----:R-:W-:-:S07]  /*1f00*/  ISETP.NE.AND P3, PT, R2, RZ, PT ;  /* 0x000000ff0200720c */ /* 0x001fce0003f65270 */
[----:B------:R-:W-:Y:S06]  /*1f10*/  @!P0 BRA `(.L_x_172) ;  /* 0x0000000000148947 */ /* 0x000fec0003800000 */
[----:B------:R-:W0:Y:S01]  /*1f20*/  LDC.64 R10, c[0x0][0x380] ;  /* 0x0000e000ff0a7b82 */ /* 0x000e220000000a00 */
[----:B------:R-:W-:Y:S02]  /*1f30*/  IMAD R7, R3, 0x100, R4 ;  /* 0x0000010003077824 */ /* 0x000fe400078e0204 */
[----:B------:R-:W-:Y:S02]  /*1f40*/  IMAD.MOV.U32 R13, RZ, RZ, RZ ;  /* 0x000000ffff0d7224 */ /* 0x000fe400078e00ff */
[----:B0-----:R-:W-:-:S05]  /*1f50*/  IMAD.WIDE.U32 R10, R7, 0x8, R10 ;  /* 0x00000008070a7825 */ /* 0x001fca00078e000a */
[----:B------:R0:W-:Y:S02]  /*1f60*/  REDG.E.ADD.64.STRONG.GPU desc[UR20][R10.64], R12 ;  /* 0x0000000c0a00798e */ /* 0x0001e4000c12e514 */
.L_x_172:
[----:B------:R-:W-:Y:S05]  /*1f70*/  BSYNC.RECONVERGENT B1 ;  /* 0x0000000000017941 */ /* 0x000fea0003800200 */
.L_x_171:
[----:B------:R-:W-:Y:S04]  /*1f80*/  BSSY.RECONVERGENT B1, `(.L_x_173) ;  /* 0x0000009000017945 */ /* 0x000fe80003800200 */
[----:B------:R-:W-:Y:S05]  /*1f90*/  @!P1 BRA `(.L_x_174) ;  /* 0x00000000001c9947 */ /* 0x000fea0003800000 */
[----:B0-----:R-:W0:Y:S01]  /*1fa0*/  LDC.64 R10, c[0x0][0x380] ;  /* 0x0000e000ff0a7b82 */ /* 0x001e220000000a00 */
[----:B------:R-:W-:Y:S01]  /*1fb0*/  IMAD R7, R3, 0x100, R4 ;  /* 0x0000010003077824 */ /* 0x000fe200078e0204 */
[----:B------:R-:W-:Y:S01]  /*1fc0*/  MOV R12, R9 ;  /* 0x00000009000c7202 */ /* 0x000fe20000000f00 */
[----:B------:R-:W-:Y:S02]  /*1fd0*/  IMAD.MOV.U32 R13, RZ, RZ, RZ ;  /* 0x000000ffff0d7224 */ /* 0x000fe400078e00ff */
[----:B------:R-:W-:-:S04]  /*1fe0*/  VIADD R7, R7, 0x100 ;  /* 0x0000010007077836 */ /* 0x000fc80000000000 */
[----:B0-----:R-:W-:-:S05]  /*1ff0*/  IMAD.WIDE.U32 R10, R7, 0x8, R10 ;  /* 0x00000008070a7825 */ /* 0x001fca00078e000a */
[----:B------:R1:W-:Y:S02]  /*2000*/  REDG.E.ADD.64.STRONG.GPU desc[UR20][R10.64], R12 ;  /* 0x0000000c0a00798e */ /* 0x0003e4000c12e514 */
.L_x_174:
[----:B------:R-:W-:Y:S05]  /*2010*/  BSYNC.RECONVERGENT B1 ;  /* 0x0000000000017941 */ /* 0x000fea0003800200 */
.L_x_173:
[----:B------:R-:W-:Y:S04]  /*2020*/  BSSY.RECONVERGENT B1, `(.L_x_175) ;  /* 0x0000008000017945 */ /* 0x000fe80003800200 */
[----:B------:R-:W-:Y:S05]  /*2030*/  @!P2 BRA `(.L_x_176) ;  /* 0x000000000018a947 */ /* 0x000fea0003800000 */
[----:B01----:R-:W0:Y:S01]  /*2040*/  LDC.64 R10, c[0x0][0x380] ;  /* 0x0000e000ff0a7b82 */ /* 0x003e220000000a00 */
[----:B------:R-:W-:-:S04]  /*2050*/  IMAD R7, R3, 0x100, R4 ;  /* 0x0000010003077824 */ /* 0x000fc800078e0204 */
[----:B------:R-:W-:-:S04]  /*2060*/  VIADD R7, R7, 0x200 ;  /* 0x0000020007077836 */ /* 0x000fc80000000000 */
[----:B0-----:R-:W-:-:S04]  /*2070*/  IMAD.WIDE.U32 R10, R7, 0x8, R10 ;  /* 0x00000008070a7825 */ /* 0x001fc800078e000a */
[----:B------:R-:W-:-:S05]  /*2080*/  IMAD.MOV.U32 R7, RZ, RZ, RZ ;  /* 0x000000ffff077224 */ /* 0x000fca00078e00ff */
[----:B------:R4:W-:Y:S02]  /*2090*/  REDG.E.ADD.64.STRONG.GPU desc[UR20][R10.64], R6 ;  /* 0x000000060a00798e */ /* 0x0009e4000c12e514 */
.L_x_176:
[----:B------:R-:W-:Y:S05]  /*20a0*/  BSYNC.RECONVERGENT B1 ;  /* 0x0000000000017941 */ /* 0x000fea0003800200 */
.L_x_175:
[----:B------:R-:W-:Y:S04]  /*20b0*/  BSSY.RECONVERGENT B1, `(.L_x_177) ;  /* 0x0000009000017945 */ /* 0x000fe80003800200 */
[----:B------:R-:W-:Y:S05]  /*20c0*/  @!P3 BRA `(.L_x_178) ;  /* 0x00000000001cb947 */ /* 0x000fea0003800000 */
[----:B----4-:R-:W4:Y:S01]  /*20d0*/  LDC.64 R6, c[0x0][0x380] ;  /* 0x0000e000ff067b82 */ /* 0x010f220000000a00 */
[----:B------:R-:W-:Y:S01]  /*20e0*/  IMAD R9, R3, 0x100, R4 ;  /* 0x0000010003097824 */ /* 0x000fe200078e0204 */
[----:B01----:R-:W-:Y:S01]  /*20f0*/  MOV R10, R2 ;  /* 0x00000002000a7202 */ /* 0x003fe20000000f00 */
[----:B------:R-:W-:Y:S02]  /*2100*/  IMAD.MOV.U32 R11, RZ, RZ, RZ ;  /* 0x000000ffff0b7224 */ /* 0x000fe400078e00ff */
[----:B------:R-:W-:-:S04]  /*2110*/  VIADD R9, R9, 0x300 ;  /* 0x0000030009097836 */ /* 0x000fc80000000000 */
[----:B----4-:R-:W-:-:S05]  /*2120*/  IMAD.WIDE.U32 R6, R9, 0x8, R6 ;  /* 0x0000000809067825 */ /* 0x010fca00078e0006 */
[----:B------:R0:W-:Y:S02]  /*2130*/  REDG.E.ADD.64.STRONG.GPU desc[UR20][R6.64], R10 ;  /* 0x0000000a0600798e */ /* 0x0001e4000c12e514 */
.L_x_178:
[----:B------:R-:W-:Y:S05]  /*2140*/  BSYNC.RECONVERGENT B1 ;  /* 0x0000000000017941 */ /* 0x000fea0003800200 */
.L_x_177:
[----:B------:R-:W-:-:S07]  /*2150*/  VIADD R3, R3, 0x4 ;  /* 0x0000000403037836 */ /* 0x000fce0000000000 */
.L_x_170:
[----:B------:R-:W-:Y:S01]  /*2160*/  UISETP.NE.AND UP0, UPT, UR25, URZ, UPT ;  /* 0x000000ff1900728c */ /* 0x000fe2000bf05270 */
[----:B------:R-:W-:Y:S08]  /*2170*/  BSSY.RECONVERGENT B1, `(.L_x_169) ;  /* 0x0000029000017945 */ /* 0x000ff00003800200 */
[----:B------:R-:W-:Y:S05]  /*2180*/  BRA.U !UP0, `(.L_x_179) ;  /* 0x00000001089c7547 */ /* 0x000fea000b800000 */
[----:B------:R-:W-:-:S13]  /*2190*/  ISETP.NE.AND P0, PT, R5, RZ, PT ;  /* 0x000000ff0500720c */ /* 0x000fda0003f05270 */
[----:B------:R-:W-:Y:S05]  /*21a0*/  @!P0 BRA `(.L_x_180) ;  /* 0x0000000000648947 */ /* 0x000fea0003800000 */
[----:B0---4-:R-:W-:Y:S01]  /*21b0*/  IMAD R6, R3, 0x400, R0 ;  /* 0x0000040003067824 */ /* 0x011fe200078e0200 */
[----:B------:R-:W-:Y:S04]  /*21c0*/  BSSY.RECONVERGENT B2, `(.L_x_181) ;  /* 0x000000c000027945 */ /* 0x000fe80003800200 */
[----:B------:R-:W0:Y:S04]  /*21d0*/  LDS R2, [R6] ;  /* 0x0000000006027984 */ /* 0x000e280000000800 */
[----:B------:R-:W4:Y:S01]  /*21e0*/  LDS R9, [R6+0x400] ;  /* 0x0004000006097984 */ /* 0x000f220000000800 */
[----:B0-----:R-:W-:-:S02]  /*21f0*/  ISETP.NE.AND P0, PT, R2, RZ, PT ;  /* 0x000000ff0200720c */ /* 0x001fc40003f05270 */
[----:B----4-:R-:W-:-:S11]  /*2200*/  ISETP.NE.AND P1, PT, R9, RZ, PT ;  /* 0x000000ff0900720c */ /* 0x010fd60003f25270 */
[----:B------:R-:W-:Y:S05]  /*2210*/  @!P0 BRA `(.L_x_182) ;  /* 0x0000000000188947 */ /* 0x000fea0003800000 */
[----:B------:R-:W0:Y:S01]  /*2220*/  LDC.64 R6, c[0x0][0x380] ;  /* 0x0000e000ff067b82 */ /* 0x000e220000000a00 */
[----:B-1----:R-:W-:-:S04]  /*2230*/  IMAD R11, R3, 0x100, R4 ;  /* 0x00000100030b7824 */ /* 0x002fc800078e0204 */
[----:B0-----:R-:W-:-:S04]  /*2240*/  IMAD.WIDE.U32 R10, R11, 0x8, R6 ;  /* 0x000000080b0a7825 */ /* 0x001fc800078e0006 */
[----:B------:R-:W-:Y:S02]  /*2250*/  IMAD.MOV.U32 R6, RZ, RZ, R2 ;  /* 0x000000ffff067224 */ /* 0x000fe400078e0002 */
[----:B------:R-:W-:-:S05]  /*2260*/  IMAD.MOV.U32 R7, RZ, RZ, RZ ;  /* 0x000000ffff077224 */ /* 0x000fca00078e00ff */
[----:B------:R0:W-:Y:S02]  /*2270*/  REDG.E.ADD.64.STRONG.GPU desc[UR20][R10.64], R6 ;  /* 0x000000060a00798e */ /* 0x0001e4000c12e514 */
.L_x_182:
[----:B------:R-:W-:Y:S05]  /*2280*/  BSYNC.RECONVERGENT B2 ;  /* 0x0000000000027941 */ /* 0x000fea0003800200 */
.L_x_181:
[----:B------:R-:W-:Y:S04]  /*2290*/  BSSY.RECONVERGENT B2, `(.L_x_183) ;  /* 0x0000009000027945 */ /* 0x000fe80003800200 */
[----:B------:R-:W-:Y:S05]  /*22a0*/  @!P1 BRA `(.L_x_184) ;  /* 0x00000000001c9947 */ /* 0x000fea0003800000 */
[----:B0-----:R-:W0:Y:S01]  /*22b0*/  LDC.64 R6, c[0x0][0x380] ;  /* 0x0000e000ff067b82 */ /* 0x001e220000000a00 */
[----:B------:R-:W-:-:S05]  /*22c0*/  LEA R2, R3, R4, 0x8 ;  /* 0x0000000403027211 */ /* 0x000fca00078e40ff */
[----:B-1----:R-:W-:-:S04]  /*22d0*/  VIADD R11, R2, 0x100 ;  /* 0x00000100020b7836 */ /* 0x002fc80000000000 */
[----:B0-----:R-:W-:-:S04]  /*22e0*/  IMAD.WIDE.U32 R10, R11, 0x8, R6 ;  /* 0x000000080b0a7825 */ /* 0x001fc800078e0006 */
[----:B------:R-:W-:Y:S02]  /*22f0*/  IMAD.MOV.U32 R6, RZ, RZ, R9 ;  /* 0x000000ffff067224 */ /* 0x000fe400078e0009 */
[----:B------:R-:W-:-:S05]  /*2300*/  IMAD.MOV.U32 R7, RZ, RZ, RZ ;  /* 0x000000ffff077224 */ /* 0x000fca00078e00ff */
[----:B------:R4:W-:Y:S02]  /*2310*/  REDG.E.ADD.64.STRONG.GPU desc[UR20][R10.64], R6 ;  /* 0x000000060a00798e */ /* 0x0009e4000c12e514 */
.L_x_184:
[----:B------:R-:W-:Y:S05]  /*2320*/  BSYNC.RECONVERGENT B2 ;  /* 0x0000000000027941 */ /* 0x000fea0003800200 */
.L_x_183:
[----:B------:R-:W-:-:S07]  /*2330*/  VIADD R3, R3, 0x2 ;  /* 0x0000000203037836 */ /* 0x000fce0000000000 */
.L_x_180:
[----:B------:R-:W-:-:S09]  /*2340*/  UISETP.NE.AND UP0, UPT, UR9, URZ, UPT ;  /* 0x000000ff0900728c */ /* 0x000fd2000bf05270 */
[----:B------:R-:W-:Y:S05]  /*2350*/  BRA.U !UP0, `(.L_x_179) ;  /* 0x0000000108287547 */ /* 0x000fea000b800000 */
[----:B------:R-:W-:-:S05]  /*2360*/  IMAD R2, R3, 0x400, R0 ;  /* 0x0000040003027824 */ /* 0x000fca00078e0200 */
[----:B------:R-:W5:Y:S02]  /*2370*/  LDS R9, [R2] ;  /* 0x0000000002097984 */ /* 0x000f640000000800 */
[----:B-----5:R-:W-:-:S13]  /*2380*/  ISETP.NE.AND P0, PT, R9, RZ, PT ;  /* 0x000000ff0900720c */ /* 0x020fda0003f05270 */
[----:B------:R-:W-:Y:S05]  /*2390*/  @!P0 BRA `(.L_x_179) ;  /* 0x0000000000188947 */ /* 0x000fea0003800000 */
[----:B0---4-:R-:W0:Y:S01]  /*23a0*/  LDC.64 R6, c[0x0][0x380] ;  /* 0x0000e000ff067b82 */ /* 0x011e220000000a00 */
[----:B------:R-:W-:-:S04]  /*23b0*/  IMAD R3, R3, 0x100, R4 ;  /* 0x0000010003037824 */ /* 0x000fc800078e0204 */
[----:B0-----:R-:W-:Y:S01]  /*23c0*/  IMAD.WIDE.U32 R2, R3, 0x8, R6 ;  /* 0x0000000803027825 */ /* 0x001fe200078e0006 */
[----:B------:R-:W-:-:S03]  /*23d0*/  MOV R6, R9 ;  /* 0x0000000900067202 */ /* 0x000fc60000000f00 */
[----:B------:R-:W-:-:S05]  /*23e0*/  IMAD.MOV.U32 R7, RZ, RZ, RZ ;  /* 0x000000ffff077224 */ /* 0x000fca00078e00ff */
[----:B------:R0:W-:Y:S02]  /*23f0*/  REDG.E.ADD.64.STRONG.GPU desc[UR20][R2.64], R6 ;  /* 0x000000060200798e */ /* 0x0001e4000c12e514 */
.L_x_179:
[----:B------:R-:W-:Y:S05]  /*2400*/  BSYNC.RECONVERGENT B1 ;  /* 0x0000000000017941 */ /* 0x000fea0003800200 */
.L_x_169:
[----:B------:R-:W-:-:S13]  /*2410*/  ISETP.GT.U32.AND P0, PT, R4, 0x7f, PT ;  /* 0x0000007f0400780c */ /* 0x000fda0003f04070 */
[----:B------:R-:W-:Y:S05]  /*2420*/  @P0 BRA `(.L_x_150) ;  /* 0x0000000800900947 */ /* 0x000fea0003800000 */
[----:B------:R-:W-:Y:S01]  /*2430*/  UISETP.GE.U32.AND UP0, UPT, UR22, 0x7, UPT ;  /* 0x000000071600788c */ /* 0x000fe2000bf06070 */
[----:B0-----:R-:W-:-:S08]  /*2440*/  IMAD.MOV.U32 R3, RZ, RZ, RZ ;  /* 0x000000ffff037224 */ /* 0x001fd000078e00ff */
[----:B------:R-:W-:Y:S05]  /*2450*/  BRA.U !UP0, `(.L_x_185) ;  /* 0x0000000508147547 */ /* 0x000fea000b800000 */
[----:B------:R-:W0:Y:S01]  /*2460*/  LDC.64 R2, c[0x0][0x380] ;  /* 0x0000e000ff027b82 */ /* 0x000e220000000a00 */
[----:B------:R-:W-:-:S07]  /*2470*/  IMAD.MOV.U32 R9, RZ, RZ, RZ ;  /* 0x000000ffff097224 */ /* 0x000fce00078e00ff */
.L_x_202:
[C---:B01--4-:R-:W-:Y:S01]  /*2480*/  IMAD R11, R9.reuse, 0x400, R0 ;  /* 0x00000400090b7824 */ /* 0x053fe200078e0200 */
[----:B------:R-:W-:Y:S01]  /*2490*/  BSSY.RECONVERGENT B1, `(.L_x_186) ;  /* 0x0000011000017945 */ /* 0x000fe20003800200 */
[C---:B--23--:R-:W-:Y:S02]  /*24a0*/  IMAD R7, R9.reuse, 0x100, R4 ;  /* 0x0000010009077824 */ /* 0x04cfe400078e0204 */
[----:B------:R-:W-:Y:S01]  /*24b0*/  VIADD R9, R9, 0x8 ;  /* 0x0000000809097836 */ /* 0x000fe20000000000 */
[----:B---3--:R-:W1:Y:S01]  /*24c0*/  LDS R14, [R11+0x200] ;  /* 0x000200000b0e7984 */ /* 0x008e620000000800 */
[----:B0-----:R-:W-:-:S03]  /*24d0*/  IMAD.WIDE.U32 R6, R7, 0x8, R2 ;  /* 0x0000000807067825 */ /* 0x001fc600078e0002 */
[----:B------:R-:W0:Y:S04]  /*24e0*/  LDS R13, [R11+0x600] ;  /* 0x000600000b0d7984 */ /* 0x000e280000000800 */
[----:B--2---:R2:W3:Y:S04]  /*24f0*/  LDS R17, [R11+0xa00] ;  /* 0x000a00000b117984 */ /* 0x0044e80000000800 */
[----:B------:R2:W4:Y:S04]  /*2500*/  LDS R18, [R11+0xe00] ;  /* 0x000e00000b127984 */ /* 0x0005280000000800 */
[----:B------:R2:W2:Y:S04]  /*2510*/  LDS R19, [R11+0x1200] ;  /* 0x001200000b137984 */ /* 0x0004a80000000800 */
[----:B------:R0:W2:Y:S04]  /*2520*/  LDS R16, [R11+0x1600] ;  /* 0x001600000b107984 */ /* 0x0000a80000000800 */
[----:B------:R0:W2:Y:S04]  /*2530*/  LDS R12, [R11+0x1a00] ;  /* 0x001a00000b0c7984 */ /* 0x0000a80000000800 */
[----:B------:R0:W2:Y:S01]  /*2540*/  LDS R10, [R11+0x1e00] ;  /* 0x001e00000b0a7984 */ /* 0x0000a20000000800 */
[----:B-1----:R-:W-:-:S02]  /*2550*/  ISETP.NE.AND P0, PT, R14, RZ, PT ;  /* 0x000000ff0e00720c */ /* 0x002fc40003f05270 */
[----:B0-----:R-:W-:-:S11]  /*2560*/  ISETP.NE.AND P1, PT, R13, RZ, PT ;  /* 0x000000ff0d00720c */ /* 0x001fd60003f25270 */
[----:B---34-:R-:W-:Y:S05]  /*2570*/  @!P0 BRA `(.L_x_187) ;  /* 0x0000000000088947 */ /* 0x018fea0003800000 */
[----:B------:R-:W-:-:S05]  /*2580*/  HFMA2 R15, -RZ, RZ, 0, 0 ;  /* 0x00000000ff0f7431 */ /* 0x000fca00000001ff */
[----:B------:R0:W-:Y:S02]  /*2590*/  REDG.E.ADD.64.STRONG.GPU desc[UR20][R6.64+0x400], R14 ;  /* 0x0004000e0600798e */ /* 0x0001e4000c12e514 */
.L_x_187:
[----:B------:R-:W-:Y:S05]  /*25a0*/  BSYNC.RECONVERGENT B1 ;  /* 0x0000000000017941 */ /* 0x000fea0003800200 */
.L_x_186:
[----:B------:R-:W-:Y:S04]  /*25b0*/  BSSY.RECONVERGENT B1, `(.L_x_188) ;  /* 0x0000005000017945 */ /* 0x000fe80003800200 */
[----:B------:R-:W-:Y:S05]  /*25c0*/  @!P1 BRA `(.L_x_189) ;  /* 0x00000000000c9947 */ /* 0x000fea0003800000 */
[----:B0-----:R-:W-:Y:S02]  /*25d0*/  IMAD.MOV.U32 R14, RZ, RZ, R13 ;  /* 0x000000ffff0e7224 */ /* 0x001fe400078e000d */
[----:B------:R-:W-:-:S05]  /*25e0*/  IMAD.MOV.U32 R15, RZ, RZ, RZ ;  /* 0x000000ffff0f7224 */ /* 0x000fca00078e00ff */
[----:B------:R1:W-:Y:S02]  /*25f0*/  REDG.E.ADD.64.STRONG.GPU desc[UR20][R6.64+0xc00], R14 ;  /* 0x000c000e0600798e */ /* 0x0003e4000c12e514 */
.L_x_189:
[----:B------:R-:W-:Y:S05]  /*2600*/  BSYNC.RECONVERGENT B1 ;  /* 0x0000000000017941 */ /* 0x000fea0003800200 */
.L_x_188:
[----:B------:R-:W-:Y:S01]  /*2610*/  ISETP.NE.AND P6, PT, R17, RZ, PT ;  /* 0x000000ff1100720c */ /* 0x000fe20003fc5270 */
[----:B------:R-:W-:Y:S01]  /*2620*/  BSSY.RECONVERGENT B1, `(.L_x_190) ;  /* 0x000000b000017945 */ /* 0x000fe20003800200 */
[----:B------:R-:W-:Y:S02]  /*2630*/  ISETP.NE.AND P0, PT, R9, UR27, PT ;  /* 0x0000001b09007c0c */ /* 0x000fe4000bf05270 */
[----:B------:R-:W-:Y:S02]  /*2640*/  ISETP.NE.AND P1, PT, R18, RZ, PT ;  /* 0x000000ff1200720c */ /* 0x000fe40003f25270 */
[----:B--2---:R-:W-:Y:S02]  /*2650*/  ISETP.NE.AND P2, PT, R19, RZ, PT ;  /* 0x000000ff1300720c */ /* 0x004fe40003f45270 */
[----:B------:R-:W-:Y:S02]  /*2660*/  ISETP.NE.AND P3, PT, R16, RZ, PT ;  /* 0x000000ff1000720c */ /* 0x000fe40003f65270 */
[----:B------:R-:W-:-:S02]  /*2670*/  ISETP.NE.AND P4, PT, R12, RZ, PT ;  /* 0x000000ff0c00720c */ /* 0x000fc40003f85270 */
[----:B------:R-:W-:Y:S01]  /*2680*/  ISETP.NE.AND P5, PT, R10, RZ, PT ;  /* 0x000000ff0a00720c */ /* 0x000fe20003fa5270 */
[----:B------:R-:W-:-:S12]  /*2690*/  @!P6 BRA `(.L_x_191) ;  /* 0x00000000000ce947 */ /* 0x000fd80003800000 */
[----:B01----:R-:W-:Y:S02]  /*26a0*/  IMAD.MOV.U32 R14, RZ, RZ, R17 ;  /* 0x000000ffff0e7224 */ /* 0x003fe400078e0011 */
[----:B------:R-:W-:-:S05]  /*26b0*/  IMAD.MOV.U32 R15, RZ, RZ, RZ ;  /* 0x000000ffff0f7224 */ /* 0x000fca00078e00ff */
[----:B------:R2:W-:Y:S02]  /*26c0*/  REDG.E.ADD.64.STRONG.GPU desc[UR20][R6.64+0x1400], R14 ;  /* 0x0014000e0600798e */ /* 0x0005e4000c12e514 */
.L_x_191:
[----:B------:R-:W-:Y:S05]  /*26d0*/  BSYNC.RECONVERGENT B1 ;  /* 0x0000000000017941 */ /* 0x000fea0003800200 */
.L_x_190:
[----:B------:R-:W-:Y:S04]  /*26e0*/  BSSY.RECONVERGENT B1, `(.L_x_192) ;  /* 0x0000005000017945 */ /* 0x000fe80003800200 */
[----:B------:R-:W-:Y:S05]  /*26f0*/  @!P1 BRA `(.L_x_193) ;  /* 0x00000000000c9947 */ /* 0x000fea0003800000 */
[----:B012---:R-:W-:Y:S02]  /*2700*/  IMAD.MOV.U32 R14, RZ, RZ, R18 ;  /* 0x000000ffff0e7224 */ /* 0x007fe400078e0012 */
[----:B------:R-:W-:-:S05]  /*2710*/  IMAD.MOV.U32 R15, RZ, RZ, RZ ;  /* 0x000000ffff0f7224 */ /* 0x000fca00078e00ff */
[----:B------:R3:W-:Y:S02]  /*2720*/  REDG.E.ADD.64.STRONG.GPU desc[UR20][R6.64+0x1c00], R14 ;  /* 0x001c000e0600798e */ /* 0x0007e4000c12e514 */
.L_x_193:
[----:B------:R-:W-:Y:S05]  /*2730*/  BSYNC.RECONVERGENT B1 ;  /* 0x0000000000017941 */ /* 0x000fea0003800200 */
.L_x_192:
[----:B------:R-:W-:Y:S04]  /*2740*/  BSSY.RECONVERGENT B1, `(.L_x_194) ;  /* 0x0000005000017945 */ /* 0x000fe80003800200 */
[----:B------:R-:W-:Y:S05]  /*2750*/  @!P2 BRA `(.L_x_195) ;  /* 0x00000000000ca947 */ /* 0x000fea0003800000 */
[----:B0123--:R-:W-:Y:S01]  /*2760*/  MOV R14, R19 ;  /* 0x00000013000e7202 */ /* 0x00ffe20000000f00 */
[----:B------:R-:W-:-:S05]  /*2770*/  IMAD.MOV.U32 R15, RZ, RZ, RZ ;  /* 0x000000ffff0f7224 */ /* 0x000fca00078e00ff */
[----:B------:R4:W-:Y:S02]  /*2780*/  REDG.E.ADD.64.STRONG.GPU desc[UR20][R6.64+0x2400], R14 ;  /* 0x0024000e0600798e */ /* 0x0009e4000c12e514 */
.L_x_195:
[----:B------:R-:W-:Y:S05]  /*2790*/  BSYNC.RECONVERGENT B1 ;  /* 0x0000000000017941 */ /* 0x000fea0003800200 */
.L_x_194:
[----:B------:R-:W-:Y:S04]  /*27a0*/  BSSY.RECONVERGENT B1, `(.L_x_196) ;  /* 0x0000004000017945 */ /* 0x000fe80003800200 */
[----:B------:R-:W-:Y:S05]  /*27b0*/  @!P3 BRA `(.L_x_197) ;  /* 0x000000000008b947 */ /* 0x000fea0003800000 */
[----:B------:R-:W-:-:S05]  /*27c0*/  IMAD.MOV.U32 R17, RZ, RZ, RZ ;  /* 0x000000ffff117224 */ /* 0x000fca00078e00ff */
[----:B------:R0:W-:Y:S02]  /*27d0*/  REDG.E.ADD.64.STRONG.GPU desc[UR20][R6.64+0x2c00], R16 ;  /* 0x002c00100600798e */ /* 0x0001e4000c12e514 */
.L_x_197:
[----:B------:R-:W-:Y:S05]  /*27e0*/  BSYNC.RECONVERGENT B1 ;  /* 0x0000000000017941 */ /* 0x000fea0003800200 */
.L_x_196:
[----:B------:R-:W-:Y:S04]  /*27f0*/  BSSY.RECONVERGENT B1, `(.L_x_198) ;  /* 0x0000004000017945 */ /* 0x000fe80003800200 */
[----:B------:R-:W-:Y:S05]  /*2800*/  @!P4 BRA `(.L_x_199) ;  /* 0x000000000008c947 */ /* 0x000fea0003800000 */
[----:B------:R-:W-:-:S05]  /*2810*/  IMAD.MOV.U32 R13, RZ, RZ, RZ ;  /* 0x000000ffff0d7224 */ /* 0x000fca00078e00ff */
[----:B------:R0:W-:Y:S02]  /*2820*/  REDG.E.ADD.64.STRONG.GPU desc[UR20][R6.64+0x3400], R12 ;  /* 0x0034000c0600798e */ /* 0x0001e4000c12e514 */
.L_x_199:
[----:B------:R-:W-:Y:S05]  /*2830*/  BSYNC.RECONVERGENT B1 ;  /* 0x0000000000017941 */ /* 0x000fea0003800200 */
.L_x_198:
[----:B------:R-:W-:Y:S04]  /*2840*/  BSSY.RECONVERGENT B1, `(.L_x_200) ;  /* 0x0000004000017945 */ /* 0x000fe80003800200 */
[----:B------:R-:W-:Y:S05]  /*2850*/  @!P5 BRA `(.L_x_201) ;  /* 0x000000000008d947 */ /* 0x000fea0003800000 */
[----:B------:R-:W-:-:S05]  /*2860*/  IMAD.MOV.U32 R11, RZ, RZ, RZ ;  /* 0x000000ffff0b7224 */ /* 0x000fca00078e00ff */
[----:B------:R0:W-:Y:S02]  /*2870*/  REDG.E.ADD.64.STRONG.GPU desc[UR20][R6.64+0x3c00], R10 ;  /* 0x003c000a0600798e */ /* 0x0001e4000c12e514 */
.L_x_201:
[----:B------:R-:W-:Y:S05]  /*2880*/  BSYNC.RECONVERGENT B1 ;  /* 0x0000000000017941 */ /* 0x000fea0003800200 */
.L_x_200:
[----:B------:R-:W-:Y:S05]  /*2890*/  @P0 BRA `(.L_x_202) ;  /* 0xfffffff800f80947 */ /* 0x000fea000383ffff */
[----:B------:R-:W-:-:S07]  /*28a0*/  IMAD.U32 R3, RZ, RZ, UR27 ;  /* 0x0000001bff037e24 */ /* 0x000fce000f8e00ff */
.L_x_185:
[----:B------:R-:W-:-:S09]  /*28b0*/  UISETP.NE.AND UP0, UPT, UR24, URZ, UPT ;  /* 0x000000ff1800728c */ /* 0x000fd2000bf05270 */
[----:B------:R-:W-:Y:S05]  /*28c0*/  BRA.U !UP0, `(.L_x_150) ;  /* 0x0000000508687547 */ /* 0x000fea000b800000 */
[----:B------:R-:W-:-:S13]  /*28d0*/  ISETP.GE.U32.AND P0, PT, R8, 0x3, PT ;  /* 0x000000030800780c */ /* 0x000fda0003f06070 */
[----:B------:R-:W-:Y:S05]  /*28e0*/  @!P0 BRA `(.L_x_203) ;  /* 0x0000000000bc8947 */ /* 0x000fea0003800000 */
[----:B01234-:R-:W-:Y:S01]  /*28f0*/  IMAD R7, R3, 0x400, R0 ;  /* 0x0000040003077824 */ /* 0x01ffe200078e0200 */
[----:B------:R-:W-:Y:S04]  /*2900*/  BSSY.RECONVERGENT B1, `(.L_x_204) ;  /* 0x000000f000017945 */ /* 0x000fe80003800200 */
[----:B------:R-:W0:Y:S04]  /*2910*/  LDS R10, [R7+0x200] ;  /* 0x00020000070a7984 */ /* 0x000e280000000800 */
[----:B------:R-:W1:Y:S04]  /*2920*/  LDS R12, [R7+0x600] ;  /* 0x00060000070c7984 */ /* 0x000e680000000800 */
[----:B------:R-:W2:Y:S04]  /*2930*/  LDS R6, [R7+0xa00] ;  /* 0x000a000007067984 */ /* 0x000ea80000000800 */
[----:B------:R-:W3:Y:S01]  /*2940*/  LDS R2, [R7+0xe00] ;  /* 0x000e000007027984 */ /* 0x000ee20000000800 */
[----:B0-----:R-:W-:-:S02]  /*2950*/  ISETP.NE.AND P0, PT, R10, RZ, PT ;  /* 0x000000ff0a00720c */ /* 0x001fc40003f05270 */
[----:B-1----:R-:W-:Y:S02]  /*2960*/  ISETP.NE.AND P1, PT, R12, RZ, PT ;  /* 0x000000ff0c00720c */ /* 0x002fe40003f25270 */
[----:B--2---:R-:W-:Y:S02]  /*2970*/  ISETP.NE.AND P2, PT, R6, RZ, PT ;  /* 0x000000ff0600720c */ /* 0x004fe40003f45270 */
[----:B---3--:R-:W-:-:S07]  /*2980*/  ISETP.NE.AND P3, PT, R2, RZ, PT ;  /* 0x000000ff0200720c */ /* 0x008fce0003f65270 */
[----:B------:R-:W-:Y:S06]  /*2990*/  @!P0 BRA `(.L_x_205) ;  /* 0x0000000000148947 */ /* 0x000fec0003800000 */
[----:B------:R-:W0:Y:S01]  /*29a0*/  LDC.64 R8, c[0x0][0x380] ;  /* 0x0000e000ff087b82 */ /* 0x000e220000000a00 */
[----:B------:R-:W-:Y:S01]  /*29b0*/  LEA R7, R3, R4, 0x8 ;  /* 0x0000000403077211 */ /* 0x000fe200078e40ff */
[----:B------:R-:W-:-:S04]  /*29c0*/  IMAD.MOV.U32 R11, RZ, RZ, RZ ;  /* 0x000000ffff0b7224 */ /* 0x000fc800078e00ff */
[----:B0-----:R-:W-:-:S05]  /*29d0*/  IMAD.WIDE.U32 R8, R7, 0x8, R8 ;  /* 0x0000000807087825 */ /* 0x001fca00078e0008 */
[----:B------:R0:W-:Y:S02]  /*29e0*/  REDG.E.ADD.64.STRONG.GPU desc[UR20][R8.64+0x400], R10 ;  /* 0x0004000a0800798e */ /* 0x0001e4000c12e514 */
.L_x_205:
[----:B------:R-:W-:Y:S05]  /*29f0*/  BSYNC.RECONVERGENT B1 ;  /* 0x0000000000017941 */ /* 0x000fea0003800200 */
.L_x_204:
[----:B------:R-:W-:Y:S04]  /*2a00*/  BSSY.RECONVERGENT B1, `(.L_x_206) ;  /* 0x0000009000017945 */ /* 0x000fe80003800200 */
[----:B------:R-:W-:Y:S05]  /*2a10*/  @!P1 BRA `(.L_x_207) ;  /* 0x00000000001c9947 */ /* 0x000fea0003800000 */
[----:B0-----:R-:W0:Y:S01]  /*2a20*/  LDC.64 R8, c[0x0][0x380] ;  /* 0x0000e000ff087b82 */ /* 0x001e220000000a00 */
[----:B------:R-:W-:Y:S02]  /*2a30*/  IMAD R7, R3, 0x100, R4 ;  /* 0x0000010003077824 */ /* 0x000fe400078e0204 */
[----:B------:R-:W-:Y:S02]  /*2a40*/  IMAD.MOV.U32 R10, RZ, RZ, R12 ;  /* 0x000000ffff0a7224 */ /* 0x000fe400078e000c */
[----:B------:R-:W-:Y:S02]  /*2a50*/  VIADD R7, R7, 0x100 ;  /* 0x0000010007077836 */ /* 0x000fe40000000000 */
[----:B------:R-:W-:Y:S02]  /*2a60*/  IMAD.MOV.U32 R11, RZ, RZ, RZ ;  /* 0x000000ffff0b7224 */ /* 0x000fe400078e00ff */
[----:B0-----:R-:W-:-:S05]  /*2a70*/  IMAD.WIDE.U32 R8, R7, 0x8, R8 ;  /* 0x0000000807087825 */ /* 0x001fca00078e0008 */
[----:B------:R1:W-:Y:S02]  /*2a80*/  REDG.E.ADD.64.STRONG.GPU desc[UR20][R8.64+0x400], R10 ;  /* 0x0004000a0800798e */ /* 0x0003e4000c12e514 */
.L_x_207:
[----:B------:R-:W-:Y:S05]  /*2a90*/  BSYNC.RECONVERGENT B1 ;  /* 0x0000000000017941 */ /* 0x000fea0003800200 */
.L_x_206:
[----:B------:R-:W-:Y:S04]  /*2aa0*/  BSSY.RECONVERGENT B1, `(.L_x_208) ;  /* 0x0000008000017945 */ /* 0x000fe80003800200 */
[----:B------:R-:W-:Y:S05]  /*2ab0*/  @!P2 BRA `(.L_x_209) ;  /* 0x000000000018a947 */ /* 0x000fea0003800000 */
[----:B01----:R-:W0:Y:S01]  /*2ac0*/  LDC.64 R8, c[0x0][0x380] ;  /* 0x0000e000ff087b82 */ /* 0x003e220000000a00 */
[----:B------:R-:W-:-:S05]  /*2ad0*/  IMAD R7, R3, 0x100, R4 ;  /* 0x0000010003077824 */ /* 0x000fca00078e0204 */
[----:B------:R-:W-:-:S05]  /*2ae0*/  IADD3 R7, PT, PT, R7, 0x200, RZ ;  /* 0x0000020007077810 */ /* 0x000fca0007ffe0ff */
[----:B0-----:R-:W-:-:S04]  /*2af0*/  IMAD.WIDE.U32 R8, R7, 0x8, R8 ;  /* 0x0000000807087825 */ /* 0x001fc800078e0008 */
[----:B------:R-:W-:-:S05]  /*2b00*/  IMAD.MOV.U32 R7, RZ, RZ, RZ ;  /* 0x000000ffff077224 */ /* 0x000fca00078e00ff */
[----:B------:R2:W-:Y:S02]  /*2b10*/  REDG.E.ADD.64.STRONG.GPU desc[UR20][R8.64+0x400], R6 ;  /* 0x000400060800798e */ /* 0x0005e4000c12e514 */
.L_x_209:
[----:B------:R-:W-:Y:S05]  /*2b20*/  BSYNC.RECONVERGENT B1 ;  /* 0x0000000000017941 */ /* 0x000fea0003800200 */
.L_x_208:
[----:B------:R-:W-:Y:S04]  /*2b30*/  BSSY.RECONVERGENT B1, `(.L_x_210) ;  /* 0x0000009000017945 */ /* 0x000fe80003800200 */
[----:B------:R-:W-:Y:S05]  /*2b40*/  @!P3 BRA `(.L_x_211) ;  /* 0x00000000001cb947 */ /* 0x000fea0003800000 */
[----:B--2---:R-:W2:Y:S01]  /*2b50*/  LDC.64 R6, c[0x0][0x380] ;  /* 0x0000e000ff067b82 */ /* 0x004ea20000000a00 */
[----:B01----:R-:W-:Y:S02]  /*2b60*/  IMAD R9, R3, 0x100, R4 ;  /* 0x0000010003097824 */ /* 0x003fe400078e0204 */
[----:B------:R-:W-:Y:S02]  /*2b70*/  IMAD.MOV.U32 R8, RZ, RZ, R2 ;  /* 0x000000ffff087224 */ /* 0x000fe400078e0002 */
[----:B------:R-:W-:-:S04]  /*2b80*/  VIADD R9, R9, 0x300 ;  /* 0x0000030009097836 */ /* 0x000fc80000000000 */
[----:B--2---:R-:W-:-:S04]  /*2b90*/  IMAD.WIDE.U32 R6, R9, 0x8, R6 ;  /* 0x0000000809067825 */ /* 0x004fc800078e0006 */
[----:B------:R-:W-:-:S05]  /*2ba0*/  IMAD.MOV.U32 R9, RZ, RZ, RZ ;  /* 0x000000ffff097224 */ /* 0x000fca00078e00ff */
[----:B------:R3:W-:Y:S02]  /*2bb0*/  REDG.E.ADD.64.STRONG.GPU desc[UR20][R6.64+0x400], R8 ;  /* 0x000400080600798e */ /* 0x0007e4000c12e514 */
.L_x_211:
[----:B------:R-:W-:Y:S05]  /*2bc0*/  BSYNC.RECONVERGENT B1 ;  /* 0x0000000000017941 */ /* 0x000fea0003800200 */
.L_x_210:
[----:B------:R-:W-:-:S07]  /*2bd0*/  VIADD R3, R3, 0x4 ;  /* 0x0000000403037836 */ /* 0x000fce0000000000 */
.L_x_203:
[----:B------:R-:W-:-:S09]  /*2be0*/  UISETP.NE.AND UP0, UPT, UR25, URZ, UPT ;  /* 0x000000ff1900728c */ /* 0x000fd2000bf05270 */
[----:B------:R-:W-:Y:S05]  /*2bf0*/  BRA.U !UP0, `(.L_x_150) ;  /* 0x00000001089c7547 */ /* 0x000fea000b800000 */
[----:B------:R-:W-:-:S13]  /*2c00*/  ISETP.NE.AND P0, PT, R5, RZ, PT ;  /* 0x000000ff0500720c */ /* 0x000fda0003f05270 */
[----:B------:R-:W-:Y:S05]  /*2c10*/  @!P0 BRA `(.L_x_212) ;  /* 0x0000000000648947 */ /* 0x000fea0003800000 */
[----:B01234-:R-:W-:Y:S01]  /*2c20*/  LEA R6, R3, R0, 0xa ;  /* 0x0000000003067211 */ /* 0x01ffe200078e50ff */
[----:B------:R-:W-:Y:S04]  /*2c30*/  BSSY.RECONVERGENT B1, `(.L_x_213) ;  /* 0x000000c000017945 */ /* 0x000fe80003800200 */
[----:B------:R-:W0:Y:S04]  /*2c40*/  LDS R2, [R6+0x200] ;  /* 0x0002000006027984 */ /* 0x000e280000000800 */
[----:B------:R-:W1:Y:S01]  /*2c50*/  LDS R5, [R6+0x600] ;  /* 0x0006000006057984 */ /* 0x000e620000000800 */
[----:B0-----:R-:W-:-:S02]  /*2c60*/  ISETP.NE.AND P0, PT, R2, RZ, PT ;  /* 0x000000ff0200720c */ /* 0x001fc40003f05270 */
[----:B-1----:R-:W-:-:S11]  /*2c70*/  ISETP.NE.AND P1, PT, R5, RZ, PT ;  /* 0x000000ff0500720c */ /* 0x002fd60003f25270 */
[----:B------:R-:W-:Y:S05]  /*2c80*/  @!P0 BRA `(.L_x_214) ;  /* 0x0000000000188947 */ /* 0x000fea0003800000 */
[----:B------:R-:W0:Y:S01]  /*2c90*/  LDC.64 R6, c[0x0][0x380] ;  /* 0x0000e000ff067b82 */ /* 0x000e220000000a00 */
[----:B------:R-:W-:-:S04]  /*2ca0*/  IMAD R9, R3, 0x100, R4 ;  /* 0x0000010003097824 */ /* 0x000fc800078e0204 */
[----:B0-----:R-:W-:-:S04]  /*2cb0*/  IMAD.WIDE.U32 R8, R9, 0x8, R6 ;  /* 0x0000000809087825 */ /* 0x001fc800078e0006 */
[----:B------:R-:W-:Y:S02]  /*2cc0*/  IMAD.MOV.U32 R6, RZ, RZ, R2 ;  /* 0x000000ffff067224 */ /* 0x000fe400078e0002 */
[----:B------:R-:W-:-:S05]  /*2cd0*/  IMAD.MOV.U32 R7, RZ, RZ, RZ ;  /* 0x000000ffff077224 */ /* 0x000fca00078e00ff */
[----:B------:R0:W-:Y:S02]  /*2ce0*/  REDG.E.ADD.64.STRONG.GPU desc[UR20][R8.64+0x400], R6 ;  /* 0x000400060800798e */ /* 0x0001e4000c12e514 */
.L_x_214:
[----:B------:R-:W-:Y:S05]  /*2cf0*/  BSYNC.RECONVERGENT B1 ;  /* 0x0000000000017941 */ /* 0x000fea0003800200 */
.L_x_213:
[----:B------:R-:W-:Y:S04]  /*2d00*/  BSSY.RECONVERGENT B1, `(.L_x_215) ;  /* 0x0000009000017945 */ /* 0x000fe80003800200 */
[----:B------:R-:W-:Y:S05]  /*2d10*/  @!P1 BRA `(.L_x_216) ;  /* 0x00000000001c9947 */ /* 0x000fea0003800000 */
[----:B0-----:R-:W0:Y:S01]  /*2d20*/  LDC.64 R6, c[0x0][0x380] ;  /* 0x0000e000ff067b82 */ /* 0x001e220000000a00 */
[----:B------:R-:W-:-:S04]  /*2d30*/  IMAD R2, R3, 0x100, R4 ;  /* 0x0000010003027824 */ /* 0x000fc800078e0204 */
[----:B------:R-:W-:-:S04]  /*2d40*/  VIADD R9, R2, 0x100 ;  /* 0x0000010002097836 */ /* 0x000fc80000000000 */
[----:B0-----:R-:W-:-:S04]  /*2d50*/  IMAD.WIDE.U32 R8, R9, 0x8, R6 ;  /* 0x0000000809087825 */ /* 0x001fc800078e0006 */
[----:B------:R-:W-:Y:S02]  /*2d60*/  HFMA2 R7, -RZ, RZ, 0, 0 ;  /* 0x00000000ff077431 */ /* 0x000fe400000001ff */
[----:B------:R-:W-:-:S05]  /*2d70*/  IMAD.MOV.U32 R6, RZ, RZ, R5 ;  /* 0x000000ffff067224 */ /* 0x000fca00078e0005 */
[----:B------:R1:W-:Y:S02]  /*2d80*/  REDG.E.ADD.64.STRONG.GPU desc[UR20][R8.64+0x400], R6 ;  /* 0x000400060800798e */ /* 0x0003e4000c12e514 */
.L_x_216:
[----:B------:R-:W-:Y:S05]  /*2d90*/  BSYNC.RECONVERGENT B1 ;  /* 0x0000000000017941 */ /* 0x000fea0003800200 */
.L_x_215:
[----:B------:R-:W-:-:S07]  /*2da0*/  VIADD R3, R3, 0x2 ;  /* 0x0000000203037836 */ /* 0x000fce0000000000 */
.L_x_212:
[----:B------:R-:W-:-:S09]  /*2db0*/  UISETP.NE.AND UP0, UPT, UR9, URZ, UPT ;  /* 0x000000ff0900728c */ /* 0x000fd2000bf05270 */
[----:B------:R-:W-:Y:S05]  /*2dc0*/  BRA.U !UP0, `(.L_x_150) ;  /* 0x0000000108287547 */ /* 0x000fea000b800000 */
[----:B------:R-:W-:-:S05]  /*2dd0*/  IMAD R2, R3, 0x400, R0 ;  /* 0x0000040003027824 */ /* 0x000fca00078e0200 */
[----:B------:R-:W5:Y:S02]  /*2de0*/  LDS R5, [R2+0x200] ;  /* 0x0002000002057984 */ /* 0x000f640000000800 */
[----:B-----5:R-:W-:-:S13]  /*2df0*/  ISETP.NE.AND P0, PT, R5, RZ, PT ;  /* 0x000000ff0500720c */ /* 0x020fda0003f05270 */
[----:B------:R-:W-:Y:S05]  /*2e00*/  @!P0 BRA `(.L_x_150) ;  /* 0x0000000000188947 */ /* 0x000fea0003800000 */
[----:B01234-:R-:W0:Y:S01]  /*2e10*/  LDC.64 R6, c[0x0][0x380] ;  /* 0x0000e000ff067b82 */ /* 0x01fe220000000a00 */
[----:B------:R-:W-:-:S04]  /*2e20*/  IMAD R3, R3, 0x100, R4 ;  /* 0x0000010003037824 */ /* 0x000fc800078e0204 */
[----:B0-----:R-:W-:-:S04]  /*2e30*/  IMAD.WIDE.U32 R2, R3, 0x8, R6 ;  /* 0x0000000803027825 */ /* 0x001fc800078e0006 */
[----:B------:R-:W-:Y:S02]  /*2e40*/  IMAD.MOV.U32 R6, RZ, RZ, R5 ;  /* 0x000000ffff067224 */ /* 0x000fe400078e0005 */
[----:B------:R-:W-:-:S05]  /*2e50*/  IMAD.MOV.U32 R7, RZ, RZ, RZ ;  /* 0x000000ffff077224 */ /* 0x000fca00078e00ff */
[----:B------:R0:W-:Y:S02]  /*2e60*/  REDG.E.ADD.64.STRONG.GPU desc[UR20][R2.64+0x400], R6 ;  /* 0x000400060200798e */ /* 0x0001e4000c12e514 */
.L_x_150:
[----:B------:R-:W-:Y:S05]  /*2e70*/  BSYNC.RECONVERGENT B0 ;  /* 0x0000000000007941 */ /* 0x000fea0003800200 */
.L_x_149:
[----:B------:R-:W-:Y:S01]  /*2e80*/  BAR.SYNC.DEFER_BLOCKING 0x0 ;  /* 0x0000000000007b1d */ /* 0x000fe20000010000 */
[----:B------:R-:W-:-:S04]  /*2e90*/  UIADD3 UR6, UP0, UPT, UR6, 0x1, URZ ;  /* 0x0000000106067890 */ /* 0x000fc8000ff1e0ff */
[----:B------:R-:W-:Y:S02]  /*2ea0*/  UIADD3.X UR7, UPT, UPT, URZ, UR7, URZ, UP0, !UPT ;  /* 0x00000007ff077290 */ /* 0x000fe400087fe4ff */
[----:B------:R-:W-:-:S04]  /*2eb0*/  UISETP.NE.U32.AND UP0, UPT, UR6, UR11, UPT ;  /* 0x0000000b0600728c */ /* 0x000fc8000bf05070 */
[----:B------:R-:W-:-:S09]  /*2ec0*/  UISETP.NE.AND.EX UP0, UPT, UR7, UR12, UPT, UP0 ;  /* 0x0000000c0700728c */ /* 0x000fd2000bf05300 */
[----:B------:R-:W-:Y:S05]  /*2ed0*/  BRA.U UP0, `(.L_x_217) ;  /* 0xffffffd100f07547 */ /* 0x000fea000b83ffff */
[----:B------:R-:W-:Y:S05]  /*2ee0*/  EXIT ;  /* 0x000000000000794d */ /* 0x000fea0003800000 */
.L_x_218:
        /* <DEDUP_REMOVED lines=9> */
.L_x_319:


//--------------------- .text._ZN3cub18CUB_300001_SM_10006detail10radix_sort31DeviceRadixSortSingleTileKernelINS1_5radix10policy_hubIiNS0_8NullTypeEyE10Policy1000ELNS0_9SortOrderE0EiS6_yNS1_21identity_decomposer_tEEEvPKT1_PSB_PKT2_PSF_T3_iiT4_ --------------------------
	.section	.text._ZN3cub18CUB_300001_SM_10006detail10radix_sort31DeviceRadixSortSingleTileKernelINS1_5radix10policy_hubIiNS0_8NullTypeEyE10Policy1000ELNS0_9SortOrderE0EiS6_yNS1_21identity_decomposer_tEEEvPKT1_PSB_PKT2_PSF_T3_iiT4_,"ax",@progbits
	.align	128
        .global         _ZN3cub18CUB_300001_SM_10006detail10radix_sort31DeviceRadixSortSingleTileKernelINS1_5radix10policy_hubIiNS0_8NullTypeEyE10Policy1000ELNS0_9SortOrderE0EiS6_yNS1_21identity_decomposer_tEEEvPKT1_PSB_PKT2_PSF_T3_iiT4_
        .type           _ZN3cub18CUB_300001_SM_10006detail10radix_sort31DeviceRadixSortSingleTileKernelINS1_5radix10policy_hubIiNS0_8NullTypeEyE10Policy1000ELNS0_9SortOrderE0EiS6_yNS1_21identity_decomposer_tEEEvPKT1_PSB_PKT2_PSF_T3_iiT4_,@function
        .size           _ZN3cub18CUB_300001_SM_10006detail10radix_sort31DeviceRadixSortSingleTileKernelINS1_5radix10policy_hubIiNS0_8NullTypeEyE10Policy1000ELNS0_9SortOrderE0EiS6_yNS1_21identity_decomposer_tEEEvPKT1_PSB_PKT2_PSF_T3_iiT4_,(.L_x_320 - _ZN3cub18CUB_300001_SM_10006detail10radix_sort31DeviceRadixSortSingleTileKernelINS1_5radix10policy_hubIiNS0_8NullTypeEyE10Policy1000ELNS0_9SortOrderE0EiS6_yNS1_21identity_decomposer_tEEEvPKT1_PSB_PKT2_PSF_T3_iiT4_)
        .other          _ZN3cub18CUB_300001_SM_10006detail10radix_sort31DeviceRadixSortSingleTileKernelINS1_5radix10policy_hubIiNS0_8NullTypeEyE10Policy1000ELNS0_9SortOrderE0EiS6_yNS1_21identity_decomposer_tEEEvPKT1_PSB_PKT2_PSF_T3_iiT4_,@"STO_CUDA_ENTRY STV_DEFAULT"
_ZN3cub18CUB_300001_SM_10006detail10radix_sort31DeviceRadixSortSingleTileKernelINS1_5radix10policy_hubIiNS0_8NullTypeEyE10Policy1000ELNS0_9SortOrderE0EiS6_yNS1_21identity_decomposer_tEEEvPKT1_PSB_PKT2_PSF_T3_iiT4_:
.text._ZN3cub18CUB_300001_SM_10006detail10radix_sort31DeviceRadixSortSingleTileKernelINS1_5radix10policy_hubIiNS0_8NullTypeEyE10Policy1000ELNS0_9SortOrderE0EiS6_yNS1_21identity_decomposer_tEEEvPKT1_PSB_PKT2_PSF_T3_iiT4_:
[----:B------:R-:W-:Y:S01]  /*0000*/  LDC R1, c[0x0][0x37c] ;  /* 0x0000df00ff017b82 */ /* 0x000fe20000000800 */
[----:B------:R-:W0:Y:S01]  /*0010*/  S2R R0, SR_TID.X ;  /* 0x0000000000007919 */ /* 0x000e220000002100 */
[----:B------:R-:W1:Y:S06]  /*0020*/  LDCU UR4, c[0x0][0x3a0] ;  /* 0x00007400ff0477ac */ /* 0x000e6c0008000800 */
[----:B------:R-:W2:Y:S01]  /*0030*/  LDC.64 R4, c[0x0][0x380] ;  /* 0x0000e000ff047b82 */ /* 0x000ea20000000a00 */
[----:B------:R-:W3:Y:S01]  /*0040*/  LDCU.64 UR8, c[0x0][0x358] ;  /* 0x00006b00ff0877ac */ /* 0x000ee20008000a00 */
[----:B------:R-:W-:-:S02]  /*0050*/  IMAD.MOV.U32 R13, RZ, RZ, -0x1 ;  /* 0xffffffffff0d7424 */ /* 0x000fc400078e00ff */
[----:B------:R-:W-:Y:S02]  /*0060*/  IMAD.MOV.U32 R14, RZ, RZ, -0x1 ;  /* 0xffffffffff0e7424 */ /* 0x000fe400078e00ff */
[----:B------:R-:W-:Y:S02]  /*0070*/  IMAD.MOV.U32 R20, RZ, RZ, -0x1 ;  /* 0xffffffffff147424 */ /* 0x000fe400078e00ff */
[----:B------:R-:W-:Y:S01]  /*0080*/  IMAD.MOV.U32 R21, RZ, RZ, -0x1 ;  /* 0xffffffffff157424 */ /* 0x000fe200078e00ff */
[----:B------:R-:W4:Y:S01]  /*0090*/  S2UR UR6, SR_CgaCtaId ;  /* 0x00000000000679c3 */ /* 0x000f220000008800 */
[----:B------:R-:W2:Y:S01]  /*00a0*/  S2R R23, SR_LANEID ;  /* 0x0000000000177919 */ /* 0x000ea20000000000 */
[----:B------:R-:W-:Y:S01]  /*00b0*/  IMAD.MOV.U32 R25, RZ, RZ, -0x1 ;  /* 0xffffffffff197424 */ /* 0x000fe200078e00ff */
[----:B------:R-:W1:Y:S01]  /*00c0*/  LDCU UR10, c[0x0][0x3ac] ;  /* 0x00007580ff0a77ac */ /* 0x000e620008000800 */
[----:B0-----:R-:W-:-:S04]  /*00d0*/  IMAD R7, R0, 0x13, RZ ;  /* 0x0000001300077824 */ /* 0x001fc800078e02ff */
[C---:B------:R-:W-:Y:S01]  /*00e0*/  VIADD R2, R7.reuse, 0x1 ;  /* 0x0000000107027836 */ /* 0x040fe20000000000 */
[C---:B-1----:R-:W-:Y:S01]  /*00f0*/  ISETP.GE.AND P1, PT, R7.reuse, UR4, PT ;  /* 0x0000000407007c0c */ /* 0x042fe2000bf26270 */
[----:B--2---:R-:W-:-:S03]  /*0100*/  IMAD.WIDE.U32 R4, R7, 0x4, R4 ;  /* 0x0000000407047825 */ /* 0x004fc600078e0004 */
[----:B------:R-:W-:Y:S01]  /*0110*/  ISETP.GE.AND P2, PT, R2, UR4, PT ;  /* 0x0000000402007c0c */ /* 0x000fe2000bf46270 */
[C---:B------:R-:W-:Y:S02]  /*0120*/  VIADD R2, R7.reuse, 0x2 ;  /* 0x0000000207027836 */ /* 0x040fe40000000000 */
[----:B------:R-:W-:-:S03]  /*0130*/  VIADD R3, R7, 0x3 ;  /* 0x0000000307037836 */ /* 0x000fc60000000000 */
[----:B------:R-:W-:Y:S01]  /*0140*/  ISETP.GE.AND P3, PT, R2, UR4, PT ;  /* 0x0000000402007c0c */ /* 0x000fe2000bf66270 */
[----:B------:R-:W-:Y:S01]  /*0150*/  VIADD R2, R7, 0x4 ;  /* 0x0000000407027836 */ /* 0x000fe20000000000 */
[----:B------:R-:W-:Y:S01]  /*0160*/  ISETP.GE.AND P4, PT, R3, UR4, PT ;  /* 0x0000000403007c0c */ /* 0x000fe2000bf86270 */
[----:B---3--:R-:W2:Y:S03]  /*0170*/  @!P1 LDG.E R12, desc[UR8][R4.64] ;  /* 0x00000008040c9981 */ /* 0x008ea6000c1e1900 */
[----:B------:R-:W-:Y:S01]  /*0180*/  ISETP.GE.AND P5, PT, R2, UR4, PT ;  /* 0x0000000402007c0c */ /* 0x000fe2000bfa6270 */
[----:B------:R-:W3:Y:S06]  /*0190*/  @!P2 LDG.E R6, desc[UR8][R4.64+0x4] ;  /* 0x000004080406a981 */ /* 0x000eec000c1e1900 */
[----:B------:R-:W5:Y:S04]  /*01a0*/  @!P3 LDG.E R8, desc[UR8][R4.64+0x8] ;  /* 0x000008080408b981 */ /* 0x000f68000c1e1900 */
[----:B------:R-:W4:Y:S04]  /*01b0*/  @!P4 LDG.E R9, desc[UR8][R4.64+0xc] ;  /* 0x00000c080409c981 */ /* 0x000f28000c1e1900 */
[----:B------:R-:W4:Y:S01]  /*01c0*/  @!P5 LDG.E R10, desc[UR8][R4.64+0x10] ;  /* 0x00001008040ad981 */ /* 0x000f22000c1e1900 */
[----:B------:R-:W-:-:S02]  /*01d0*/  VIADD R2, R7, 0x5 ;  /* 0x0000000507027836 */ /* 0x000fc40000000000 */
[C---:B------:R-:W-:Y:S02]  /*01e0*/  VIADD R11, R7.reuse, 0x7 ;  /* 0x00000007070b7836 */ /* 0x040fe40000000000 */
[----:B------:R-:W-:Y:S01]  /*01f0*/  VIADD R3, R7, 0x6 ;  /* 0x0000000607037836 */ /* 0x000fe20000000000 */
[----:B------:R-:W-:Y:S01]  /*0200*/  ISETP.GE.AND P6, PT, R2, UR4, PT ;  /* 0x0000000402007c0c */ /* 0x000fe2000bfc6270 */
[----:B------:R-:W-:-:S03]  /*0210*/  IMAD.MOV.U32 R2, RZ, RZ, -0x1 ;  /* 0xffffffffff027424 */ /* 0x000fc600078e00ff */
[----:B------:R-:W-:Y:S01]  /*0220*/  ISETP.GE.AND P0, PT, R3, UR4, PT ;  /* 0x0000000403007c0c */ /* 0x000fe2000bf06270 */
[----:B------:R-:W-:Y:S02]  /*0230*/  IMAD.MOV.U32 R3, RZ, RZ, -0x1 ;  /* 0xffffffffff037424 */ /* 0x000fe400078e00ff */
[----:B------:R-:W-:-:S06]  /*0240*/  VIADD R15, R7, 0xb ;  /* 0x0000000b070f7836 */ /* 0x000fcc0000000000 */
[----:B------:R-:W4:Y:S01]  /*0250*/  @!P6 LDG.E R17, desc[UR8][R4.64+0x14] ;  /* 0x000014080411e981 */ /* 0x000f22000c1e1900 */
[----:B--2---:R-:W-:Y:S01]  /*0260*/  @!P1 LOP3.LUT R2, R12, 0x80000000, RZ, 0x3c, !PT ;  /* 0x800000000c029812 */ /* 0x004fe200078e3cff */
[----:B------:R-:W-:Y:S01]  /*0270*/  IMAD.MOV.U32 R12, RZ, RZ, -0x1 ;  /* 0xffffffffff0c7424 */ /* 0x000fe200078e00ff */
[----:B------:R-:W-:Y:S01]  /*0280*/  ISETP.GE.AND P1, PT, R11, UR4, PT ;  /* 0x000000040b007c0c */ /* 0x000fe2000bf26270 */
[C---:B------:R-:W-:Y:S01]  /*0290*/  VIADD R11, R7.reuse, 0x8 ;  /* 0x00000008070b7836 */ /* 0x040fe20000000000 */
[----:B---3--:R-:W-:Y:S01]  /*02a0*/  @!P2 LOP3.LUT R3, R6, 0x80000000, RZ, 0x3c, !PT ;  /* 0x800000000603a812 */ /* 0x008fe200078e3cff */
[----:B------:R-:W-:-:S03]  /*02b0*/  VIADD R6, R7, 0x9 ;  /* 0x0000000907067836 */ /* 0x000fc60000000000 */
[----:B------:R-:W-:Y:S01]  /*02c0*/  ISETP.GE.AND P2, PT, R11, UR4, PT ;  /* 0x000000040b007c0c */ /* 0x000fe2000bf46270 */
[----:B------:R-:W-:Y:S01]  /*02d0*/  VIADD R11, R7, 0xa ;  /* 0x0000000a070b7836 */ /* 0x000fe20000000000 */
[----:B-----5:R-:W-:Y:S02]  /*02e0*/  @!P3 LOP3.LUT R12, R8, 0x80000000, RZ, 0x3c, !PT ;  /* 0x80000000080cb812 */ /* 0x020fe400078e3cff */
[----:B------:R-:W-:Y:S02]  /*02f0*/  ISETP.GE.AND P3, PT, R6, UR4, PT ;  /* 0x0000000406007c0c */ /* 0x000fe4000bf66270 */
[----:B----4-:R-:W-:Y:S01]  /*0300*/  @!P4 LOP3.LUT R13, R9, 0x80000000, RZ, 0x3c, !PT ;  /* 0x80000000090dc812 */ /* 0x010fe200078e3cff */
[----:B------:R-:W2:Y:S01]  /*0310*/  @!P0 LDG.E R6, desc[UR8][R4.64+0x18] ;  /* 0x0000180804068981 */ /* 0x000ea2000c1e1900 */
[----:B------:R-:W-:Y:S02]  /*0320*/  ISETP.GE.AND P4, PT, R11, UR4, PT ;  /* 0x000000040b007c0c */ /* 0x000fe4000bf86270 */
[----:B------:R-:W-:Y:S01]  /*0330*/  @!P5 LOP3.LUT R14, R10, 0x80000000, RZ, 0x3c, !PT ;  /* 0x800000000a0ed812 */ /* 0x000fe200078e3cff */
[----:B------:R-:W3:Y:S01]  /*0340*/  @!P1 LDG.E R8, desc[UR8][R4.64+0x1c] ;  /* 0x00001c0804089981 */ /* 0x000ee2000c1e1900 */
[----:B------:R-:W-:-:S03]  /*0350*/  ISETP.GE.AND P5, PT, R15, UR4, PT ;  /* 0x000000040f007c0c */ /* 0x000fc6000bfa6270 */
[----:B------:R-:W4:Y:S04]  /*0360*/  @!P2 LDG.E R9, desc[UR8][R4.64+0x20] ;  /* 0x000020080409a981 */ /* 0x000f28000c1e1900 */
[----:B------:R-:W5:Y:S04]  /*0370*/  @!P3 LDG.E R10, desc[UR8][R4.64+0x24] ;  /* 0x00002408040ab981 */ /* 0x000f68000c1e1900 */
[----:B------:R-:W5:Y:S04]  /*0380*/  @!P4 LDG.E R11, desc[UR8][R4.64+0x28] ;  /* 0x00002808040bc981 */ /* 0x000f68000c1e1900 */
[----:B------:R-:W5:Y:S01]  /*0390*/  @!P5 LDG.E R22, desc[UR8][R4.64+0x2c] ;  /* 0x00002c080416d981 */ /* 0x000f62000c1e1900 */
[----:B------:R-:W-:-:S02]  /*03a0*/  VIADD R16, R7, 0xc ;  /* 0x0000000c07107836 */ /* 0x000fc40000000000 */
[----:B------:R-:W-:Y:S01]  /*03b0*/  IMAD.MOV.U32 R15, RZ, RZ, -0x1 ;  /* 0xffffffffff0f7424 */ /* 0x000fe200078e00ff */
[----:B------:R-:W-:Y:S01]  /*03c0*/  @!P6 LOP3.LUT R15, R17, 0x80000000, RZ, 0x3c, !PT ;  /* 0x80000000110fe812 */ /* 0x000fe200078e3cff */
[C---:B------:R-:W-:Y:S01]  /*03d0*/  VIADD R18, R7.reuse, 0xd ;  /* 0x0000000d07127836 */ /* 0x040fe20000000000 */
[----:B------:R-:W-:Y:S01]  /*03e0*/  ISETP.GE.AND P6, PT, R16, UR4, PT ;  /* 0x0000000410007c0c */ /* 0x000fe2000bfc6270 */
[----:B------:R-:W-:Y:S02]  /*03f0*/  IMAD.MOV.U32 R16, RZ, RZ, -0x1 ;  /* 0xffffffffff107424 */ /* 0x000fe400078e00ff */
[----:B------:R-:W-:Y:S02]  /*0400*/  IMAD.MOV.U32 R17, RZ, RZ, -0x1 ;  /* 0xffffffffff117424 */ /* 0x000fe400078e00ff */
[----:B------:R-:W-:-:S08]  /*0410*/  VIADD R19, R7, 0xe ;  /* 0x0000000e07137836 */ /* 0x000fd00000000000 */
[----:B------:R-:W5:Y:S01]  /*0420*/  @!P6 LDG.E R24, desc[UR8][R4.64+0x30] ;  /* 0x000030080418e981 */ /* 0x000f62000c1e1900 */
[----:B--2---:R-:W-:Y:S01]  /*0430*/  @!P0 LOP3.LUT R16, R6, 0x80000000, RZ, 0x3c, !PT ;  /* 0x8000000006108812 */ /* 0x004fe200078e3cff */
[C---:B------:R-:W-:Y:S01]  /*0440*/  VIADD R6, R7.reuse, 0xf ;  /* 0x0000000f07067836 */ /* 0x040fe20000000000 */
[----:B------:R-:W-:Y:S01]  /*0450*/  ISETP.GE.AND P0, PT, R18, UR4, PT ;  /* 0x0000000412007c0c */ /* 0x000fe2000bf06270 */
[----:B------:R-:W-:Y:S01]  /*0460*/  IMAD.MOV.U32 R18, RZ, RZ, -0x1 ;  /* 0xffffffffff127424 */ /* 0x000fe200078e00ff */
[----:B---3--:R-:W-:Y:S01]  /*0470*/  @!P1 LOP3.LUT R17, R8, 0x80000000, RZ, 0x3c, !PT ;  /* 0x8000000008119812 */ /* 0x008fe200078e3cff */
[----:B------:R-:W-:Y:S01]  /*0480*/  VIADD R8, R7, 0x10 ;  /* 0x0000001007087836 */ /* 0x000fe20000000000 */
[----:B----4-:R-:W-:Y:S02]  /*0490*/  @!P2 LOP3.LUT R18, R9, 0x80000000, RZ, 0x3c, !PT ;  /* 0x800000000912a812 */ /* 0x010fe400078e3cff */
[----:B------:R-:W-:Y:S01]  /*04a0*/  ISETP.GE.AND P2, PT, R6, UR4, PT ;  /* 0x0000000406007c0c */ /* 0x000fe2000bf46270 */
[----:B------:R-:W-:-:S02]  /*04b0*/  VIADD R6, R7, 0x11 ;  /* 0x0000001107067836 */ /* 0x000fc40000000000 */
[----:B------:R-:W-:Y:S01]  /*04c0*/  VIADD R7, R7, 0x12 ;  /* 0x0000001207077836 */ /* 0x000fe20000000000 */
[----:B------:R-:W-:Y:S01]  /*04d0*/  ISETP.GE.AND P1, PT, R19, UR4, PT ;  /* 0x0000000413007c0c */ /* 0x000fe2000bf26270 */
[----:B------:R-:W-:Y:S01]  /*04e0*/  IMAD.MOV.U32 R19, RZ, RZ, -0x1 ;  /* 0xffffffffff137424 */ /* 0x000fe200078e00ff */
[----:B-----5:R-:W-:Y:S02]  /*04f0*/  @!P3 LOP3.LUT R19, R10, 0x80000000, RZ, 0x3c, !PT ;  /* 0x800000000a13b812 */ /* 0x020fe400078e3cff */
[----:B------:R-:W-:Y:S02]  /*0500*/  @!P4 LOP3.LUT R20, R11, 0x80000000, RZ, 0x3c, !PT ;  /* 0x800000000b14c812 */ /* 0x000fe400078e3cff */
[----:B------:R-:W-:Y:S02]  /*0510*/  @!P5 LOP3.LUT R21, R22, 0x80000000, RZ, 0x3c, !PT ;  /* 0x800000001615d812 */ /* 0x000fe400078e3cff */
[----:B------:R-:W-:Y:S02]  /*0520*/  ISETP.GE.AND P3, PT, R8, UR4, PT ;  /* 0x0000000408007c0c */ /* 0x000fe4000bf66270 */
[----:B------:R-:W-:Y:S01]  /*0530*/  ISETP.GE.AND P4, PT, R6, UR4, PT ;  /* 0x0000000406007c0c */ /* 0x000fe2000bf86270 */
[----:B------:R-:W2:Y:S01]  /*0540*/  @!P2 LDG.E R8, desc[UR8][R4.64+0x3c] ;  /* 0x00003c080408a981 */ /* 0x000ea2000c1e1900 */
[----:B------:R-:W-:Y:S01]  /*0550*/  ISETP.GE.AND P5, PT, R7, UR4, PT ;  /* 0x0000000407007c0c */ /* 0x000fe2000bfa6270 */
[----:B------:R-:W0:Y:S02]  /*0560*/  LDCU.64 UR4, c[0x0][0x3a8] ;  /* 0x00007500ff0477ac */ /* 0x000e240008000a00 */
[----:B------:R-:W3:Y:S04]  /*0570*/  @!P0 LDG.E R6, desc[UR8][R4.64+0x34] ;  /* 0x0000340804068981 */ /* 0x000ee8000c1e1900 */
[----:B------:R-:W4:Y:S04]  /*0580*/  @!P1 LDG.E R7, desc[UR8][R4.64+0x38] ;  /* 0x0000380804079981 */ /* 0x000f28000c1e1900 */
[----:B------:R-:W5:Y:S04]  /*0590*/  @!P3 LDG.E R9, desc[UR8][R4.64+0x40] ;  /* 0x000040080409b981 */ /* 0x000f68000c1e1900 */
[----:B------:R-:W5:Y:S04]  /*05a0*/  @!P4 LDG.E R10, desc[UR8][R4.64+0x44] ;  /* 0x00004408040ac981 */ /* 0x000f68000c1e1900 */
[----:B------:R-:W5:Y:S01]  /*05b0*/  @!P5 LDG.E R11, desc[UR8][R4.64+0x48] ;  /* 0x00004808040bd981 */ /* 0x000f62000c1e1900 */
[----:B0-----:R-:W-:-:S02]  /*05c0*/  UIADD3 UR7, UPT, UPT, UR4, 0x6, URZ ;  /* 0x0000000604077890 */ /* 0x001fc4000fffe0ff */
[----:B------:R-:W-:-:S03]  /*05d0*/  UIADD3 UR5, UPT, UPT, -UR4, UR5, URZ ;  /* 0x0000000504057290 */ /* 0x000fc6000fffe1ff */
[----:B------:R-:W-:Y:S02]  /*05e0*/  UMOV UR4, 0x400 ;  /* 0x0000040000047882 */ /* 0x000fe40000000000 */
[----:B------:R-:W-:Y:S01]  /*05f0*/  ULEA UR4, UR6, UR4, 0x18 ;  /* 0x0000000406047291 */ /* 0x000fe2000f8ec0ff */
[----:B------:R-:W-:-:S05]  /*0600*/  SHF.R.U32.HI R105, RZ, 0x5, R0 ;  /* 0x00000005ff697819 */ /* 0x000fca0000011600 */
[----:B------:R-:W-:Y:S01]  /*0610*/  LEA R29, R0, UR4, 0x2 ;  /* 0x00000004001d7c11 */ /* 0x000fe2000f8e10ff */
[----:B------:R-:W-:Y:S01]  /*0620*/  IMAD.MOV.U32 R22, RZ, RZ, -0x1 ;  /* 0xffffffffff167424 */ /* 0x000fe200078e00ff */
[----:B------:R-:W-:-:S03]  /*0630*/  @!P6 LOP3.LUT R22, R24, 0x80000000, RZ, 0x3c, !PT ;  /* 0x800000001816e812 */ /* 0x000fc600078e3cff */
[----:B------:R-:W-:Y:S01]  /*0640*/  IMAD R31, R0, 0x80, R29 ;  /* 0x00000080001f7824 */ /* 0x000fe200078e021d */
[----:B------:R-:W-:Y:S01]  /*0650*/  LEA R32, R105, UR4, 0x2 ;  /* 0x0000000469207c11 */ /* 0x000fe2000f8e10ff */
[----:B------:R-:W-:Y:S02]  /*0660*/  IMAD.MOV.U32 R24, RZ, RZ, -0x1 ;  /* 0xffffffffff187424 */ /* 0x000fe400078e00ff */
[----:B------:R-:W-:Y:S02]  /*0670*/  IMAD.MOV.U32 R26, RZ, RZ, -0x1 ;  /* 0xffffffffff1a7424 */ /* 0x000fe400078e00ff */
[----:B------:R-:W-:Y:S02]  /*0680*/  IMAD.MOV.U32 R27, RZ, RZ, -0x1 ;  /* 0xffffffffff1b7424 */ /* 0x000fe400078e00ff */
[----:B------:R-:W-:Y:S02]  /*0690*/  IMAD.MOV.U32 R28, RZ, RZ, -0x1 ;  /* 0xffffffffff1c7424 */ /* 0x000fe400078e00ff */
[----:B------:R-:W-:-:S02]  /*06a0*/  IMAD.MOV.U32 R30, RZ, RZ, -0x1 ;  /* 0xffffffffff1e7424 */ /* 0x000fc400078e00ff */
[----:B------:R-:W-:Y:S01]  /*06b0*/  IMAD R33, R0, -0x38, R31 ;  /* 0xffffffc800217824 */ /* 0x000fe200078e021f */
[----:B------:R-:W-:Y:S01]  /*06c0*/  BAR.SYNC.DEFER_BLOCKING 0x0 ;  /* 0x0000000000007b1d */ /* 0x000fe20000010000 */
[----:B--2---:R-:W-:Y:S02]  /*06d0*/  @!P2 LOP3.LUT R26, R8, 0x80000000, RZ, 0x3c, !PT ;  /* 0x80000000081aa812 */ /* 0x004fe400078e3cff */
[----:B---3--:R-:W-:Y:S02]  /*06e0*/  @!P0 LOP3.LUT R24, R6, 0x80000000, RZ, 0x3c, !PT ;  /* 0x8000000006188812 */ /* 0x008fe400078e3cff */
[----:B----4-:R-:W-:Y:S02]  /*06f0*/  @!P1 LOP3.LUT R25, R7, 0x80000000, RZ, 0x3c, !PT ;  /* 0x8000000007199812 */ /* 0x010fe400078e3cff */
[----:B-----5:R-:W-:Y:S02]  /*0700*/  @!P3 LOP3.LUT R27, R9, 0x80000000, RZ, 0x3c, !PT ;  /* 0x80000000091bb812 */ /* 0x020fe400078e3cff */
[----:B------:R-:W-:-:S02]  /*0710*/  @!P4 LOP3.LUT R28, R10, 0x80000000, RZ, 0x3c, !PT ;  /* 0x800000000a1cc812 */ /* 0x000fc400078e3cff */
[----:B------:R-:W-:-:S07]  /*0720*/  @!P5 LOP3.LUT R30, R11, 0x80000000, RZ, 0x3c, !PT ;  /* 0x800000000b1ed812 */ /* 0x000fce00078e3cff */
.L_x_220:
[----:B------:R-:W-:Y:S01]  /*0730*/  UISETP.LT.AND UP0, UPT, UR5, 0x6, UPT ;  /* 0x000000060500788c */ /* 0x000fe2000bf01270 */
[----:B------:R-:W-:Y:S01]  /*0740*/  STS [R29], RZ ;  /* 0x000000ff1d007388 */ /* 0x000fe20000000800 */
[----:B------:R-:W-:Y:S01]  /*0750*/  UIADD3 UR6, UPT, UPT, UR7, -0x6, URZ ;  /* 0xfffffffa07067890 */ /* 0x000fe2000fffe0ff */
[----:B------:R-:W-:Y:S01]  /*0760*/  ISETP.NE.AND P1, PT, R23, 0x1f, PT ;  /* 0x0000001f1700780c */ /* 0x000fe20003f25270 */
[----:B------:R-:W-:Y:S01]  /*0770*/  USEL UR4, UR5, 0x6, UP0 ;  /* 0x0000000605047887 */ /* 0x000fe20008000000 */
[----:B------:R-:W-:Y:S01]  /*0780*/  STS [R29+0x400], RZ ;  /* 0x000400ff1d007388 */ /* 0x000fe20000000800 */
[C---:B------:R-:W-:Y:S01]  /*0790*/  ISETP.NE.AND P2, PT, R105.reuse, 0x6, PT ;  /* 0x000000066900780c */ /* 0x040fe20003f45270 */
[----:B------:R-:W-:Y:S01]  /*07a0*/  UISETP.GE.AND UP0, UPT, UR7, UR10, UPT ;  /* 0x0000000a0700728c */ /* 0x000fe2000bf06270 */
[----:B0-2---:R-:W-:Y:S01]  /*07b0*/  SHF.R.U32.HI R4, RZ, UR6, R2 ;  /* 0x00000006ff047c19 */ /* 0x005fe20008011602 */
[----:B------:R-:W-:Y:S01]  /*07c0*/  UBMSK UR4, URZ, UR4 ;  /* 0x00000004ff04729b */ /* 0x000fe20008000000 */
[----:B------:R-:W-:Y:S01]  /*07d0*/  STS [R29+0x800], RZ ;  /* 0x000800ff1d007388 */ /* 0x000fe20000000800 */
[----:B------:R-:W-:-:S03]  /*07e0*/  ISETP.NE.AND P3, PT, R105, 0x7, PT ;  /* 0x000000076900780c */ /* 0x000fc60003f65270 */
[----:B------:R-:W-:Y:S01]  /*07f0*/  STS [R29+0xc00], RZ ;  /* 0x000c00ff1d007388 */ /* 0x000fe20000000800 */
[----:B------:R-:W-:-:S03]  /*0800*/  LOP3.LUT R4, R4, UR4, RZ, 0xc0, !PT ;  /* 0x0000000404047c12 */ /* 0x000fc6000f8ec0ff */
[----:B------:R-:W-:Y:S02]  /*0810*/  STS [R29+0x1000], RZ ;  /* 0x001000ff1d007388 */ /* 0x000fe40000000800 */
[----:B------:R-:W-:Y:S01]  /*0820*/  IMAD.SHL.U32 R5, R4, 0x400, RZ ;  /* 0x0000040004057824 */ /* 0x000fe200078e00ff */
[----:B------:R-:W-:Y:S01]  /*0830*/  SHF.R.U32.HI R4, RZ, 0x4, R4 ;  /* 0x00000004ff047819 */ /* 0x000fe20000011604 */
[----:B------:R-:W-:Y:S03]  /*0840*/  STS [R29+0x1400], RZ ;  /* 0x001400ff1d007388 */ /* 0x000fe60000000800 */
[----:B------:R-:W-:Y:S01]  /*0850*/  LOP3.LUT R36, R5, 0x7c00, RZ, 0xc0, !PT ;  /* 0x00007c0005247812 */ /* 0x000fe200078ec0ff */
[----:B------:R-:W-:Y:S01]  /*0860*/  STS [R29+0x1800], RZ ;  /* 0x001800ff1d007388 */ /* 0x000fe20000000800 */
[----:B------:R-:W-:-:S03]  /*0870*/  LOP3.LUT R4, R4, 0xffffffe, RZ, 0xc0, !PT ;  /* 0x0ffffffe04047812 */ /* 0x000fc600078ec0ff */
[----:B------:R-:W-:Y:S01]  /*0880*/  STS [R29+0x1c00], RZ ;  /* 0x001c00ff1d007388 */ /* 0x000fe20000000800 */
[----:B------:R-:W-:Y:S02]  /*0890*/  IADD3 R36, PT, PT, R4, R29, R36 ;  /* 0x0000001d04247210 */ /* 0x000fe40007ffe024 */
[----:B------:R-:W-:Y:S01]  /*08a0*/  SHF.R.U32.HI R4, RZ, UR6, R3 ;  /* 0x00000006ff047c19 */ /* 0x000fe20008011603 */
[----:B------:R-:W-:Y:S03]  /*08b0*/  STS [R29+0x2000], RZ ;  /* 0x002000ff1d007388 */ /* 0x000fe60000000800 */
[----:B------:R-:W-:Y:S01]  /*08c0*/  LOP3.LUT R4, R4, UR4, RZ, 0xc0, !PT ;  /* 0x0000000404047c12 */ /* 0x000fe2000f8ec0ff */
[----:B------:R-:W-:Y:S03]  /*08d0*/  STS [R29+0x2400], RZ ;  /* 0x002400ff1d007388 */ /* 0x000fe60000000800 */
[----:B------:R-:W-:Y:S01]  /*08e0*/  SHF.R.U32.HI R6, RZ, 0x4, R4 ;  /* 0x00000004ff067819 */ /* 0x000fe20000011604 */
[----:B------:R-:W-:Y:S01]  /*08f0*/  STS [R29+0x2800], RZ ;  /* 0x002800ff1d007388 */ /* 0x000fe20000000800 */
[----:B------:R-:W-:-:S02]  /*0900*/  IMAD.SHL.U32 R5, R4, 0x400, RZ ;  /* 0x0000040004057824 */ /* 0x000fc400078e00ff */
[----:B------:R-:W-:Y:S01]  /*0910*/  LOP3.LUT R6, R6, 0xffffffe, RZ, 0xc0, !PT ;  /* 0x0ffffffe06067812 */ /* 0x000fe200078ec0ff */
[----:B------:R-:W-:Y:S02]  /*0920*/  STS [R29+0x2c00], RZ ;  /* 0x002c00ff1d007388 */ /* 0x000fe40000000800 */
[----:B------:R-:W-:Y:S02]  /*0930*/  LOP3.LUT R4, R5, 0x7c00, RZ, 0xc0, !PT ;  /* 0x00007c0005047812 */ /* 0x000fe400078ec0ff */
[----:B------:R-:W-:Y:S02]  /*0940*/  STS [R29+0x3000], RZ ;  /* 0x003000ff1d007388 */ /* 0x000fe40000000800 */
[----:B------:R-:W-:Y:S02]  /*0950*/  IADD3 R37, PT, PT, R6, R29, R4 ;  /* 0x0000001d06257210 */ /* 0x000fe40007ffe004 */
[----:B------:R-:W-:Y:S01]  /*0960*/  STS [R29+0x3400], RZ ;  /* 0x003400ff1d007388 */ /* 0x000fe20000000800 */
[----:B------:R-:W-:-:S03]  /*0970*/  SHF.R.U32.HI R4, RZ, UR6, R12 ;  /* 0x00000006ff047c19 */ /* 0x000fc6000801160c */
        /* <DEDUP_REMOVED lines=10> */
[----:B------:R-:W-:-:S03]  /*0a20*/  IADD3 R39, PT, PT, R39, R29, R6 ;  /* 0x0000001d27277210 */ /* 0x000fc60007ffe006 */
[----:B------:R-:W-:Y:S04]  /*0a30*/  STS [R29+0x4c00], RZ ;  /* 0x004c00ff1d007388 */ /* 0x000fe80000000800 */
        /* <DEDUP_REMOVED lines=13> */
[----:B------:R-:W0:Y:S02]  /*0b10*/  LDS.U16 R34, [R36] ;  /* 0x0000000024227984 */ /* 0x000e240000000400 */
[----:B0-----:R-:W-:-:S05]  /*0b20*/  VIADD R5, R34, 0x1 ;  /* 0x0000000122057836 */ /* 0x001fca0000000000 */
[----:B------:R0:W-:Y:S04]  /*0b30*/  STS.U16 [R36], R5 ;  /* 0x0000000524007388 */ /* 0x0001e80000000400 */
[----:B------:R-:W1:Y:S01]  /*0b40*/  LDS.U16 R38, [R37] ;  /* 0x0000000025267984 */ /* 0x000e620000000400 */
[----:B0-----:R-:W-:-:S04]  /*0b50*/  SHF.R.U32.HI R5, RZ, UR6, R13 ;  /* 0x00000006ff057c19 */ /* 0x001fc8000801160d */
[----:B------:R-:W-:-:S05]  /*0b60*/  LOP3.LUT R5, R5, UR4, RZ, 0xc0, !PT ;  /* 0x0000000405057c12 */ /* 0x000fca000f8ec0ff */
[----:B------:R-:W-:Y:S01]  /*0b70*/  IMAD.SHL.U32 R6, R5, 0x400, RZ ;  /* 0x0000040005067824 */ /* 0x000fe200078e00ff */
[----:B------:R-:W-:-:S04]  /*0b80*/  SHF.R.U32.HI R5, RZ, 0x4, R5 ;  /* 0x00000004ff057819 */ /* 0x000fc80000011605 */
[----:B------:R-:W-:Y:S02]  /*0b90*/  LOP3.LUT R8, R6, 0x7c00, RZ, 0xc0, !PT ;  /* 0x00007c0006087812 */ /* 0x000fe400078ec0ff */
[----:B------:R-:W-:-:S04]  /*0ba0*/  LOP3.LUT R5, R5, 0xffffffe, RZ, 0xc0, !PT ;  /* 0x0ffffffe05057812 */ /* 0x000fc800078ec0ff */
[----:B------:R-:W-:Y:S01]  /*0bb0*/  IADD3 R41, PT, PT, R5, R29, R8 ;  /* 0x0000001d05297210 */ /* 0x000fe20007ffe008 */
[----:B-1----:R-:W-:-:S05]  /*0bc0*/  VIADD R4, R38, 0x1 ;  /* 0x0000000126047836 */ /* 0x002fca0000000000 */
[----:B------:R0:W-:Y:S04]  /*0bd0*/  STS.U16 [R37], R4 ;  /* 0x0000000425007388 */ /* 0x0001e80000000400 */
[----:B------:R-:W1:Y:S01]  /*0be0*/  LDS.U16 R40, [R39] ;  /* 0x0000000027287984 */ /* 0x000e620000000400 */
[----:B0-----:R-:W-:-:S04]  /*0bf0*/  SHF.R.U32.HI R4, RZ, UR6, R14 ;  /* 0x00000006ff047c19 */ /* 0x001fc8000801160e */
[----:B------:R-:W-:-:S05]  /*0c00*/  LOP3.LUT R4, R4, UR4, RZ, 0xc0, !PT ;  /* 0x0000000404047c12 */ /* 0x000fca000f8ec0ff */
[----:B------:R-:W-:Y:S01]  /*0c10*/  IMAD.SHL.U32 R5, R4, 0x400, RZ ;  /* 0x0000040004057824 */ /* 0x000fe200078e00ff */
[----:B------:R-:W-:-:S04]  /*0c20*/  SHF.R.U32.HI R4, RZ, 0x4, R4 ;  /* 0x00000004ff047819 */ /* 0x000fc80000011604 */
[----:B------:R-:W-:Y:S02]  /*0c30*/  LOP3.LUT R8, R5, 0x7c00, RZ, 0xc0, !PT ;  /* 0x00007c0005087812 */ /* 0x000fe400078ec0ff */
[----:B------:R-:W-:Y:S02]  /*0c40*/  LOP3.LUT R43, R4, 0xffffffe, RZ, 0xc0, !PT ;  /* 0x0ffffffe042b7812 */ /* 0x000fe400078ec0ff */
[----:B------:R-:W-:Y:S02]  /*0c50*/  SHF.R.U32.HI R5, RZ, UR6, R15 ;  /* 0x00000006ff057c19 */ /* 0x000fe4000801160f */
[----:B------:R-:W-:Y:S02]  /*0c60*/  IADD3 R43, PT, PT, R43, R29, R8 ;  /* 0x0000001d2b2b7210 */ /* 0x000fe40007ffe008 */
[----:B------:R-:W-:Y:S01]  /*0c70*/  LOP3.LUT R5, R5, UR4, RZ, 0xc0, !PT ;  /* 0x0000000405057c12 */ /* 0x000fe2000f8ec0ff */
[----:B-1----:R-:W-:-:S05]  /*0c80*/  VIADD R6, R40, 0x1 ;  /* 0x0000000128067836 */ /* 0x002fca0000000000 */
[----:B------:R0:W-:Y:S04]  /*0c90*/  STS.U16 [R39], R6 ;  /* 0x0000000627007388 */ /* 0x0001e80000000400 */
[----:B------:R-:W1:Y:S01]  /*0ca0*/  LDS.U16 R42, [R41] ;  /* 0x00000000292a7984 */ /* 0x000e620000000400 */
[----:B0-----:R-:W-:Y:S01]  /*0cb0*/  IMAD.SHL.U32 R6, R5, 0x400, RZ ;  /* 0x0000040005067824 */ /* 0x001fe200078e00ff */
        /* <DEDUP_REMOVED lines=127> */
[----:B0-----:R-:W-:Y:S01]  /*14b0*/  SHF.R.U32.HI R4, RZ, UR6, R30 ;  /* 0x00000006ff047c19 */ /* 0x001fe2000801161e */
[----:B------:R-:W0:Y:S03]  /*14c0*/  S2UR UR6, SR_CgaCtaId ;  /* 0x00000000000679c3 */ /* 0x000e260000008800 */
[----:B------:R-:W-:Y:S01]  /*14d0*/  LOP3.LUT R4, R4, UR4, RZ, 0xc0, !PT ;  /* 0x0000000404047c12 */ /* 0x000fe2000f8ec0ff */
[----:B------:R-:W-:-:S04]  /*14e0*/  UMOV UR4, 0x400 ;  /* 0x0000040000047882 */ /* 0x000fc80000000000 */
[----:B------:R-:W-:Y:S01]  /*14f0*/  IMAD.SHL.U32 R5, R4, 0x400, RZ ;  /* 0x0000040004057824 */ /* 0x000fe200078e00ff */
[----:B------:R-:W-:-:S04]  /*1500*/  SHF.R.U32.HI R4, RZ, 0x4, R4 ;  /* 0x00000004ff047819 */ /* 0x000fc80000011604 */
[----:B------:R-:W-:Y:S02]  /*1510*/  LOP3.LUT R8, R5, 0x7c00, RZ, 0xc0, !PT ;  /* 0x00007c0005087812 */ /* 0x000fe400078ec0ff */
[----:B------:R-:W-:-:S04]  /*1520*/  LOP3.LUT R71, R4, 0xffffffe, RZ, 0xc0, !PT ;  /* 0x0ffffffe04477812 */ /* 0x000fc800078ec0ff */
[----:B------:R-:W-:Y:S01]  /*1530*/  IADD3 R71, PT, PT, R71, R29, R8 ;  /* 0x0000001d47477210 */ /* 0x000fe20007ffe008 */
[----:B0-----:R-:W-:Y:S01]  /*1540*/  ULEA UR4, UR6, UR4, 0x18 ;  /* 0x0000000406047291 */ /* 0x001fe2000f8ec0ff */
[----:B-1----:R-:W-:-:S05]  /*1550*/  VIADD R6, R68, 0x1 ;  /* 0x0000000144067836 */ /* 0x002fca0000000000 */
[----:B------:R-:W-:Y:S04]  /*1560*/  STS.U16 [R67], R6 ;  /* 0x0000000643007388 */ /* 0x000fe80000000400 */
[----:B------:R-:W0:Y:S02]  /*1570*/  LDS.U16 R70, [R69] ;  /* 0x0000000045467984 */ /* 0x000e240000000400 */
[----:B0-----:R-:W-:-:S05]  /*1580*/  VIADD R4, R70, 0x1 ;  /* 0x0000000146047836 */ /* 0x001fca0000000000 */
[----:B------:R-:W-:Y:S04]  /*1590*/  STS.U16 [R69], R4 ;  /* 0x0000000445007388 */ /* 0x000fe80000000400 */
[----:B------:R-:W0:Y:S02]  /*15a0*/  LDS.U16 R72, [R71] ;  /* 0x0000000047487984 */ /* 0x000e240000000400 */
[----:B0-----:R-:W-:-:S05]  /*15b0*/  VIADD R6, R72, 0x1 ;  /* 0x0000000148067836 */ /* 0x001fca0000000000 */
[----:B------:R-:W-:Y:S01]  /*15c0*/  STS.U16 [R71], R6 ;  /* 0x0000000647007388 */ /* 0x000fe20000000400 */
[----:B------:R-:W-:Y:S06]  /*15d0*/  BAR.SYNC.DEFER_BLOCKING 0x0 ;  /* 0x0000000000007b1d */ /* 0x000fec0000010000 */
[----:B------:R-:W-:Y:S04]  /*15e0*/  LDS R73, [R31] ;  /* 0x000000001f497984 */ /* 0x000fe80000000800 */
[----:B------:R-:W0:Y:S04]  /*15f0*/  LDS R74, [R31+0x4] ;  /* 0x000004001f4a7984 */ /* 0x000e280000000800 */
        /* <DEDUP_REMOVED lines=13> */
[----:B------:R-:W1:Y:S01]  /*16d0*/  LDS R86, [R31+0x34] ;  /* 0x000034001f567984 */ /* 0x000e620000000800 */
[----:B--2---:R-:W-:-:S03]  /*16e0*/  IMAD.IADD R76, R76, 0x1, R75 ;  /* 0x000000014c4c7824 */ /* 0x004fc600078e024b */
[----:B------:R-:W2:Y:S01]  /*16f0*/  LDS R87, [R31+0x38] ;  /* 0x000038001f577984 */ /* 0x000ea20000000800 */
[----:B---3--:R-:W-:-:S03]  /*1700*/  IMAD.IADD R77, R77, 0x1, R76 ;  /* 0x000000014d4d7824 */ /* 0x008fc600078e024c */
[----:B------:R-:W3:Y:S01]  /*1710*/  LDS R88, [R31+0x3c] ;  /* 0x00003c001f587984 */ /* 0x000ee20000000800 */
[----:B----4-:R-:W-:-:S03]  /*1720*/  IMAD.IADD R78, R78, 0x1, R77 ;  /* 0x000000014e4e7824 */ /* 0x010fc600078e024d */
[----:B------:R-:W4:Y:S01]  /*1730*/  LDS R89, [R31+0x40] ;  /* 0x000040001f597984 */ /* 0x000f220000000800 */
[----:B-----5:R-:W-:-:S03]  /*1740*/  IMAD.IADD R79, R79, 0x1, R78 ;  /* 0x000000014f4f7824 */ /* 0x020fc600078e024e */
[----:B------:R-:W5:Y:S01]  /*1750*/  LDS R90, [R31+0x44] ;  /* 0x000044001f5a7984 */ /* 0x000f620000000800 */
[----:B------:R-:W-:-:S03]  /*1760*/  IMAD.IADD R80, R80, 0x1, R79 ;  /* 0x0000000150507824 */ /* 0x000fc600078e024f */
        /* <DEDUP_REMOVED lines=29> */
[----:B------:R-:W-:-:S04]  /*1940*/  IMAD.IADD R95, R95, 0x1, R94 ;  /* 0x000000015f5f7824 */ /* 0x000fc800078e025e */
[----:B0-----:R-:W-:-:S04]  /*1950*/  IMAD.IADD R96, R96, 0x1, R95 ;  /* 0x0000000160607824 */ /* 0x001fc800078e025f */
[----:B-1----:R-:W-:-:S04]  /*1960*/  IMAD.IADD R97, R97, 0x1, R96 ;  /* 0x0000000161617824 */ /* 0x002fc800078e0260 */
[----:B--2---:R-:W-:-:S04]  /*1970*/  IMAD.IADD R98, R98, 0x1, R97 ;  /* 0x0000000162627824 */ /* 0x004fc800078e0261 */
[----:B---3--:R-:W-:-:S04]  /*1980*/  IMAD.IADD R99, R99, 0x1, R98 ;  /* 0x0000000163637824 */ /* 0x008fc800078e0262 */
[----:B----4-:R-:W-:-:S04]  /*1990*/  IMAD.IADD R100, R100, 0x1, R99 ;  /* 0x0000000164647824 */ /* 0x010fc800078e0263 */
[----:B-----5:R-:W-:-:S04]  /*19a0*/  IMAD.IADD R101, R101, 0x1, R100 ;  /* 0x0000000165657824 */ /* 0x020fc800078e0264 */
[----:B------:R-:W-:-:S04]  /*19b0*/  IMAD.IADD R102, R102, 0x1, R101 ;  /* 0x0000000166667824 */ /* 0x000fc800078e0265 */
[----:B------:R-:W-:-:S04]  /*19c0*/  IMAD.IADD R103, R103, 0x1, R102 ;  /* 0x0000000167677824 */ /* 0x000fc800078e0266 */
[----:B------:R-:W-:-:S04]  /*19d0*/  IMAD.IADD R104, R104, 0x1, R103 ;  /* 0x0000000168687824 */ /* 0x000fc800078e0267 */
[----:B------:R-:W-:-:S05]  /*19e0*/  IMAD.IADD R106, R5, 0x1, R104 ;  /* 0x00000001056a7824 */ /* 0x000fca00078e0268 */
        /* <DEDUP_REMOVED lines=8> */
[----:B------:R-:W0:Y:S02]  /*1a70*/  SHFL.UP P0, R107, R108, 0x10, RZ ;  /* 0x060000006c6b7989 */ /* 0x000e2400000000ff */
[----:B0-----:R-:W-:Y:S01]  /*1a80*/  @P0 IMAD.IADD R107, R108, 0x1, R107 ;  /* 0x000000016c6b0824 */ /* 0x001fe200078e026b */
[----:B------:R-:W-:-:S03]  /*1a90*/  ISETP.NE.AND P0, PT, R105, 0x1, PT ;  /* 0x000000016900780c */ /* 0x000fc60003f05270 */
[----:B------:R-:W-:Y:S01]  /*1aa0*/  IMAD.IADD R106, R107, 0x1, -R106 ;  /* 0x000000016b6a7824 */ /* 0x000fe200078e0a6a */
[----:B------:R-:W-:Y:S01]  /*1ab0*/  @!P1 STS [R32+0x8400], R107 ;  /* 0x0084006b20009388 */ /* 0x000fe20000000800 */
[----:B------:R-:W-:Y:S01]  /*1ac0*/  BAR.SYNC.DEFER_BLOCKING 0x0 ;  /* 0x0000000000007b1d */ /* 0x000fe20000010000 */
[----:B------:R-:W-:-:S05]  /*1ad0*/  ISETP.NE.AND P1, PT, R105, 0x4, PT ;  /* 0x000000046900780c */ /* 0x000fca0003f25270 */
[----:B------:R-:W0:Y:S04]  /*1ae0*/  LDS.128 R4, [UR4+0x8400] ;  /* 0x00840004ff047984 */ /* 0x000e280008000c00 */
[----:B------:R-:W1:Y:S01]  /*1af0*/  LDS.128 R8, [UR4+0x8410] ;  /* 0x00841004ff087984 */ /* 0x000e620008000c00 */
[C---:B0-----:R-:W-:Y:S01]  /*1b00*/  SEL R35, R4.reuse, R35, !P0 ;  /* 0x0000002304237207 */ /* 0x041fe20004000000 */
[----:B------:R-:W-:Y:S01]  /*1b10*/  IMAD.IADD R5, R4, 0x1, R5 ;  /* 0x0000000104057824 */ /* 0x000fe200078e0205 */
[----:B------:R-:W-:-:S03]  /*1b20*/  ISETP.NE.AND P0, PT, R105, 0x2, PT ;  /* 0x000000026900780c */ /* 0x000fc60003f05270 */
[----:B------:R-:W-:Y:S01]  /*1b30*/  IMAD.IADD R6, R6, 0x1, R5 ;  /* 0x0000000106067824 */ /* 0x000fe200078e0205 */
[----:B------:R-:W-:Y:S02]  /*1b40*/  SEL R35, R5, R35, !P0 ;  /* 0x0000002305237207 */ /* 0x000fe40004000000 */
[----:B------:R-:W-:Y:S01]  /*1b50*/  ISETP.NE.AND P0, PT, R105, 0x3, PT ;  /* 0x000000036900780c */ /* 0x000fe20003f05270 */
[----:B------:R-:W-:-:S03]  /*1b60*/  IMAD.IADD R7, R7, 0x1, R6 ;  /* 0x0000000107077824 */ /* 0x000fc600078e0206 */
[----:B------:R-:W-:Y:S01]  /*1b70*/  SEL R35, R6, R35, !P0 ;  /* 0x0000002306237207 */ /* 0x000fe20004000000 */
[----:B-1----:R-:W-:Y:S01]  /*1b80*/  IMAD.IADD R8, R7, 0x1, R8 ;  /* 0x0000000107087824 */ /* 0x002fe200078e0208 */
[----:B------:R-:W-:Y:S02]  /*1b90*/  ISETP.NE.AND P0, PT, R105, 0x5, PT ;  /* 0x000000056900780c */ /* 0x000fe40003f05270 */
[----:B------:R-:W-:Y:S01]  /*1ba0*/  SEL R35, R7, R35, !P1 ;  /* 0x0000002307237207 */ /* 0x000fe20004800000 */
[----:B------:R-:W-:Y:S01]  /*1bb0*/  IMAD.IADD R9, R9, 0x1, R8 ;  /* 0x0000000109097824 */ /* 0x000fe200078e0208 */
[----:B------:R-:W-:Y:S02]  /*1bc0*/  ISETP.NE.AND P1, PT, R23, RZ, PT ;  /* 0x000000ff1700720c */ /* 0x000fe40003f25270 */
[----:B------:R-:W-:Y:S01]  /*1bd0*/  SEL R35, R8, R35, !P0 ;  /* 0x0000002308237207 */ /* 0x000fe20004000000 */
[----:B------:R-:W-:Y:S01]  /*1be0*/  IMAD.IADD R10, R10, 0x1, R9 ;  /* 0x000000010a0a7824 */ /* 0x000fe200078e0209 */
[----:B------:R-:W-:-:S02]  /*1bf0*/  ISETP.GT.U32.AND P0, PT, R0, 0x1f, PT ;  /* 0x0000001f0000780c */ /* 0x000fc40003f04070 */
[----:B------:R-:W-:Y:S01]  /*1c00*/  SEL R35, R9, R35, !P2 ;  /* 0x0000002309237207 */ /* 0x000fe20005000000 */
[----:B------:R-:W-:Y:S01]  /*1c10*/  IMAD.IADD R11, R11, 0x1, R10 ;  /* 0x000000010b0b7824 */ /* 0x000fe200078e020a */
[----:B------:R-:W-:Y:S02]  /*1c20*/  ISETP.GT.U32.OR P2, PT, R0, 0x1f, P1 ;  /* 0x0000001f0000780c */ /* 0x000fe40000f44470 */
[----:B------:R-:W-:Y:S02]  /*1c30*/  SEL R4, R106, RZ, P1 ;  /* 0x000000ff6a047207 */ /* 0x000fe40000800000 */
[----:B------:R-:W-:-:S05]  /*1c40*/  SEL R35, R10, R35, !P3 ;  /* 0x000000230a237207 */ /* 0x000fca0005800000 */
[----:B------:R-:W-:Y:S01]  /*1c50*/  @P0 IMAD.IADD R106, R35, 0x1, R4 ;  /* 0x00000001236a0824 */ /* 0x000fe200078e0204 */
[----:B------:R-:W-:-:S03]  /*1c60*/  ISETP.NE.AND P0, PT, R0, RZ, PT ;  /* 0x000000ff0000720c */ /* 0x000fc60003f05270 */
[----:B------:R-:W-:-:S05]  /*1c70*/  @!P2 IMAD.U32 R106, R11, 0x10000, RZ ;  /* 0x000100000b6aa824 */ /* 0x000fca00078e00ff */
[----:B------:R-:W-:Y:S01]  /*1c80*/  @!P2 STS [UR4+0x8428], R106 ;  /* 0x0084286aff00a988 */ /* 0x000fe20008000804 */
[----:B------:R-:W-:Y:S06]  /*1c90*/  BAR.SYNC.DEFER_BLOCKING 0x0 ;  /* 0x0000000000007b1d */ /* 0x000fec0000010000 */
[----:B------:R-:W0:Y:S02]  /*1ca0*/  LDS R4, [UR4+0x8428] ;  /* 0x00842804ff047984 */ /* 0x000e240008000800 */
[----:B0-----:R-:W-:-:S05]  /*1cb0*/  SEL R5, R4, RZ, P0 ;  /* 0x000000ff04057207 */ /* 0x001fca0000000000 */
[----:B------:R-:W-:-:S04]  /*1cc0*/  IMAD.IADD R4, R5, 0x1, R106 ;  /* 0x0000000105047824 */ /* 0x000fc800078e026a */
[--C-:B------:R-:W-:Y:S01]  /*1cd0*/  IMAD.IADD R6, R73, 0x1, R4.reuse ;  /* 0x0000000149067824 */ /* 0x100fe200078e0204 */
[----:B------:R-:W-:Y:S01]  /*1ce0*/  STS [R31], R4 ;  /* 0x000000041f007388 */ /* 0x000fe20000000800 */
[--C-:B------:R-:W-:Y:S02]  /*1cf0*/  IMAD.IADD R74, R74, 0x1, R4.reuse ;  /* 0x000000014a4a7824 */ /* 0x100fe400078e0204 */
[--C-:B------:R-:W-:Y:S01]  /*1d00*/  IMAD.IADD R8, R75, 0x1, R4.reuse ;  /* 0x000000014b087824 */ /* 0x100fe200078e0204 */
[----:B------:R-:W-:Y:S01]  /*1d10*/  STS [R31+0x4], R6 ;  /* 0x000004061f007388 */ /* 0x000fe20000000800 */
[--C-:B------:R-:W-:Y:S02]  /*1d20*/  IMAD.IADD R76, R76, 0x1, R4.reuse ;  /* 0x000000014c4c7824 */ /* 0x100fe400078e0204 */
[--C-:B------:R-:W-:Y:S01]  /*1d30*/  IMAD.IADD R10, R77, 0x1, R4.reuse ;  /* 0x000000014d0a7824 */ /* 0x100fe200078e0204 */
[----:B------:R-:W-:Y:S01]  /*1d40*/  STS [R31+0x8], R74 ;  /* 0x0000084a1f007388 */ /* 0x000fe20000000800 */
[----:B------:R-:W-:-:S02]  /*1d50*/  IMAD.IADD R78, R78, 0x1, R4 ;  /* 0x000000014e4e7824 */ /* 0x000fc400078e0204 */
[--C-:B------:R-:W-:Y:S01]  /*1d60*/  IMAD.IADD R106, R79, 0x1, R4.reuse ;  /* 0x000000014f6a7824 */ /* 0x100fe200078e0204 */
[----:B------:R-:W-:Y:S01]  /*1d70*/  STS [R31+0xc], R8 ;  /* 0x00000c081f007388 */ /* 0x000fe20000000800 */
        /* <DEDUP_REMOVED lines=36> */
[----:B------:R-:W-:-:S03]  /*1fc0*/  IMAD.IADD R104, R104, 0x1, R4 ;  /* 0x0000000168687824 */ /* 0x000fc600078e0204 */
[----:B------:R-:W-:Y:S04]  /*1fd0*/  STS [R31+0x40], R88 ;  /* 0x000040581f007388 */ /* 0x000fe80000000800 */
        /* <DEDUP_REMOVED lines=15> */
[----:B------:R-:W-:Y:S01]  /*20d0*/  STS [R31+0x80], R104 ;  /* 0x000080681f007388 */ /* 0x000fe20000000800 */
[----:B------:R-:W-:Y:S06]  /*20e0*/  BAR.SYNC.DEFER_BLOCKING 0x0 ;  /* 0x0000000000007b1d */ /* 0x000fec0000010000 */
[----:B------:R-:W0:Y:S04]  /*20f0*/  LDS.U16 R5, [R36] ;  /* 0x0000000024057984 */ /* 0x000e280000000400 */
[----:B------:R-:W1:Y:S04]  /*2100*/  LDS.U16 R37, [R37] ;  /* 0x0000000025257984 */ /* 0x000e680000000400 */
[----:B------:R-:W2:Y:S04]  /*2110*/  LDS.U16 R39, [R39] ;  /* 0x0000000027277984 */ /* 0x000ea80000000400 */
[----:B------:R-:W3:Y:S04]  /*2120*/  LDS.U16 R41, [R41] ;  /* 0x0000000029297984 */ /* 0x000ee80000000400 */
[----:B------:R-:W4:Y:S04]  /*2130*/  LDS.U16 R43, [R43] ;  /* 0x000000002b2b7984 */ /* 0x000f280000000400 */
[----:B------:R-:W5:Y:S04]  /*2140*/  LDS.U16 R45, [R45] ;  /* 0x000000002d2d7984 */ /* 0x000f680000000400 */
[----:B------:R-:W5:Y:S04]  /*2150*/  LDS.U16 R47, [R47] ;  /* 0x000000002f2f7984 */ /* 0x000f680000000400 */
[----:B------:R-:W5:Y:S04]  /*2160*/  LDS.U16 R49, [R49] ;  /* 0x0000000031317984 */ /* 0x000f680000000400 */
[----:B------:R-:W5:Y:S04]  /*2170*/  LDS.U16 R51, [R51] ;  /* 0x0000000033337984 */ /* 0x000f680000000400 */
[----:B------:R-:W5:Y:S04]  /*2180*/  LDS.U16 R53, [R53] ;  /* 0x0000000035357984 */ /* 0x000f680000000400 */
[----:B------:R-:W5:Y:S01]  /*2190*/  LDS.U16 R55, [R55] ;  /* 0x0000000037377984 */ /* 0x000f620000000400 */
[----:B0-----:R-:W-:-:S03]  /*21a0*/  IMAD.IADD R5, R34, 0x1, R5 ;  /* 0x0000000122057824 */ /* 0x001fc600078e0205 */
[----:B------:R-:W0:Y:S01]  /*21b0*/  LDS.U16 R57, [R57] ;  /* 0x0000000039397984 */ /* 0x000e220000000400 */
[----:B-1----:R-:W-:-:S03]  /*21c0*/  IMAD.IADD R37, R38, 0x1, R37 ;  /* 0x0000000126257824 */ /* 0x002fc600078e0225 */
[----:B------:R-:W1:Y:S01]  /*21d0*/  LDS.U16 R59, [R59] ;  /* 0x000000003b3b7984 */ /* 0x000e620000000400 */
[----:B--2---:R-:W-:-:S03]  /*21e0*/  IMAD.IADD R39, R40, 0x1, R39 ;  /* 0x0000000128277824 */ /* 0x004fc600078e0227 */
[----:B------:R-:W2:Y:S01]  /*21f0*/  LDS.U16 R61, [R61] ;  /* 0x000000003d3d7984 */ /* 0x000ea20000000400 */
[----:B---3--:R-:W-:-:S03]  /*2200*/  IMAD.IADD R41, R42, 0x1, R41 ;  /* 0x000000012a297824 */ /* 0x008fc600078e0229 */
[----:B------:R-:W3:Y:S01]  /*2210*/  LDS.U16 R63, [R63] ;  /* 0x000000003f3f7984 */ /* 0x000ee20000000400 */
[----:B----4-:R-:W-:-:S03]  /*2220*/  IMAD.IADD R43, R44, 0x1, R43 ;  /* 0x000000012c2b7824 */ /* 0x010fc600078e022b */
[----:B------:R-:W4:Y:S01]  /*2230*/  LDS.U16 R65, [R65] ;  /* 0x0000000041417984 */ /* 0x000f220000000400 */
[----:B-----5:R-:W-:-:S03]  /*2240*/  IMAD.IADD R45, R46, 0x1, R45 ;  /* 0x000000012e2d7824 */ /* 0x020fc600078e022d */
[----:B------:R-:W5:Y:S01]  /*2250*/  LDS.U16 R67, [R67] ;  /* 0x0000000043437984 */ /* 0x000f620000000400 */
[----:B------:R-:W-:-:S03]  /*2260*/  IMAD.IADD R47, R48, 0x1, R47 ;  /* 0x00000001302f7824 */ /* 0x000fc600078e022f */
[----:B------:R-:W5:Y:S01]  /*2270*/  LDS.U16 R69, [R69] ;  /* 0x0000000045457984 */ /* 0x000f620000000400 */
[----:B------:R-:W-:-:S03]  /*2280*/  IMAD.IADD R49, R50, 0x1, R49 ;  /* 0x0000000132317824 */ /* 0x000fc600078e0231 */
[----:B------:R-:W5:Y:S01]  /*2290*/  LDS.U16 R71, [R71] ;  /* 0x0000000047477984 */ /* 0x000f620000000400 */
[----:B------:R-:W-:Y:S02]  /*22a0*/  IMAD.IADD R51, R52, 0x1, R51 ;  /* 0x0000000134337824 */ /* 0x000fe400078e0233 */
[----:B------:R-:W-:Y:S02]  /*22b0*/  IMAD.IADD R53, R54, 0x1, R53 ;  /* 0x0000000136357824 */ /* 0x000fe400078e0235 */
[----:B------:R-:W-:Y:S02]  /*22c0*/  IMAD.IADD R55, R56, 0x1, R55 ;  /* 0x0000000138377824 */ /* 0x000fe400078e0237 */
[----:B0-----:R-:W-:Y:S02]  /*22d0*/  IMAD.IADD R57, R58, 0x1, R57 ;  /* 0x000000013a397824 */ /* 0x001fe400078e0239 */
[----:B-1----:R-:W-:Y:S02]  /*22e0*/  IMAD.IADD R59, R60, 0x1, R59 ;  /* 0x000000013c3b7824 */ /* 0x002fe400078e023b */
[----:B--2---:R-:W-:-:S02]  /*22f0*/  IMAD.IADD R61, R62, 0x1, R61 ;  /* 0x000000013e3d7824 */ /* 0x004fc400078e023d */
[----:B---3--:R-:W-:Y:S02]  /*2300*/  IMAD.IADD R63, R64, 0x1, R63 ;  /* 0x00000001403f7824 */ /* 0x008fe400078e023f */
[----:B----4-:R-:W-:Y:S02]  /*2310*/  IMAD.IADD R65, R66, 0x1, R65 ;  /* 0x0000000142417824 */ /* 0x010fe400078e0241 */
[----:B-----5:R-:W-:Y:S02]  /*2320*/  IMAD.IADD R67, R68, 0x1, R67 ;  /* 0x0000000144437824 */ /* 0x020fe400078e0243 */
[----:B------:R-:W-:Y:S02]  /*2330*/  IMAD.IADD R69, R70, 0x1, R69 ;  /* 0x0000000146457824 */ /* 0x000fe400078e0245 */
[----:B------:R-:W-:Y:S01]  /*2340*/  IMAD.IADD R71, R72, 0x1, R71 ;  /* 0x0000000148477824 */ /* 0x000fe200078e0247 */
[----:B------:R-:W-:Y:S06]  /*2350*/  BAR.SYNC.DEFER_BLOCKING 0x0 ;  /* 0x0000000000007b1d */ /* 0x000fec0000010000 */
[----:B------:R-:W-:Y:S05]  /*2360*/  BRA.U UP0, `(.L_x_219) ;  /* 0x0000000100f87547 */ /* 0x000fea000b800000 */
[----:B------:R-:W-:Y:S01]  /*2370*/  LEA R5, R5, UR4, 0x2 ;  /* 0x0000000405057c11 */ /* 0x000fe2000f8e10ff */
[----:B------:R-:W-:Y:S01]  /*2380*/  UIADD3 UR7, UPT, UPT, UR7, 0x6, URZ ;  /* 0x0000000607077890 */ /* 0x000fe2000fffe0ff */
[----:B------:R-:W-:Y:S01]  /*2390*/  LEA R4, R37, UR4, 0x2 ;  /* 0x0000000425047c11 */ /* 0x000fe2000f8e10ff */
[----:B------:R-:W-:Y:S01]  /*23a0*/  UIADD3 UR5, UPT, UPT, UR5, -0x6, URZ ;  /* 0xfffffffa05057890 */ /* 0x000fe2000fffe0ff */
[----:B------:R-:W-:Y:S01]  /*23b0*/  LEA R7, R39, UR4, 0x2 ;  /* 0x0000000427077c11 */ /* 0x000fe2000f8e10ff */
[----:B------:R0:W-:Y:S01]  /*23c0*/  STS [R5], R2 ;  /* 0x0000000205007388 */ /* 0x0001e20000000800 */
[----:B------:R-:W-:Y:S02]  /*23d0*/  LEA R6, R41, UR4, 0x2 ;  /* 0x0000000429067c11 */ /* 0x000fe4000f8e10ff */
[----:B------:R-:W-:Y:S01]  /*23e0*/  LEA R9, R43, UR4, 0x2 ;  /* 0x000000042b097c11 */ /* 0x000fe2000f8e10ff */
[----:B------:R1:W-:Y:S01]  /*23f0*/  STS [R4], R3 ;  /* 0x0000000304007388 */ /* 0x0003e20000000800 */
[----:B------:R-:W-:-:S02]  /*2400*/  LEA R8, R45, UR4, 0x2 ;  /* 0x000000042d087c11 */ /* 0x000fc4000f8e10ff */
[----:B------:R-:W-:Y:S01]  /*2410*/  LEA R11, R47, UR4, 0x2 ;  /* 0x000000042f0b7c11 */ /* 0x000fe2000f8e10ff */
[----:B------:R2:W-:Y:S01]  /*2420*/  STS [R7], R12 ;  /* 0x0000000c07007388 */ /* 0x0005e20000000800 */
[----:B------:R-:W-:Y:S02]  /*2430*/  LEA R10, R49, UR4, 0x2 ;  /* 0x00000004310a7c11 */ /* 0x000fe4000f8e10ff */
[----:B0-----:R-:W-:Y:S01]  /*2440*/  LEA R5, R51, UR4, 0x2 ;  /* 0x0000000433057c11 */ /* 0x001fe2000f8e10ff */
[----:B------:R0:W-:Y:S01]  /*2450*/  STS [R6], R13 ;  /* 0x0000000d06007388 */ /* 0x0001e20000000800 */
[----:B------:R-:W-:Y:S02]  /*2460*/  LEA R2, R53, UR4, 0x2 ;  /* 0x0000000435027c11 */ /* 0x000fe4000f8e10ff */
[----:B-1----:R-:W-:Y:S01]  /*2470*/  LEA R3, R55, UR4, 0x2 ;  /* 0x0000000437037c11 */ /* 0x002fe2000f8e10ff */
[----:B------:R1:W-:Y:S01]  /*2480*/  STS [R9], R14 ;  /* 0x0000000e09007388 */ /* 0x0003e20000000800 */
[----:B------:R-:W-:-:S02]  /*2490*/  LEA R4, R57, UR4, 0x2 ;  /* 0x0000000439047c11 */ /* 0x000fc4000f8e10ff */
[----:B--2---:R-:W-:Y:S01]  /*24a0*/  LEA R7, R59, UR4, 0x2 ;  /* 0x000000043b077c11 */ /* 0x004fe2000f8e10ff */
[----:B------:R2:W-:Y:S01]  /*24b0*/  STS [R8], R15 ;  /* 0x0000000f08007388 */ /* 0x0005e20000000800 */
[----:B0-----:R-:W-:-:S03]  /*24c0*/  LEA R6, R63, UR4, 0x2 ;  /* 0x000000043f067c11 */ /* 0x001fc6000f8e10ff */
[----:B------:R0:W-:Y:S01]  /*24d0*/  STS [R11], R16 ;  /* 0x000000100b007388 */ /* 0x0001e20000000800 */
[----:B-1----:R-:W-:-:S03]  /*24e0*/  LEA R9, R61, UR4, 0x2 ;  /* 0x000000043d097c11 */ /* 0x002fc6000f8e10ff */
[----:B------:R-:W-:Y:S01]  /*24f0*/  STS [R10], R17 ;  /* 0x000000110a007388 */ /* 0x000fe20000000800 */
[----:B--2---:R-:W-:-:S03]  /*2500*/  LEA R8, R67, UR4, 0x2 ;  /* 0x0000000443087c11 */ /* 0x004fc6000f8e10ff */
[----:B------:R1:W-:Y:S01]  /*2510*/  STS [R5], R18 ;  /* 0x0000001205007388 */ /* 0x0003e20000000800 */
[----:B0-----:R-:W-:-:S03]  /*2520*/  LEA R11, R65, UR4, 0x2 ;  /* 0x00000004410b7c11 */ /* 0x001fc6000f8e10ff */
[----:B------:R0:W-:Y:S04]  /*2530*/  STS [R2], R19 ;  /* 0x0000001302007388 */ /* 0x0001e80000000800 */
[----:B------:R2:W-:Y:S01]  /*2540*/  STS [R3], R20 ;  /* 0x0000001403007388 */ /* 0x0005e20000000800 */
[----:B-1----:R-:W-:-:S03]  /*2550*/  LEA R5, R69, UR4, 0x2 ;  /* 0x0000000445057c11 */ /* 0x002fc6000f8e10ff */
[----:B------:R2:W-:Y:S01]  /*2560*/  STS [R4], R21 ;  /* 0x0000001504007388 */ /* 0x0005e20000000800 */
[----:B0-----:R-:W-:-:S03]  /*2570*/  LEA R19, R71, UR4, 0x2 ;  /* 0x0000000447137c11 */ /* 0x001fc6000f8e10ff */
[----:B------:R2:W-:Y:S04]  /*2580*/  STS [R7], R22 ;  /* 0x0000001607007388 */ /* 0x0005e80000000800 */
[----:B------:R2:W-:Y:S04]  /*2590*/  STS [R9], R24 ;  /* 0x0000001809007388 */ /* 0x0005e80000000800 */
[----:B------:R2:W-:Y:S04]  /*25a0*/  STS [R6], R25 ;  /* 0x0000001906007388 */ /* 0x0005e80000000800 */
[----:B------:R2:W-:Y:S04]  /*25b0*/  STS [R11], R26 ;  /* 0x0000001a0b007388 */ /* 0x0005e80000000800 */
[----:B------:R2:W-:Y:S04]  /*25c0*/  STS [R8], R27 ;  /* 0x0000001b08007388 */ /* 0x0005e80000000800 */
[----:B------:R2:W-:Y:S04]  /*25d0*/  STS [R5], R28 ;  /* 0x0000001c05007388 */ /* 0x0005e80000000800 */
[----:B------:R2:W-:Y:S01]  /*25e0*/  STS [R19], R30 ;  /* 0x0000001e13007388 */ /* 0x0005e20000000800 */
[----:B------:R-:W-:Y:S06]  /*25f0*/  BAR.SYNC.DEFER_BLOCKING 0x0 ;  /* 0x0000000000007b1d */ /* 0x000fec0000010000 */
[----:B------:R2:W0:Y:S04]  /*2600*/  LDS R2, [R33] ;  /* 0x0000000021027984 */ /* 0x0004280000000800 */
[----:B------:R2:W1:Y:S04]  /*2610*/  LDS R3, [R33+0x4] ;  /* 0x0000040021037984 */ /* 0x0004680000000800 */
[----:B------:R2:W3:Y:S04]  /*2620*/  LDS R12, [R33+0x8] ;  /* 0x00000800210c7984 */ /* 0x0004e80000000800 */
[----:B------:R2:W4:Y:S04]  /*2630*/  LDS R13, [R33+0xc] ;  /* 0x00000c00210d7984 */ /* 0x0005280000000800 */
[----:B------:R2:W0:Y:S04]  /*2640*/  LDS R14, [R33+0x10] ;  /* 0x00001000210e7984 */ /* 0x0004280000000800 */
        /* <DEDUP_REMOVED lines=13> */
[----:B------:R2:W0:Y:S01]  /*2720*/  LDS R30, [R33+0x48] ;  /* 0x00004800211e7984 */ /* 0x0004220000000800 */
[----:B------:R-:W-:Y:S06]  /*2730*/  BAR.SYNC.DEFER_BLOCKING 0x0 ;  /* 0x0000000000007b1d */ /* 0x000fec0000010000 */
[----:B-1-34-:R-:W-:Y:S05]  /*2740*/  BRA `(.L_x_220) ;  /* 0xffffffdc00f87947 */ /* 0x01afea000383ffff */
.L_x_219:
[----:B------:R-:W-:Y:S01]  /*2750*/  LEA R5, R5, UR4, 0x2 ;  /* 0x0000000405057c11 */ /* 0x000fe2000f8e10ff */
[C---:B------:R-:W-:Y:S01]  /*2760*/  IMAD R33, R0.reuse, -0x48, R33 ;  /* 0xffffffb800217824 */ /* 0x040fe200078e0221 */
[----:B------:R-:W-:Y:S01]  /*2770*/  LEA R4, R37, UR4, 0x2 ;  /* 0x0000000425047c11 */ /* 0x000fe2000f8e10ff */
[C---:B------:R-:W-:Y:S01]  /*2780*/  VIADD R7, R0.reuse, 0x100 ;  /* 0x0000010000077836 */ /* 0x040fe20000000000 */
[----:B------:R-:W-:Y:S01]  /*2790*/  LEA R39, R39, UR4, 0x2 ;  /* 0x0000000427277c11 */ /* 0x000fe2000f8e10ff */
[----:B------:R0:W-:Y:S01]  /*27a0*/  STS [R5], R2 ;  /* 0x0000000205007388 */ /* 0x0001e20000000800 */
[----:B------:R-:W-:Y:S01]  /*27b0*/  LEA R6, R41, UR4, 0x2 ;  /* 0x0000000429067c11 */ /* 0x000fe2000f8e10ff */
[----:B------:R-:W-:Y:S01]  /*27c0*/  VIADD R9, R0, 0x200 ;  /* 0x0000020000097836 */ /* 0x000fe20000000000 */
[----:B------:R-:W-:Y:S01]  /*27d0*/  LEA R43, R43, UR4, 0x2 ;  /* 0x000000042b2b7c11 */ /* 0x000fe2000f8e10ff */
[----:B------:R1:W-:Y:S01]  /*27e0*/  STS [R4], R3 ;  /* 0x0000000304007388 */ /* 0x0003e20000000800 */
[----:B------:R-:W-:-:S02]  /*27f0*/  LEA R8, R45, UR4, 0x2 ;  /* 0x000000042d087c11 */ /* 0x000fc4000f8e10ff */
[----:B------:R-:W-:Y:S01]  /*2800*/  LEA R47, R47, UR4, 0x2 ;  /* 0x000000042f2f7c11 */ /* 0x000fe2000f8e10ff */
[----:B------:R-:W-:Y:S01]  /*2810*/  STS [R39], R12 ;  /* 0x0000000c27007388 */ /* 0x000fe20000000800 */
[----:B------:R-:W-:Y:S02]  /*2820*/  LEA R10, R49, UR4, 0x2 ;  /* 0x00000004310a7c11 */ /* 0x000fe4000f8e10ff */
[----:B------:R-:W-:Y:S01]  /*2830*/  LEA R51, R51, UR4, 0x2 ;  /* 0x0000000433337c11 */ /* 0x000fe2000f8e10ff */
[----:B------:R2:W-:Y:S01]  /*2840*/  STS [R6], R13 ;  /* 0x0000000d06007388 */ /* 0x0005e20000000800 */
[----:B0-----:R-:W-:Y:S02]  /*2850*/  LEA R2, R53, UR4, 0x2 ;  /* 0x0000000435027c11 */ /* 0x001fe4000f8e10ff */
[----:B------:R-:W-:Y:S01]  /*2860*/  LEA R55, R55, UR4, 0x2 ;  /* 0x0000000437377c11 */ /* 0x000fe2000f8e10ff */
[----:B------:R0:W-:Y:S01]  /*2870*/  STS [R43], R14 ;  /* 0x0000000e2b007388 */ /* 0x0001e20000000800 */
[----:B-1----:R-:W-:-:S02]  /*2880*/  LEA R4, R57, UR4, 0x2 ;  /* 0x0000000439047c11 */ /* 0x002fc4000f8e10ff */
[----:B------:R-:W-:Y:S01]  /*2890*/  LEA R59, R59, UR4, 0x2 ;  /* 0x000000043b3b7c11 */ /* 0x000fe2000f8e10ff */
[----:B------:R1:W-:Y:S01]  /*28a0*/  STS [R8], R15 ;  /* 0x0000000f08007388 */ /* 0x0003e20000000800 */
[----:B------:R-:W-:Y:S01]  /*28b0*/  LEA R61, R61, UR4, 0x2 ;  /* 0x000000043d3d7c11 */ /* 0x000fe2000f8e10ff */
[C---:B--2---:R-:W-:Y:S01]  /*28c0*/  VIADD R13, R0.reuse, 0x500 ;  /* 0x00000500000d7836 */ /* 0x044fe20000000000 */
[----:B------:R-:W-:Y:S01]  /*28d0*/  LEA R6, R63, UR4, 0x2 ;  /* 0x000000043f067c11 */ /* 0x000fe2000f8e10ff */
[----:B------:R2:W-:Y:S01]  /*28e0*/  STS [R47], R16 ;  /* 0x000000102f007388 */ /* 0x0005e20000000800 */
[----:B------:R-:W-:Y:S01]  /*28f0*/  LEA R65, R65, UR4, 0x2 ;  /* 0x0000000441417c11 */ /* 0x000fe2000f8e10ff */
[C---:B0-----:R-:W-:Y:S01]  /*2900*/  VIADD R14, R0.reuse, 0x600 ;  /* 0x00000600000e7836 */ /* 0x041fe20000000000 */
[----:B------:R-:W-:Y:S01]  /*2910*/  LEA R69, R69, UR4, 0x2 ;  /* 0x0000000445457c11 */ /* 0x000fe2000f8e10ff */
[----:B------:R0:W-:Y:S01]  /*2920*/  STS [R10], R17 ;  /* 0x000000110a007388 */ /* 0x0001e20000000800 */
[----:B------:R-:W-:Y:S01]  /*2930*/  LEA R71, R71, UR4, 0x2 ;  /* 0x0000000447477c11 */ /* 0x000fe2000f8e10ff */
[C---:B-1----:R-:W-:Y:S01]  /*2940*/  VIADD R15, R0.reuse, 0x700 ;  /* 0x00000700000f7836 */ /* 0x042fe20000000000 */
[----:B------:R-:W-:Y:S01]  /*2950*/  LEA R8, R67, UR4, 0x2 ;  /* 0x0000000443087c11 */ /* 0x000fe2000f8e10ff */
[----:B------:R-:W-:Y:S01]  /*2960*/  STS [R51], R18 ;  /* 0x0000001233007388 */ /* 0x000fe20000000800 */
[----:B------:R-:W1:Y:S01]  /*2970*/  LDCU.64 UR4, c[0x0][0x3a0] ;  /* 0x00007400ff0477ac */ /* 0x000e620008000a00 */
[C---:B------:R-:W-:Y:S01]  /*2980*/  LOP3.LUT R12, R0.reuse, 0x400, RZ, 0xfc, !PT ;  /* 0x00000400000c7812 */ /* 0x040fe200078efcff */
[C---:B--2---:R-:W-:Y:S01]  /*2990*/  VIADD R16, R0.reuse, 0xd00 ;  /* 0x00000d0000107836 */ /* 0x044fe20000000000 */
[----:B------:R2:W-:Y:S01]  /*29a0*/  STS [R2], R19 ;  /* 0x0000001302007388 */ /* 0x0005e20000000800 */
[----:B0-----:R-:W-:-:S03]  /*29b0*/  VIADD R10, R0, 0x300 ;  /* 0x00000300000a7836 */ /* 0x001fc60000000000 */
[----:B------:R-:W-:Y:S04]  /*29c0*/  STS [R55], R20 ;  /* 0x0000001437007388 */ /* 0x000fe80000000800 */
[----:B------:R-:W-:Y:S01]  /*29d0*/  STS [R4], R21 ;  /* 0x0000001504007388 */ /* 0x000fe20000000800 */
[----:B--2---:R-:W0:Y:S03]  /*29e0*/  LDC.64 R2, c[0x0][0x388] ;  /* 0x0000e200ff027b82 */ /* 0x004e260000000a00 */
[----:B------:R-:W-:Y:S01]  /*29f0*/  STS [R59], R22 ;  /* 0x000000163b007388 */ /* 0x000fe20000000800 */
[----:B-1----:R-:W-:-:S03]  /*2a00*/  ISETP.GE.U32.AND P2, PT, R7, UR4, PT ;  /* 0x0000000407007c0c */ /* 0x002fc6000bf46070 */
[----:B------:R-:W-:Y:S01]  /*2a10*/  STS [R61], R24 ;  /* 0x000000183d007388 */ /* 0x000fe20000000800 */
[----:B------:R-:W-:Y:S02]  /*2a20*/  ISETP.GE.U32.AND P3, PT, R9, UR4, PT ;  /* 0x0000000409007c0c */ /* 0x000fe4000bf66070 */
[----:B------:R-:W-:Y:S01]  /*2a30*/  ISETP.GE.U32.AND P6, PT, R10, UR4, PT ;  /* 0x000000040a007c0c */ /* 0x000fe2000bfc6070 */
[----:B------:R-:W-:Y:S01]  /*2a40*/  STS [R6], R25 ;  /* 0x0000001906007388 */ /* 0x000fe20000000800 */
[----:B------:R-:W-:Y:S02]  /*2a50*/  ISETP.GE.U32.AND.EX P3, PT, RZ, UR5, PT, P3 ;  /* 0x00000005ff007c0c */ /* 0x000fe4000bf66130 */
[----:B------:R-:W-:Y:S01]  /*2a60*/  ISETP.GE.U32.AND.EX P2, PT, RZ, UR5, PT, P2 ;  /* 0x00000005ff007c0c */ /* 0x000fe2000bf46120 */
[----:B------:R-:W-:Y:S01]  /*2a70*/  STS [R65], R26 ;  /* 0x0000001a41007388 */ /* 0x000fe20000000800 */
[----:B------:R-:W-:Y:S02]  /*2a80*/  ISETP.GE.U32.AND P1, PT, R13, UR4, PT ;  /* 0x000000040d007c0c */ /* 0x000fe4000bf26070 */
[----:B------:R-:W-:Y:S01]  /*2a90*/  ISETP.GE.U32.AND.EX P6, PT, RZ, UR5, PT, P6 ;  /* 0x00000005ff007c0c */ /* 0x000fe2000bfc6160 */
[----:B------:R-:W-:Y:S01]  /*2aa0*/  STS [R8], R27 ;  /* 0x0000001b08007388 */ /* 0x000fe20000000800 */
[----:B------:R-:W-:-:S02]  /*2ab0*/  ISETP.GE.U32.AND.EX P1, PT, RZ, UR5, PT, P1 ;  /* 0x00000005ff007c0c */ /* 0x000fc4000bf26110 */
[----:B------:R-:W-:Y:S01]  /*2ac0*/  ISETP.GE.U32.AND P5, PT, R12, UR4, PT ;  /* 0x000000040c007c0c */ /* 0x000fe2000bfa6070 */
[----:B------:R-:W-:Y:S01]  /*2ad0*/  STS [R69], R28 ;  /* 0x0000001c45007388 */ /* 0x000fe20000000800 */
[----:B------:R-:W-:Y:S01]  /*2ae0*/  ISETP.GE.U32.AND P4, PT, R15, UR4, PT ;  /* 0x000000040f007c0c */ /* 0x000fe2000bf86070 */
[----:B0-----:R-:W-:Y:S01]  /*2af0*/  IMAD.WIDE.U32 R2, R0, 0x4, R2 ;  /* 0x0000000400027825 */ /* 0x001fe200078e0002 */
[----:B------:R-:W-:Y:S01]  /*2b00*/  ISETP.GE.U32.AND.EX P5, PT, RZ, UR5, PT, P5 ;  /* 0x00000005ff007c0c */ /* 0x000fe2000bfa6150 */
[----:B------:R-:W-:Y:S01]  /*2b10*/  STS [R71], R30 ;  /* 0x0000001e47007388 */ /* 0x000fe20000000800 */
[----:B------:R-:W-:Y:S01]  /*2b20*/  BAR.SYNC.DEFER_BLOCKING 0x0 ;  /* 0x0000000000007b1d */ /* 0x000fe20000010000 */
[----:B------:R-:W-:Y:S01]  /*2b30*/  ISETP.GE.U32.AND P0, PT, R14, UR4, PT ;  /* 0x000000040e007c0c */ /* 0x000fe2000bf06070 */
[C---:B------:R-:W-:Y:S01]  /*2b40*/  VIADD R14, R0.reuse, 0x900 ;  /* 0x00000900000e7836 */ /* 0x040fe20000000000 */
[----:B------:R-:W-:Y:S02]  /*2b50*/  LOP3.LUT R12, R0, 0x800, RZ, 0xfc, !PT ;  /* 0x00000800000c7812 */ /* 0x000fe400078efcff */
[----:B------:R-:W-:-:S02]  /*2b60*/  ISETP.GE.U32.AND.EX P0, PT, RZ, UR5, PT, P0 ;  /* 0x00000005ff007c0c */ /* 0x000fc4000bf06100 */
[----:B------:R-:W-:Y:S01]  /*2b70*/  ISETP.GE.U32.AND.EX P4, PT, RZ, UR5, PT, P4 ;  /* 0x00000005ff007c0c */ /* 0x000fe2000bf86140 */
[----:B------:R-:W0:Y:S04]  /*2b80*/  LDS R5, [R33+0x800] ;  /* 0x0008000021057984 */ /* 0x000e280000000800 */
[----:B------:R-:W1:Y:S04]  /*2b90*/  LDS R4, [R33+0x400] ;  /* 0x0004000021047984 */ /* 0x000e680000000800 */
[----:B------:R-:W2:Y:S04]  /*2ba0*/  LDS R6, [R33+0xc00] ;  /* 0x000c000021067984 */ /* 0x000ea80000000800 */
[----:B------:R-:W3:Y:S04]  /*2bb0*/  LDS R8, [R33+0x1400] ;  /* 0x0014000021087984 */ /* 0x000ee80000000800 */
[----:B------:R-:W4:Y:S04]  /*2bc0*/  LDS R7, [R33+0x1000] ;  /* 0x0010000021077984 */ /* 0x000f280000000800 */
[----:B------:R-:W5:Y:S04]  /*2bd0*/  LDS R9, [R33+0x1800] ;  /* 0x0018000021097984 */ /* 0x000f680000000800 */
[----:B------:R-:W5:Y:S01]  /*2be0*/  LDS R10, [R33+0x1c00] ;  /* 0x001c0000210a7984 */ /* 0x000f620000000800 */
[----:B0-----:R-:W-:-:S03]  /*2bf0*/  @!P3 LOP3.LUT R13, R5, 0x80000000, RZ, 0x3c, !PT ;  /* 0x80000000050db812 */ /* 0x001fc600078e3cff */
[----:B------:R-:W-:Y:S01]  /*2c00*/  LDS R5, [R33+0x2400] ;  /* 0x0024000021057984 */ /* 0x000fe20000000800 */
[----:B-1----:R-:W-:-:S03]  /*2c10*/  @!P2 LOP3.LUT R11, R4, 0x80000000, RZ, 0x3c, !PT ;  /* 0x80000000040ba812 */ /* 0x002fc600078e3cff */
[----:B------:R-:W0:Y:S01]  /*2c20*/  LDS R4, [R33+0x2000] ;  /* 0x0020000021047984 */ /* 0x000e220000000800 */
[----:B--2---:R-:W-:-:S03]  /*2c30*/  @!P6 LOP3.LUT R15, R6, 0x80000000, RZ, 0x3c, !PT ;  /* 0x80000000060fe812 */ /* 0x004fc600078e3cff */
[----:B------:R-:W-:Y:S01]  /*2c40*/  @!P2 STG.E desc[UR8][R2.64+0x400], R11 ;  /* 0x0004000b0200a986 */ /* 0x000fe2000c101908 */
[----:B------:R-:W-:Y:S01]  /*2c50*/  ISETP.GE.U32.AND P2, PT, R12, UR4, PT ;  /* 0x000000040c007c0c */ /* 0x000fe2000bf46070 */
[----:B------:R-:W-:Y:S01]  /*2c60*/  VIADD R12, R0, 0xa00 ;  /* 0x00000a00000c7836 */ /* 0x000fe20000000000 */
[----:B---3--:R-:W-:Y:S01]  /*2c70*/  @!P1 LOP3.LUT R19, R8, 0x80000000, RZ, 0x3c, !PT ;  /* 0x8000000008139812 */ /* 0x008fe200078e3cff */
[----:B------:R-:W-:Y:S01]  /*2c80*/  LDS R11, [R33+0x2800] ;  /* 0x00280000210b7984 */ /* 0x000fe20000000800 */
[----:B------:R-:W-:Y:S02]  /*2c90*/  ISETP.GE.U32.AND.EX P2, PT, RZ, UR5, PT, P2 ;  /* 0x00000005ff007c0c */ /* 0x000fe4000bf46120 */
[----:B----4-:R-:W-:Y:S01]  /*2ca0*/  @!P5 LOP3.LUT R17, R7, 0x80000000, RZ, 0x3c, !PT ;  /* 0x800000000711d812 */ /* 0x010fe200078e3cff */
[----:B------:R-:W-:Y:S01]  /*2cb0*/  LDS R6, [R33+0x2c00] ;  /* 0x002c000021067984 */ /* 0x000fe20000000800 */
[----:B-----5:R-:W-:-:S03]  /*2cc0*/  @!P0 LOP3.LUT R21, R9, 0x80000000, RZ, 0x3c, !PT ;  /* 0x8000000009158812 */ /* 0x020fc600078e3cff */
[----:B------:R-:W-:Y:S01]  /*2cd0*/  @!P1 STG.E desc[UR8][R2.64+0x1400], R19 ;  /* 0x0014001302009986 */ /* 0x000fe2000c101908 */
[----:B------:R-:W-:-:S03]  /*2ce0*/  ISETP.GE.U32.AND P1, PT, R0, UR4, PT ;  /* 0x0000000400007c0c */ /* 0x000fc6000bf26070 */
[----:B------:R-:W1:Y:S01]  /*2cf0*/  LDS R7, [R33+0x3000] ;  /* 0x0030000021077984 */ /* 0x000e620000000800 */
[----:B------:R-:W-:-:S03]  /*2d00*/  ISETP.GE.U32.AND.EX P1, PT, RZ, UR5, PT, P1 ;  /* 0x00000005ff007c0c */ /* 0x000fc6000bf26110 */
[----:B------:R-:W-:Y:S01]  /*2d10*/  @!P3 STG.E desc[UR8][R2.64+0x800], R13 ;  /* 0x0008000d0200b986 */ /* 0x000fe2000c101908 */
[----:B------:R-:W-:Y:S01]  /*2d20*/  ISETP.GE.U32.AND P3, PT, R14, UR4, PT ;  /* 0x000000040e007c0c */ /* 0x000fe2000bf66070 */
[----:B------:R-:W-:Y:S02]  /*2d30*/  VIADD R14, R0, 0xb00 ;  /* 0x00000b00000e7836 */ /* 0x000fe40000000000 */
[----:B------:R2:W-:Y:S01]  /*2d40*/  @!P6 STG.E desc[UR8][R2.64+0xc00], R15 ;  /* 0x000c000f0200e986 */ /* 0x0005e2000c101908 */
[----:B------:R-:W-:Y:S02]  /*2d50*/  ISETP.GE.U32.AND P6, PT, R12, UR4, PT ;  /* 0x000000040c007c0c */ /* 0x000fe4000bfc6070 */
[----:B------:R-:W-:Y:S01]  /*2d60*/  LOP3.LUT R12, R0, 0xc00, RZ, 0xfc, !PT ;  /* 0x00000c00000c7812 */ /* 0x000fe200078efcff */
[----:B------:R0:W-:Y:S01]  /*2d70*/  @!P5 STG.E desc[UR8][R2.64+0x1000], R17 ;  /* 0x001000110200d986 */ /* 0x0001e2000c101908 */
[----:B------:R-:W-:Y:S02]  /*2d80*/  ISETP.GE.U32.AND.EX P3, PT, RZ, UR5, PT, P3 ;  /* 0x00000005ff007c0c */ /* 0x000fe4000bf66130 */
[----:B------:R-:W-:Y:S01]  /*2d90*/  ISETP.GE.U32.AND P5, PT, R14, UR4, PT ;  /* 0x000000040e007c0c */ /* 0x000fe2000bfa6070 */
[----:B------:R-:W-:Y:S01]  /*2da0*/  @!P0 STG.E desc[UR8][R2.64+0x1800], R21 ;  /* 0x0018001502008986 */ /* 0x000fe2000c101908 */
[----:B------:R-:W-:-:S02]  /*2db0*/  ISETP.GE.U32.AND P0, PT, R12, UR4, PT ;  /* 0x000000040c007c0c */ /* 0x000fc4000bf06070 */
[----:B--2---:R-:W-:Y:S01]  /*2dc0*/  @!P4 LOP3.LUT R15, R10, 0x80000000, RZ, 0x3c, !PT ;  /* 0x800000000a0fc812 */ /* 0x004fe200078e3cff */
[----:B------:R-:W2:Y:S01]  /*2dd0*/  LDS R8, [R33+0x3400] ;  /* 0x0034000021087984 */ /* 0x000ea20000000800 */
[----:B------:R-:W-:Y:S02]  /*2de0*/  ISETP.GE.U32.AND.EX P0, PT, RZ, UR5, PT, P0 ;  /* 0x00000005ff007c0c */ /* 0x000fe4000bf06100 */
[----:B0-----:R-:W-:Y:S01]  /*2df0*/  @!P2 LOP3.LUT R17, R4, 0x80000000, RZ, 0x3c, !PT ;  /* 0x800000000411a812 */ /* 0x001fe200078e3cff */
[----:B------:R-:W0:Y:S02]  /*2e00*/  LDS R9, [R33+0x3800] ;  /* 0x0038000021097984 */ /* 0x000e240000000800 */
[----:B------:R-:W-:Y:S01]  /*2e10*/  @!P3 LOP3.LUT R5, R5, 0x80000000, RZ, 0x3c, !PT ;  /* 0x800000000505b812 */ /* 0x000fe200078e3cff */
[----:B------:R-:W-:Y:S01]  /*2e20*/  VIADD R4, R0, 0xe00 ;  /* 0x00000e0000047836 */ /* 0x000fe20000000000 */
[----:B------:R-:W3:Y:S04]  /*2e30*/  LDS R10, [R33+0x3c00] ;  /* 0x003c0000210a7984 */ /* 0x000ee80000000800 */
[----:B------:R-:W4:Y:S04]  /*2e40*/  LDS R12, [R33+0x4000] ;  /* 0x00400000210c7984 */ /* 0x000f280000000800 */
[----:B------:R-:W5:Y:S01]  /*2e50*/  LDS R13, [R33+0x4400] ;  /* 0x00440000210d7984 */ /* 0x000f620000000800 */
[----:B-1----:R-:W-:-:S03]  /*2e60*/  @!P0 LOP3.LUT R7, R7, 0x80000000, RZ, 0x3c, !PT ;  /* 0x8000000007078812 */ /* 0x002fc600078e3cff */
[----:B------:R-:W1:Y:S04]  /*2e70*/  @!P1 LDS R14, [R33] ;  /* 0x00000000210e9984 */ /* 0x000e680000000800 */
[----:B------:R2:W-:Y:S01]  /*2e80*/  @!P4 STG.E desc[UR8][R2.64+0x1c00], R15 ;  /* 0x001c000f0200c986 */ /* 0x0005e2000c101908 */
[----:B------:R-:W-:Y:S02]  /*2e90*/  ISETP.GE.U32.AND.EX P4, PT, RZ, UR5, PT, P6 ;  /* 0x00000005ff007c0c */ /* 0x000fe4000bf86160 */
[----:B------:R-:W-:Y:S01]  /*2ea0*/  ISETP.GE.U32.AND.EX P6, PT, RZ, UR5, PT, P5 ;  /* 0x00000005ff007c0c */ /* 0x000fe2000bfc6150 */
[----:B------:R-:W-:Y:S01]  /*2eb0*/  @!P3 STG.E desc[UR8][R2.64+0x2400], R5 ;  /* 0x002400050200b986 */ /* 0x000fe2000c101908 */
[----:B------:R-:W-:-:S03]  /*2ec0*/  ISETP.GE.U32.AND P5, PT, R16, UR4, PT ;  /* 0x0000000410007c0c */ /* 0x000fc6000bfa6070 */
[----:B------:R0:W-:Y:S01]  /*2ed0*/  @!P2 STG.E desc[UR8][R2.64+0x2000], R17 ;  /* 0x002000110200a986 */ /* 0x0001e2000c101908 */
[----:B------:R-:W-:Y:S02]  /*2ee0*/  ISETP.GE.U32.AND P2, PT, R4, UR4, PT ;  /* 0x0000000404007c0c */ /* 0x000fe4000bf46070 */
[C---:B------:R-:W-:Y:S01]  /*2ef0*/  LOP3.LUT R4, R0.reuse, 0x1000, RZ, 0xfc, !PT ;  /* 0x0000100000047812 */ /* 0x040fe200078efcff */
[----:B--2---:R-:W-:Y:S01]  /*2f00*/  VIADD R15, R0, 0xf00 ;  /* 0x00000f00000f7836 */ /* 0x004fe20000000000 */
[----:B------:R-:W-:Y:S01]  /*2f10*/  ISETP.GE.U32.AND.EX P5, PT, RZ, UR5, PT, P5 ;  /* 0x00000005ff007c0c */ /* 0x000fe2000bfa6150 */
[----:B------:R-:W-:Y:S01]  /*2f20*/  @!P0 STG.E desc[UR8][R2.64+0x3000], R7 ;  /* 0x0030000702008986 */ /* 0x000fe2000c101908 */
[----:B------:R-:W-:Y:S02]  /*2f30*/  @!P4 LOP3.LUT R11, R11, 0x80000000, RZ, 0x3c, !PT ;  /* 0x800000000b0bc812 */ /* 0x000fe400078e3cff */
[----:B------:R-:W-:Y:S02]  /*2f40*/  ISETP.GE.U32.AND P3, PT, R15, UR4, PT ;  /* 0x000000040f007c0c */ /* 0x000fe4000bf66070 */
[----:B------:R-:W-:Y:S01]  /*2f50*/  @!P6 LOP3.LUT R15, R6, 0x80000000, RZ, 0x3c, !PT ;  /* 0x80000000060fe812 */ /* 0x000fe200078e3cff */
[----:B------:R-:W-:Y:S01]  /*2f60*/  VIADD R6, R0, 0x1100 ;  /* 0x0000110000067836 */ /* 0x000fe20000000000 */
[----:B------:R3:W-:Y:S01]  /*2f70*/  @!P4 STG.E desc[UR8][R2.64+0x2800], R11 ;  /* 0x0028000b0200c986 */ /* 0x0007e2000c101908 */
[----:B------:R-:W-:Y:S01]  /*2f80*/  ISETP.GE.U32.AND P4, PT, R4, UR4, PT ;  /* 0x0000000404007c0c */ /* 0x000fe2000bf86070 */
[----:B------:R-:W-:Y:S01]  /*2f90*/  VIADD R0, R0, 0x1200 ;  /* 0x0000120000007836 */ /* 0x000fe20000000000 */
[----:B------:R-:W-:Y:S01]  /*2fa0*/  ISETP.GE.U32.AND.EX P2, PT, RZ, UR5, PT, P2 ;  /* 0x00000005ff007c0c */ /* 0x000fe2000bf46120 */
[----:B------:R4:W-:Y:S01]  /*2fb0*/  @!P6 STG.E desc[UR8][R2.64+0x2c00], R15 ;  /* 0x002c000f0200e986 */ /* 0x0009e2000c101908 */
[----:B------:R-:W-:-:S02]  /*2fc0*/  ISETP.GE.U32.AND P6, PT, R6, UR4, PT ;  /* 0x0000000406007c0c */ /* 0x000fc4000bfc6070 */
[----:B------:R-:W-:Y:S02]  /*2fd0*/  ISETP.GE.U32.AND.EX P3, PT, RZ, UR5, PT, P3 ;  /* 0x00000005ff007c0c */ /* 0x000fe4000bf66130 */
[----:B------:R-:W-:Y:S02]  /*2fe0*/  ISETP.GE.U32.AND.EX P4, PT, RZ, UR5, PT, P4 ;  /* 0x00000005ff007c0c */ /* 0x000fe4000bf86140 */
[----:B------:R-:W-:Y:S02]  /*2ff0*/  ISETP.GE.U32.AND.EX P6, PT, RZ, UR5, PT, P6 ;  /* 0x00000005ff007c0c */ /* 0x000fe4000bfc6160 */
[----:B------:R-:W-:Y:S02]  /*3000*/  ISETP.GE.U32.AND P0, PT, R0, UR4, PT ;  /* 0x0000000400007c0c */ /* 0x000fe4000bf06070 */
[----:B0-----:R-:W-:Y:S02]  /*3010*/  @!P5 LOP3.LUT R17, R8, 0x80000000, RZ, 0x3c, !PT ;  /* 0x800000000811d812 */ /* 0x001fe400078e3cff */
[----:B------:R-:W-:-:S02]  /*3020*/  ISETP.GE.U32.AND.EX P0, PT, RZ, UR5, PT, P0 ;  /* 0x00000005ff007c0c */ /* 0x000fc4000bf06100 */
[----:B------:R-:W-:Y:S01]  /*3030*/  @!P2 LOP3.LUT R9, R9, 0x80000000, RZ, 0x3c, !PT ;  /* 0x800000000909a812 */ /* 0x000fe200078e3cff */
[----:B------:R0:W-:Y:S01]  /*3040*/  @!P5 STG.E desc[UR8][R2.64+0x3400], R17 ;  /* 0x003400110200d986 */ /* 0x0001e2000c101908 */
[----:B---3--:R-:W-:Y:S02]  /*3050*/  @!P3 LOP3.LUT R11, R10, 0x80000000, RZ, 0x3c, !PT ;  /* 0x800000000a0bb812 */ /* 0x008fe400078e3cff */
[----:B----4-:R-:W-:Y:S01]  /*3060*/  @!P4 LOP3.LUT R15, R12, 0x80000000, RZ, 0x3c, !PT ;  /* 0x800000000c0fc812 */ /* 0x010fe200078e3cff */
[----:B------:R0:W-:Y:S01]  /*3070*/  @!P2 STG.E desc[UR8][R2.64+0x3800], R9 ;  /* 0x003800090200a986 */ /* 0x0001e2000c101908 */
[----:B-----5:R-:W-:Y:S02]  /*3080*/  @!P6 LOP3.LUT R13, R13, 0x80000000, RZ, 0x3c, !PT ;  /* 0x800000000d0de812 */ /* 0x020fe400078e3cff */
[----:B-1----:R-:W-:Y:S01]  /*3090*/  @!P1 LOP3.LUT R5, R14, 0x80000000, RZ, 0x3c, !PT ;  /* 0x800000000e059812 */ /* 0x002fe200078e3cff */
[----:B------:R0:W-:Y:S04]  /*30a0*/  @!P3 STG.E desc[UR8][R2.64+0x3c00], R11 ;  /* 0x003c000b0200b986 */ /* 0x0001e8000c101908 */
[----:B------:R0:W-:Y:S04]  /*30b0*/  @!P4 STG.E desc[UR8][R2.64+0x4000], R15 ;  /* 0x0040000f0200c986 */ /* 0x0001e8000c101908 */
[----:B------:R0:W-:Y:S04]  /*30c0*/  @!P6 STG.E desc[UR8][R2.64+0x4400], R13 ;  /* 0x0044000d0200e986 */ /* 0x0001e8000c101908 */
[----:B------:R0:W-:Y:S01]  /*30d0*/  @!P1 STG.E desc[UR8][R2.64], R5 ;  /* 0x0000000502009986 */ /* 0x0001e2000c101908 */
[----:B------:R-:W-:Y:S05]  /*30e0*/  @P0 EXIT ;  /* 0x000000000000094d */ /* 0x000fea0003800000 */
[----:B------:R-:W0:Y:S02]  /*30f0*/  LDS R33, [R33+0x4800] ;  /* 0x0048000021217984 */ /* 0x000e240000000800 */
[----:B0-----:R-:W-:-:S05]  /*3100*/  LOP3.LUT R5, R33, 0x80000000, RZ, 0x3c, !PT ;  /* 0x8000000021057812 */ /* 0x001fca00078e3cff */
[----:B------:R-:W-:Y:S01]  /*3110*/  STG.E desc[UR8][R2.64+0x4800], R5 ;  /* 0x0048000502007986 */ /* 0x000fe2000c101908 */
[----:B------:R-:W-:Y:S05]  /*3120*/  EXIT ;  /* 0x000000000000794d */ /* 0x000fea0003800000 */
.L_x_221:
        /* <DEDUP_REMOVED lines=13> */
.L_x_320:


//--------------------- .text._ZN3cub18CUB_300001_SM_10006detail11EmptyKernelIvEEvv --------------------------
	.section	.text._ZN3cub18CUB_300001_SM_10006detail11EmptyKernelIvEEvv,"ax",@progbits
	.align	128
        .global         _ZN3cub18CUB_300001_SM_10006detail11EmptyKernelIvEEvv
        .type           _ZN3cub18CUB_300001_SM_10006detail11EmptyKernelIvEEvv,@function
        .size           _ZN3cub18CUB_300001_SM_10006detail11EmptyKernelIvEEvv,(.L_x_321 - _ZN3cub18CUB_300001_SM_10006detail11EmptyKernelIvEEvv)
        .other          _ZN3cub18CUB_300001_SM_10006detail11EmptyKernelIvEEvv,@"STO_CUDA_ENTRY STV_DEFAULT"
_ZN3cub18CUB_300001_SM_10006detail11EmptyKernelIvEEvv:
.text._ZN3cub18CUB_300001_SM_10006detail11EmptyKernelIvEEvv:
[----:B------:R-:W-:Y:S01]  /*0000*/  LDC R1, c[0x0][0x37c] ;  /* 0x0000df00ff017b82 */ /* 0x000fe20000000800 */
[----:B------:R-:W-:Y:S05]  /*0010*/  EXIT ;  /* 0x000000000000794d */ /* 0x000fea0003800000 */
.L_x_222:
        /* <DEDUP_REMOVED lines=14> */
.L_x_321:


//--------------------- .text._Z15BitonicSortStepPiii --------------------------
	.section	.text._Z15BitonicSortStepPiii,"ax",@progbits
	.align	128
        .global         _Z15BitonicSortStepPiii
        .type           _Z15BitonicSortStepPiii,@function
        .size           _Z15BitonicSortStepPiii,(.L_x_322 - _Z15BitonicSortStepPiii)
        .other          _Z15BitonicSortStepPiii,@"STO_CUDA_ENTRY STV_DEFAULT"
_Z15BitonicSortStepPiii:
.text._Z15BitonicSortStepPiii:
[----:B------:R-:W-:Y:S01]  /*0000*/  LDC R1, c[0x0][0x37c] ;  /* 0x0000df00ff017b82 */ /* 0x000fe20000000800 */
[----:B------:R-:W0:Y:S01]  /*0010*/  S2R R7, SR_TID.X ;  /* 0x0000000000077919 */ /* 0x000e220000002100 */
[----:B------:R-:W0:Y:S01]  /*0020*/  LDCU UR4, c[0x0][0x360] ;  /* 0x00006c00ff0477ac */ /* 0x000e220008000800 */
[----:B------:R-:W0:Y:S01]  /*0030*/  S2R R0, SR_CTAID.X ;  /* 0x0000000000007919 */ /* 0x000e220000002500 */
[----:B------:R-:W1:Y:S01]  /*0040*/  LDCU UR5, c[0x0][0x388] ;  /* 0x00007100ff0577ac */ /* 0x000e620008000800 */
[----:B0-----:R-:W-:-:S05]  /*0050*/  IMAD R7, R0, UR4, R7 ;  /* 0x0000000400077c24 */ /* 0x001fca000f8e0207 */
[----:B-1----:R-:W-:-:S04]  /*0060*/  LOP3.LUT R0, R7, UR5, RZ, 0x3c, !PT ;  /* 0x0000000507007c12 */ /* 0x002fc8000f8e3cff */
[----:B------:R-:W-:-:S13]  /*0070*/  ISETP.GT.U32.AND P0, PT, R0, R7, PT ;  /* 0x000000070000720c */ /* 0x000fda0003f04070 */
[----:B------:R-:W-:Y:S05]  /*0080*/  @!P0 EXIT ;  /* 0x000000000000894d */ /* 0x000fea0003800000 */
[----:B------:R-:W0:Y:S01]  /*0090*/  LDC.64 R4, c[0x0][0x380] ;  /* 0x0000e000ff047b82 */ /* 0x000e220000000a00 */
[----:B------:R-:W1:Y:S01]  /*00a0*/  LDCU.64 UR4, c[0x0][0x358] ;  /* 0x00006b00ff0477ac */ /* 0x000e620008000a00 */
[----:B------:R-:W2:Y:S01]  /*00b0*/  LDCU UR6, c[0x0][0x38c] ;  /* 0x00007180ff0677ac */ /* 0x000ea20008000800 */
[----:B0-----:R-:W-:-:S04]  /*00c0*/  IMAD.WIDE.U32 R2, R7, 0x4, R4 ;  /* 0x0000000407027825 */ /* 0x001fc800078e0004 */
[----:B------:R-:W-:Y:S01]  /*00d0*/  IMAD.WIDE.U32 R4, R0, 0x4, R4 ;  /* 0x0000000400047825 */ /* 0x000fe200078e0004 */
[----:B-1----:R-:W3:Y:S04]  /*00e0*/  LDG.E R9, desc[UR4][R2.64] ;  /* 0x0000000402097981 */ /* 0x002ee8000c1e1900 */
[----:B------:R-:W3:Y:S01]  /*00f0*/  LDG.E R0, desc[UR4][R4.64] ;  /* 0x0000000404007981 */ /* 0x000ee2000c1e1900 */
[----:B--2---:R-:W-:Y:S02]  /*0100*/  LOP3.LUT P1, RZ, R7, UR6, RZ, 0xc0, !PT ;  /* 0x0000000607ff7c12 */ /* 0x004fe4000f82c0ff */
[CC--:B---3--:R-:W-:Y:S02]  /*0110*/  ISETP.GE.AND P0, PT, R9.reuse, R0.reuse, PT ;  /* 0x000000000900720c */ /* 0x0c8fe40003f06270 */
[----:B------:R-:W-:-:S02]  /*0120*/  ISETP.GT.AND P2, PT, R9, R0, PT ;  /* 0x000000000900720c */ /* 0x000fc40003f44270 */
[----:B------:R-:W-:-:S07]  /*0130*/  SEL R6, RZ, 0xffffffff, !P0 ;  /* 0xffffffffff067807 */ /* 0x000fce0004000000 */
[----:B------:R-:W-:-:S04]  /*0140*/  @!P1 SEL R6, RZ, 0xffffffff, P2 ;  /* 0xffffffffff069807 */ /* 0x000fc80001000000 */
[----:B------:R-:W-:-:S04]  /*0150*/  LOP3.LUT R6, R6, 0x1, RZ, 0xc0, !PT ;  /* 0x0000000106067812 */ /* 0x000fc800078ec0ff */
[----:B------:R-:W-:-:S13]  /*0160*/  ISETP.NE.U32.AND P0, PT, R6, 0x1, PT ;  /* 0x000000010600780c */ /* 0x000fda0003f05070 */
[----:B------:R-:W-:Y:S05]  /*0170*/  @!P0 EXIT ;  /* 0x000000000000894d */ /* 0x000fea0003800000 */
[----:B------:R-:W-:Y:S04]  /*0180*/  STG.E desc[UR4][R2.64], R0 ;  /* 0x0000000002007986 */ /* 0x000fe8000c101904 */
[----:B------:R-:W-:Y:S01]  /*0190*/  STG.E desc[UR4][R4.64], R9 ;  /* 0x0000000904007986 */ /* 0x000fe2000c101904 */
[----:B------:R-:W-:Y:S05]  /*01a0*/  EXIT ;  /* 0x000000000000794d */ /* 0x000fea0003800000 */
.L_x_223:
        /* <DEDUP_REMOVED lines=13> */
.L_x_322:


//--------------------- .text._Z16RadixSortScatterPKiPiPKjS3_jjj --------------------------
	.section	.text._Z16RadixSortScatterPKiPiPKjS3_jjj,"ax",@progbits
	.align	128
        .global         _Z16RadixSortScatterPKiPiPKjS3_jjj
        .type           _Z16RadixSortScatterPKiPiPKjS3_jjj,@function
        .size           _Z16RadixSortScatterPKiPiPKjS3_jjj,(.L_x_323 - _Z16RadixSortScatterPKiPiPKjS3_jjj)
        .other          _Z16RadixSortScatterPKiPiPKjS3_jjj,@"STO_CUDA_ENTRY STV_DEFAULT"
_Z16RadixSortScatterPKiPiPKjS3_jjj:
.text._Z16RadixSortScatterPKiPiPKjS3_jjj:
[----:B------:R-:W-:Y:S01]  /*0000*/  LDC R1, c[0x0][0x37c] ;  /* 0x0000df00ff017b82 */ /* 0x000fe20000000800 */
[----:B------:R-:W0:Y:S01]  /*0010*/  S2R R5, SR_CgaCtaId ;  /* 0x0000000000057919 */ /* 0x000e220000008800 */
[----:B------:R-:W-:Y:S01]  /*0020*/  MOV R4, 0x400 ;  /* 0x0000040000047802 */ /* 0x000fe20000000f00 */
[----:B------:R-:W-:Y:S01]  /*0030*/  BSSY.RECONVERGENT B0, `(.L_x_224) ;  /* 0x000000b000007945 */ /* 0x000fe20003800200 */
[----:B------:R-:W1:Y:S02]  /*0040*/  S2R R6, SR_TID.X ;  /* 0x0000000000067919 */ /* 0x000e640000002100 */
[----:B0-----:R-:W-:Y:S02]  /*0050*/  LEA R3, R5, R4, 0x18 ;  /* 0x0000000405037211 */ /* 0x001fe400078ec0ff */
[--C-:B-1----:R-:W-:Y:S01]  /*0060*/  SHF.R.U32.HI R2, RZ, 0x5, R6.reuse ;  /* 0x00000005ff027819 */ /* 0x102fe20000011606 */
[----:B------:R-:W-:Y:S02]  /*0070*/  IMAD.MOV.U32 R7, RZ, RZ, R6 ;  /* 0x000000ffff077224 */ /* 0x000fe400078e0006 */
[----:B------:R-:W-:-:S07]  /*0080*/  IMAD R0, R6, 0x4, R3 ;  /* 0x0000000406007824 */ /* 0x000fce00078e0203 */
.L_x_225:
[C---:B------:R-:W-:Y:S01]  /*0090*/  ISETP.GE.U32.AND P0, PT, R7.reuse, 0x1c00, PT ;  /* 0x00001c000700780c */ /* 0x040fe20003f06070 */
[----:B------:R0:W-:Y:S01]  /*00a0*/  STS [R0], RZ ;  /* 0x000000ff00007388 */ /* 0x0001e20000000800 */
[----:B------:R-:W-:Y:S02]  /*00b0*/  VIADD R7, R7, 0x400 ;  /* 0x0000040007077836 */ /* 0x000fe40000000000 */
[----:B0-----:R-:W-:-:S09]  /*00c0*/  VIADD R0, R0, 0x1000 ;  /* 0x0000100000007836 */ /* 0x001fd20000000000 */
[----:B------:R-:W-:Y:S05]  /*00d0*/  @!P0 BRA `(.L_x_225) ;  /* 0xfffffffc00ec8947 */ /* 0x000fea000383ffff */
[----:B------:R-:W-:Y:S05]  /*00e0*/  BSYNC.RECONVERGENT B0 ;  /* 0x0000000000007941 */ /* 0x000fea0003800200 */
.L_x_224:
[C---:B------:R-:W-:Y:S01]  /*00f0*/  ISETP.GT.U32.AND P0, PT, R6.reuse, 0xff, PT ;  /* 0x000000ff0600780c */ /* 0x040fe20003f04070 */
[----:B------:R-:W0:Y:S01]  /*0100*/  S2UR UR4, SR_CTAID.X ;  /* 0x00000000000479c3 */ /* 0x000e220000002500 */
[----:B------:R-:W1:Y:S01]  /*0110*/  LDCU.64 UR6, c[0x0][0x358] ;  /* 0x00006b00ff0677ac */ /* 0x000e620008000a00 */
[----:B------:R-:W2:Y:S06]  /*0120*/  LDCU UR5, c[0x0][0x3a4] ;  /* 0x00007480ff0577ac */ /* 0x000eac0008000800 */
[----:B------:R-:W3:Y:S08]  /*0130*/  LDC.64 R8, c[0x0][0x398] ;  /* 0x0000e600ff087b82 */ /* 0x000ef00000000a00 */
[----:B------:R-:W0:Y:S08]  /*0140*/  @!P0 LDC R7, c[0x0][0x3a8] ;  /* 0x0000ea00ff078b82 */ /* 0x000e300000000800 */
[----:B------:R-:W4:Y:S01]  /*0150*/  LDC.64 R10, c[0x0][0x390] ;  /* 0x0000e400ff0a7b82 */ /* 0x000f220000000a00 */
[----:B---3--:R-:W-:-:S06]  /*0160*/  @!P0 IMAD.WIDE.U32 R8, R6, 0x4, R8 ;  /* 0x0000000406088825 */ /* 0x008fcc00078e0008 */
[----:B-1----:R-:W3:Y:S01]  /*0170*/  @!P0 LDG.E R8, desc[UR6][R8.64] ;  /* 0x0000000608088981 */ /* 0x002ee2000c1e1900 */
[----:B0-----:R-:W-:-:S04]  /*0180*/  @!P0 IMAD R7, R6, R7, UR4 ;  /* 0x0000000406078e24 */ /* 0x001fc8000f8e0207 */
[----:B----4-:R-:W-:-:S06]  /*0190*/  @!P0 IMAD.WIDE.U32 R10, R7, 0x4, R10 ;  /* 0x00000004070a8825 */ /* 0x010fcc00078e000a */
[----:B------:R0:W3:Y:S01]  /*01a0*/  @!P0 LDG.E R11, desc[UR6][R10.64] ;  /* 0x000000060a0b8981 */ /* 0x0000e2000c1e1900 */
[----:B------:R-:W-:Y:S01]  /*01b0*/  @!P0 VIADD R0, R4, 0x8000 ;  /* 0x0000800004008836 */ /* 0x000fe20000000000 */
[----:B------:R-:W-:-:S04]  /*01c0*/  USHF.L.U32 UR4, UR4, 0xa, URZ ;  /* 0x0000000a04047899 */ /* 0x000fc800080006ff */
[----:B------:R-:W-:Y:S02]  /*01d0*/  @!P0 LEA R7, R5, R0, 0x18 ;  /* 0x0000000005078211 */ /* 0x000fe400078ec0ff */
[----:B------:R-:W-:-:S03]  /*01e0*/  LOP3.LUT R15, R6, UR4, RZ, 0xfc, !PT ;  /* 0x00000004060f7c12 */ /* 0x000fc6000f8efcff */
[----:B------:R-:W-:Y:S02]  /*01f0*/  @!P0 IMAD R13, R6, 0x4, R7 ;  /* 0x00000004060d8824 */ /* 0x000fe400078e0207 */
[----:B------:R-:W-:Y:S02]  /*0200*/  IMAD.MOV.U32 R0, RZ, RZ, RZ ;  /* 0x000000ffff007224 */ /* 0x000fe400078e00ff */
[----:B0-----:R-:W-:Y:S02]  /*0210*/  IMAD.MOV.U32 R10, RZ, RZ, RZ ;  /* 0x000000ffff0a7224 */ /* 0x001fe400078e00ff */
[----:B------:R-:W-:Y:S02]  /*0220*/  IMAD.MOV.U32 R7, RZ, RZ, RZ ;  /* 0x000000ffff077224 */ /* 0x000fe400078e00ff */
[----:B---3--:R-:W-:-:S05]  /*0230*/  @!P0 IMAD.IADD R12, R8, 0x1, R11 ;  /* 0x00000001080c8824 */ /* 0x008fca00078e020b */
[----:B------:R0:W-:Y:S01]  /*0240*/  @!P0 STS [R13], R12 ;  /* 0x0000000c0d008388 */ /* 0x0001e20000000800 */
[----:B------:R-:W-:Y:S01]  /*0250*/  BAR.SYNC.DEFER_BLOCKING 0x0 ;  /* 0x0000000000007b1d */ /* 0x000fe20000010000 */
[----:B--2---:R-:W-:-:S13]  /*0260*/  ISETP.GE.U32.AND P0, PT, R15, UR5, PT ;  /* 0x000000050f007c0c */ /* 0x004fda000bf06070 */
[----:B0-----:R-:W-:Y:S05]  /*0270*/  @P0 BRA `(.L_x_226) ;  /* 0x0000000800080947 */ /* 0x001fea0003800000 */
[----:B------:R-:W0:Y:S01]  /*0280*/  LDC.64 R8, c[0x0][0x380] ;  /* 0x0000e000ff087b82 */ /* 0x000e220000000a00 */
[----:B------:R-:W1:Y:S01]  /*0290*/  LDCU UR4, c[0x0][0x3a0] ;  /* 0x00007400ff0477ac */ /* 0x000e620008000800 */
[----:B0-----:R-:W-:-:S05]  /*02a0*/  IMAD.WIDE R8, R15, 0x4, R8 ;  /* 0x000000040f087825 */ /* 0x001fca00078e0208 */
[----:B------:R-:W1:Y:S02]  /*02b0*/  LDG.E R0, desc[UR6][R8.64] ;  /* 0x0000000608007981 */ /* 0x000e64000c1e1900 */
[----:B-1----:R-:W-:Y:S01]  /*02c0*/  SHF.R.U32.HI R10, RZ, UR4, R0 ;  /* 0x00000004ff0a7c19 */ /* 0x002fe20008011600 */
[----:B------:R-:W-:-:S03]  /*02d0*/  UMOV UR4, 0xffffffff ;  /* 0xffffffff00047882 */ /* 0x000fc60000000000 */
[----:B------:R-:W-:Y:S01]  /*02e0*/  LOP3.LUT R10, R10, 0xff, RZ, 0xc0, !PT ;  /* 0x000000ff0a0a7812 */ /* 0x000fe200078ec0ff */
[----:B------:R-:W-:Y:S06]  /*02f0*/  BRA.DIV UR4, `(.L_x_227) ;  /* 0x0000001204107947 */ /* 0x000fec000b800000 */
[----:B------:R-:W0:Y:S04]  /*0300*/  SHFL.IDX PT, R25, R10, 0x1, 0x1f ;  /* 0x00201f000a197f89 */ /* 0x000e2800000e0000 */
[----:B------:R-:W1:Y:S04]  /*0310*/  SHFL.IDX PT, R27, R10, 0x2, 0x1f ;  /* 0x00401f000a1b7f89 */ /* 0x000e6800000e0000 */
[----:B------:R-:W2:Y:S04]  /*0320*/  SHFL.IDX PT, R29, R10, 0x3, 0x1f ;  /* 0x00601f000a1d7f89 */ /* 0x000ea800000e0000 */
[----:B------:R-:W3:Y:S04]  /*0330*/  SHFL.IDX PT, R15, R10, RZ, 0x1f ;  /* 0x00001fff0a0f7589 */ /* 0x000ee800000e0000 */
[----:B------:R-:W4:Y:S04]  /*0340*/  SHFL.IDX PT, R13, R10, 0x6, 0x1f ;  /* 0x00c01f000a0d7f89 */ /* 0x000f2800000e0000 */
[----:B------:R-:W5:Y:S04]  /*0350*/  SHFL.IDX PT, R12, R10, 0x4, 0x1f ;  /* 0x00801f000a0c7f89 */ /* 0x000f6800000e0000 */
[----:B------:R-:W5:Y:S01]  /*0360*/  SHFL.IDX PT, R17, R10, 0x9, 0x1f ;  /* 0x01201f000a117f89 */ /* 0x000f6200000e0000 */
[----:B0-----:R-:W-:-:S03]  /*0370*/  ISETP.NE.AND P6, PT, R25, R10, PT ;  /* 0x0000000a1900720c */ /* 0x001fc60003fc5270 */
[----:B------:R-:W0:Y:S01]  /*0380*/  SHFL.IDX PT, R23, R10, 0x8, 0x1f ;  /* 0x01001f000a177f89 */ /* 0x000e2200000e0000 */
[----:B-1----:R-:W-:-:S03]  /*0390*/  ISETP.NE.AND P4, PT, R27, R10, PT ;  /* 0x0000000a1b00720c */ /* 0x002fc60003f85270 */
[----:B------:R-:W1:Y:S01]  /*03a0*/  SHFL.IDX PT, R16, R10, 0x5, 0x1f ;  /* 0x00a01f000a107f89 */ /* 0x000e6200000e0000 */
[-C--:B--2---:R-:W-:Y:S02]  /*03b0*/  ISETP.NE.AND P1, PT, R29, R10.reuse, PT ;  /* 0x0000000a1d00720c */ /* 0x084fe40003f25270 */
[----:B------:R-:W-:Y:S01]  /*03c0*/  SEL R29, RZ, 0x2, P6 ;  /* 0x00000002ff1d7807 */ /* 0x000fe20003000000 */
[----:B------:R-:W2:Y:S01]  /*03d0*/  SHFL.IDX PT, R21, R10, 0x7, 0x1f ;  /* 0x00e01f000a157f89 */ /* 0x000ea200000e0000 */
[-C--:B---3--:R-:W-:Y:S02]  /*03e0*/  ISETP.NE.AND P3, PT, R15, R10.reuse, PT ;  /* 0x0000000a0f00720c */ /* 0x088fe40003f65270 */
[----:B------:R-:W-:Y:S01]  /*03f0*/  SEL R7, RZ, 0x4, P4 ;  /* 0x00000004ff077807 */ /* 0x000fe20002000000 */
[----:B------:R-:W3:Y:S01]  /*0400*/  SHFL.IDX PT, R19, R10, 0xa, 0x1f ;  /* 0x01401f000a137f89 */ /* 0x000ee200000e0000 */
[-C--:B----4-:R-:W-:Y:S02]  /*0410*/  ISETP.NE.AND P6, PT, R13, R10.reuse, PT ;  /* 0x0000000a0d00720c */ /* 0x090fe40003fc5270 */
[----:B------:R-:W-:Y:S01]  /*0420*/  SEL R14, RZ, 0x1, P3 ;  /* 0x00000001ff0e7807 */ /* 0x000fe20001800000 */
[----:B------:R-:W4:Y:S01]  /*0430*/  SHFL.IDX PT, R27, R10, 0xb, 0x1f ;  /* 0x01601f000a1b7f89 */ /* 0x000f2200000e0000 */
[----:B-----5:R-:W-:-:S02]  /*0440*/  ISETP.NE.AND P2, PT, R12, R10, PT ;  /* 0x0000000a0c00720c */ /* 0x020fc40003f45270 */
[----:B------:R-:W-:Y:S01]  /*0450*/  SEL R12, RZ, 0x8, P1 ;  /* 0x00000008ff0c7807 */ /* 0x000fe20000800000 */
[----:B------:R-:W5:Y:S01]  /*0460*/  SHFL.IDX PT, R25, R10, 0xc, 0x1f ;  /* 0x01801f000a197f89 */ /* 0x000f6200000e0000 */
[-C--:B------:R-:W-:Y:S02]  /*0470*/  ISETP.NE.AND P1, PT, R17, R10.reuse, PT ;  /* 0x0000000a1100720c */ /* 0x080fe40003f25270 */
[----:B------:R-:W-:Y:S01]  /*0480*/  IADD3 R29, PT, PT, R7, R29, R14 ;  /* 0x0000001d071d7210 */ /* 0x000fe20007ffe00e */
[----:B------:R-:W5:Y:S01]  /*0490*/  SHFL.IDX PT, R13, R10, 0xd, 0x1f ;  /* 0x01a01f000a0d7f89 */ /* 0x000f6200000e0000 */
[-C--:B0-----:R-:W-:Y:S02]  /*04a0*/  ISETP.NE.AND P3, PT, R23, R10.reuse, PT ;  /* 0x0000000a1700720c */ /* 0x081fe40003f65270 */
[----:B------:R-:W-:Y:S01]  /*04b0*/  SEL R7, RZ, 0x10, P2 ;  /* 0x00000010ff077807 */ /* 0x000fe20001000000 */
[----:B------:R-:W0:Y:S01]  /*04c0*/  SHFL.IDX PT, R15, R10, 0xe, 0x1f ;  /* 0x01c01f000a0f7f89 */ /* 0x000e2200000e0000 */
[----:B-1----:R-:W-:-:S02]  /*04d0*/  ISETP.NE.AND P5, PT, R16, R10, PT ;  /* 0x0000000a1000720c */ /* 0x002fc40003fa5270 */
[----:B------:R-:W-:Y:S01]  /*04e0*/  IADD3 R12, PT, PT, R7, R12, R29 ;  /* 0x0000000c070c7210 */ /* 0x000fe20007ffe01d */
[----:B------:R-:W1:Y:S01]  /*04f0*/  SHFL.IDX PT, R17, R10, 0x11, 0x1f ;  /* 0x02201f000a117f89 */ /* 0x000e6200000e0000 */
[-C--:B--2---:R-:W-:Y:S02]  /*0500*/  ISETP.NE.AND P4, PT, R21, R10.reuse, PT ;  /* 0x0000000a1500720c */ /* 0x084fe40003f85270 */
[----:B------:R-:W-:Y:S01]  /*0510*/  SEL R29, RZ, 0x20, P5 ;  /* 0x00000020ff1d7807 */ /* 0x000fe20002800000 */
[----:B------:R-:W2:Y:S01]  /*0520*/  SHFL.IDX PT, R23, R10, 0xf, 0x1f ;  /* 0x01e01f000a177f89 */ /* 0x000ea200000e0000 */
[-C--:B---3--:R-:W-:Y:S02]  /*0530*/  ISETP.NE.AND P2, PT, R19, R10.reuse, PT ;  /* 0x0000000a1300720c */ /* 0x088fe40003f45270 */
[----:B------:R-:W-:Y:S01]  /*0540*/  SEL R7, RZ, 0x40, P6 ;  /* 0x00000040ff077807 */ /* 0x000fe20003000000 */
[----:B------:R-:W3:Y:S01]  /*0550*/  SHFL.IDX PT, R21, R10, 0x10, 0x1f ;  /* 0x02001f000a157f89 */ /* 0x000ee200000e0000 */
[----:B----4-:R-:W-:-:S02]  /*0560*/  ISETP.NE.AND P6, PT, R27, R10, PT ;  /* 0x0000000a1b00720c */ /* 0x010fc40003fc5270 */
[----:B------:R-:W-:Y:S01]  /*0570*/  IADD3 R12, PT, PT, R7, R29, R12 ;  /* 0x0000001d070c7210 */ /* 0x000fe20007ffe00c */
[----:B------:R-:W4:Y:S01]  /*0580*/  SHFL.IDX PT, R19, R10, 0x12, 0x1f ;  /* 0x02401f000a137f89 */ /* 0x000f2200000e0000 */
[----:B------:R-:W-:Y:S02]  /*0590*/  SEL R29, RZ, 0x80, P4 ;  /* 0x00000080ff1d7807 */ /* 0x000fe40002000000 */
[----:B------:R-:W-:Y:S01]  /*05a0*/  SEL R7, RZ, 0x100, P3 ;  /* 0x00000100ff077807 */ /* 0x000fe20001800000 */
[----:B------:R-:W-:Y:S01]  /*05b0*/  SHFL.IDX PT, R27, R10, 0x14, 0x1f ;  /* 0x02801f000a1b7f89 */ /* 0x000fe200000e0000 */
[----:B-----5:R-:W-:Y:S02]  /*05c0*/  ISETP.NE.AND P5, PT, R25, R10, PT ;  /* 0x0000000a1900720c */ /* 0x020fe40003fa5270 */
[----:B------:R-:W-:Y:S01]  /*05d0*/  IADD3 R12, PT, PT, R7, R29, R12 ;  /* 0x0000001d070c7210 */ /* 0x000fe20007ffe00c */
[----:B------:R-:W5:Y:S01]  /*05e0*/  SHFL.IDX PT, R25, R10, 0x13, 0x1f ;  /* 0x02601f000a197f89 */ /* 0x000f6200000e0000 */
[----:B------:R-:W-:-:S02]  /*05f0*/  SEL R29, RZ, 0x200, P1 ;  /* 0x00000200ff1d7807 */ /* 0x000fc40000800000 */
[----:B------:R-:W-:Y:S02]  /*0600*/  SEL R7, RZ, 0x400, P2 ;  /* 0x00000400ff077807 */ /* 0x000fe40001000000 */
[-C--:B------:R-:W-:Y:S02]  /*0610*/  ISETP.NE.AND P4, PT, R13, R10.reuse, PT ;  /* 0x0000000a0d00720c */ /* 0x080fe40003f85270 */
[----:B0-----:R-:W-:Y:S01]  /*0620*/  ISETP.NE.AND P3, PT, R15, R10, PT ;  /* 0x0000000a0f00720c */ /* 0x001fe20003f65270 */
[----:B------:R-:W0:Y:S01]  /*0630*/  SHFL.IDX PT, R13, R10, 0x15, 0x1f ;  /* 0x02a01f000a0d7f89 */ /* 0x000e2200000e0000 */
[----:B------:R-:W-:Y:S02]  /*0640*/  IADD3 R12, PT, PT, R7, R29, R12 ;  /* 0x0000001d070c7210 */ /* 0x000fe40007ffe00c */
[----:B------:R-:W-:Y:S01]  /*0650*/  SEL R29, RZ, 0x800, P6 ;  /* 0x00000800ff1d7807 */ /* 0x000fe20003000000 */
[----:B------:R-:W0:Y:S01]  /*0660*/  SHFL.IDX PT, R15, R10, 0x16, 0x1f ;  /* 0x02c01f000a0f7f89 */ /* 0x000e2200000e0000 */
[----:B------:R-:W-:-:S02]  /*0670*/  SEL R7, RZ, 0x1000, P5 ;  /* 0x00001000ff077807 */ /* 0x000fc40002800000 */
[-C--:B-1----:R-:W-:Y:S02]  /*0680*/  ISETP.NE.AND P5, PT, R17, R10.reuse, PT ;  /* 0x0000000a1100720c */ /* 0x082fe40003fa5270 */
[-C--:B--2---:R-:W-:Y:S01]  /*0690*/  ISETP.NE.AND P1, PT, R23, R10.reuse, PT ;  /* 0x0000000a1700720c */ /* 0x084fe20003f25270 */
[----:B------:R-:W1:Y:S01]  /*06a0*/  SHFL.IDX PT, R17, R10, 0x18, 0x1f ;  /* 0x03001f000a117f89 */ /* 0x000e6200000e0000 */
[----:B------:R-:W-:Y:S02]  /*06b0*/  IADD3 R12, PT, PT, R7, R29, R12 ;  /* 0x0000001d070c7210 */ /* 0x000fe40007ffe00c */
[----:B------:R-:W-:Y:S02]  /*06c0*/  SEL R23, RZ, 0x2000, P4 ;  /* 0x00002000ff177807 */ /* 0x000fe40002000000 */
[----:B------:R-:W-:Y:S02]  /*06d0*/  SEL R7, RZ, 0x4000, P3 ;  /* 0x00004000ff077807 */ /* 0x000fe40001800000 */
[----:B---3--:R-:W-:-:S02]  /*06e0*/  ISETP.NE.AND P2, PT, R21, R10, PT ;  /* 0x0000000a1500720c */ /* 0x008fc40003f45270 */
[----:B------:R-:W2:Y:S01]  /*06f0*/  SHFL.IDX PT, R21, R10, 0x17, 0x1f ;  /* 0x02e01f000a157f89 */ /* 0x000ea200000e0000 */
[-C--:B----4-:R-:W-:Y:S02]  /*0700*/  ISETP.NE.AND P6, PT, R19, R10.reuse, PT ;  /* 0x0000000a1300720c */ /* 0x090fe40003fc5270 */
[----:B------:R-:W-:Y:S01]  /*0710*/  IADD3 R12, PT, PT, R7, R23, R12 ;  /* 0x00000017070c7210 */ /* 0x000fe20007ffe00c */
[----:B------:R-:W3:Y:S01]  /*0720*/  SHFL.IDX PT, R19, R10, 0x1a, 0x1f ;  /* 0x03401f000a137f89 */ /* 0x000ee200000e0000 */
[----:B------:R-:W-:Y:S02]  /*0730*/  SEL R29, RZ, 0x8000, P1 ;  /* 0x00008000ff1d7807 */ /* 0x000fe40000800000 */
[----:B------:R-:W-:Y:S01]  /*0740*/  SEL R7, RZ, 0x10000, P2 ;  /* 0x00010000ff077807 */ /* 0x000fe20001000000 */
[----:B------:R-:W4:Y:S01]  /*0750*/  SHFL.IDX PT, R23, R10, 0x19, 0x1f ;  /* 0x03201f000a177f89 */ /* 0x000f2200000e0000 */
[----:B-----5:R-:W-:Y:S02]  /*0760*/  ISETP.NE.AND P3, PT, R25, R10, PT ;  /* 0x0000000a1900720c */ /* 0x020fe40003f65270 */
[----:B------:R-:W-:Y:S01]  /*0770*/  IADD3 R12, PT, PT, R7, R29, R12 ;  /* 0x0000001d070c7210 */ /* 0x000fe20007ffe00c */
[----:B------:R-:W-:Y:S01]  /*0780*/  SHFL.IDX PT, R25, R10, 0x1c, 0x1f ;  /* 0x03801f000a197f89 */ /* 0x000fe200000e0000 */
[----:B------:R-:W-:-:S02]  /*0790*/  SEL R29, RZ, 0x20000, P5 ;  /* 0x00020000ff1d7807 */ /* 0x000fc40002800000 */
[----:B------:R-:W-:Y:S02]  /*07a0*/  SEL R7, RZ, 0x40000, P6 ;  /* 0x00040000ff077807 */ /* 0x000fe40003000000 */
[-C--:B------:R-:W-:Y:S02]  /*07b0*/  ISETP.NE.AND P1, PT, R27, R10.reuse, PT ;  /* 0x0000000a1b00720c */ /* 0x080fe40003f25270 */
[----:B------:R-:W5:Y:S01]  /*07c0*/  SHFL.IDX PT, R27, R10, 0x1b, 0x1f ;  /* 0x03601f000a1b7f89 */ /* 0x000f6200000e0000 */
[----:B------:R-:W-:Y:S02]  /*07d0*/  IADD3 R12, PT, PT, R7, R29, R12 ;  /* 0x0000001d070c7210 */ /* 0x000fe40007ffe00c */
[----:B------:R-:W-:Y:S02]  /*07e0*/  SEL R7, RZ, 0x100000, P1 ;  /* 0x00100000ff077807 */ /* 0x000fe40000800000 */
[-C--:B0-----:R-:W-:Y:S02]  /*07f0*/  ISETP.NE.AND P2, PT, R13, R10.reuse, PT ;  /* 0x0000000a0d00720c */ /* 0x081fe40003f45270 */
[----:B------:R-:W-:Y:S01]  /*0800*/  ISETP.NE.AND P1, PT, R15, R10, PT ;  /* 0x0000000a0f00720c */ /* 0x000fe20003f25270 */
[----:B------:R-:W-:Y:S01]  /*0810*/  SHFL.IDX PT, R13, R10, 0x1e, 0x1f ;  /* 0x03c01f000a0d7f89 */ /* 0x000fe200000e0000 */
[----:B------:R-:W-:-:S02]  /*0820*/  SEL R29, RZ, 0x80000, P3 ;  /* 0x00080000ff1d7807 */ /* 0x000fc40001800000 */
[----:B------:R-:W-:Y:S01]  /*0830*/  SEL R11, RZ, 0x200000, P2 ;  /* 0x00200000ff0b7807 */ /* 0x000fe20001000000 */
[----:B------:R-:W0:Y:S01]  /*0840*/  SHFL.IDX PT, R15, R10, 0x1d, 0x1f ;  /* 0x03a01f000a0f7f89 */ /* 0x000e2200000e0000 */
[----:B------:R-:W-:Y:S02]  /*0850*/  IADD3 R12, PT, PT, R7, R29, R12 ;  /* 0x0000001d070c7210 */ /* 0x000fe40007ffe00c */
[----:B------:R-:W-:Y:S02]  /*0860*/  SEL R7, RZ, 0x400000, P1 ;  /* 0x00400000ff077807 */ /* 0x000fe40000800000 */
[-C--:B-1----:R-:W-:Y:S02]  /*0870*/  ISETP.NE.AND P2, PT, R17, R10.reuse, PT ;  /* 0x0000000a1100720c */ /* 0x082fe40003f45270 */
[----:B--2---:R-:W-:Y:S02]  /*0880*/  ISETP.NE.AND P1, PT, R21, R10, PT ;  /* 0x0000000a1500720c */ /* 0x004fe40003f25270 */
[----:B------:R-:W-:-:S02]  /*0890*/  IADD3 R11, PT, PT, R7, R11, R12 ;  /* 0x0000000b070b7210 */ /* 0x000fc40007ffe00c */
[----:B------:R-:W-:Y:S02]  /*08a0*/  SEL R7, RZ, 0x1000000, P2 ;  /* 0x01000000ff077807 */ /* 0x000fe40001000000 */
[-C--:B---3--:R-:W-:Y:S02]  /*08b0*/  ISETP.NE.AND P2, PT, R19, R10.reuse, PT ;  /* 0x0000000a1300720c */ /* 0x088fe40003f45270 */
[----:B------:R1:W2:Y:S01]  /*08c0*/  SHFL.IDX PT, R19, R10, 0x1f, 0x1f ;  /* 0x03e01f000a137f89 */ /* 0x0002a200000e0000 */
[----:B------:R-:W-:Y:S02]  /*08d0*/  SEL R12, RZ, 0x800000, P1 ;  /* 0x00800000ff0c7807 */ /* 0x000fe40000800000 */
[----:B----4-:R-:W-:Y:S02]  /*08e0*/  ISETP.NE.AND P1, PT, R23, R10, PT ;  /* 0x0000000a1700720c */ /* 0x010fe40003f25270 */
[----:B------:R-:W-:Y:S02]  /*08f0*/  IADD3 R12, PT, PT, R7, R12, R11 ;  /* 0x0000000c070c7210 */ /* 0x000fe40007ffe00b */
[----:B------:R-:W-:-:S02]  /*0900*/  SEL R17, RZ, 0x2000000, P1 ;  /* 0x02000000ff117807 */ /* 0x000fc40000800000 */
[----:B------:R-:W-:Y:S02]  /*0910*/  SEL R7, RZ, 0x4000000, P2 ;  /* 0x04000000ff077807 */ /* 0x000fe40001000000 */
[-C--:B-----5:R-:W-:Y:S02]  /*0920*/  ISETP.NE.AND P1, PT, R27, R10.reuse, PT ;  /* 0x0000000a1b00720c */ /* 0x0a0fe40003f25270 */
[----:B------:R-:W-:Y:S02]  /*0930*/  ISETP.NE.AND P2, PT, R25, R10, PT ;  /* 0x0000000a1900720c */ /* 0x000fe40003f45270 */
[----:B------:R-:W-:Y:S02]  /*0940*/  IADD3 R12, PT, PT, R7, R17, R12 ;  /* 0x00000011070c7210 */ /* 0x000fe40007ffe00c */
[----:B------:R-:W-:Y:S02]  /*0950*/  SEL R11, RZ, 0x8000000, P1 ;  /* 0x08000000ff0b7807 */ /* 0x000fe40000800000 */
[----:B------:R-:W-:-:S02]  /*0960*/  SEL R7, RZ, 0x10000000, P2 ;  /* 0x10000000ff077807 */ /* 0x000fc40001000000 */
[-C--:B0-----:R-:W-:Y:S02]  /*0970*/  ISETP.NE.AND P1, PT, R15, R10.reuse, PT ;  /* 0x0000000a0f00720c */ /* 0x081fe40003f25270 */
[----:B------:R-:W-:Y:S02]  /*0980*/  ISETP.NE.AND P2, PT, R13, R10, PT ;  /* 0x0000000a0d00720c */ /* 0x000fe40003f45270 */
[----:B------:R-:W-:Y:S02]  /*0990*/  IADD3 R11, PT, PT, R7, R11, R12 ;  /* 0x0000000b070b7210 */ /* 0x000fe40007ffe00c */
[----:B------:R-:W-:Y:S02]  /*09a0*/  SEL R12, RZ, 0x20000000, P1 ;  /* 0x20000000ff0c7807 */ /* 0x000fe40000800000 */
[----:B------:R-:W-:-:S04]  /*09b0*/  SEL R7, RZ, 0x40000000, P2 ;  /* 0x40000000ff077807 */ /* 0x000fc80001000000 */
[----:B-12---:R-:W-:-:S07]  /*09c0*/  IADD3 R11, PT, PT, R7, R12, R11 ;  /* 0x0000000c070b7210 */ /* 0x006fce0007ffe00b */
.L_x_262:
[----:B------:R-:W-:Y:S01]  /*09d0*/  ISETP.NE.AND P1, PT, R19, R10, PT ;  /* 0x0000000a1300720c */ /* 0x000fe20003f25270 */
[----:B------:R-:W-:-:S03]  /*09e0*/  IMAD.MOV.U32 R7, RZ, RZ, -0x1 ;  /* 0xffffffffff077424 */ /* 0x000fc600078e00ff */
[----:B------:R-:W-:Y:S02]  /*09f0*/  SEL R8, RZ, 0x80000000, P1 ;  /* 0x80000000ff087807 */ /* 0x000fe40000800000 */
[----:B------:R-:W-:-:S03]  /*0a00*/  SHF.L.W.U32 R12, R7, R6, RZ ;  /* 0x00000006070c7219 */ /* 0x000fc60000000eff */
[C---:B------:R-:W-:Y:S01]  /*0a10*/  IMAD.IADD R8, R11.reuse, 0x1, R8 ;  /* 0x000000010b087824 */ /* 0x040fe200078e0208 */
[----:B------:R-:W-:-:S04]  /*0a20*/  LOP3.LUT R12, R11, R12, RZ, 0x30, !PT ;  /* 0x0000000c0b0c7212 */ /* 0x000fc800078e30ff */
[----:B------:R-:W-:Y:S08]  /*0a30*/  POPC R7, R12 ;  /* 0x0000000c00077309 */ /* 0x000ff00000000000 */
[----:B------:R-:W0:Y:S02]  /*0a40*/  POPC R8, R8 ;  /* 0x0000000800087309 */ /* 0x000e240000000000 */
[----:B0-----:R-:W-:-:S05]  /*0a50*/  VIADD R14, R8, 0xffffffff ;  /* 0xffffffff080e7836 */ /* 0x001fca0000000000 */
[----:B------:R-:W-:-:S13]  /*0a60*/  ISETP.NE.AND P1, PT, R7, R14, PT ;  /* 0x0000000e0700720c */ /* 0x000fda0003f25270 */
[----:B------:R-:W-:-:S04]  /*0a70*/  @!P1 IMAD R9, R2, 0x400, R3 ;  /* 0x0000040002099824 */ /* 0x000fc800078e0203 */
[----:B------:R-:W-:-:S05]  /*0a80*/  @!P1 IMAD R9, R10, 0x4, R9 ;  /* 0x000000040a099824 */ /* 0x000fca00078e0209 */
[----:B------:R0:W-:Y:S02]  /*0a90*/  @!P1 STS [R9], R8 ;  /* 0x0000000809009388 */ /* 0x0001e40000000800 */
.L_x_226:
[----:B------:R-:W-:Y:S05]  /*0aa0*/  WARPSYNC.ALL ;  /* 0x0000000000007948 */ /* 0x000fea0003800000 */
[----:B------:R-:W-:Y:S06]  /*0ab0*/  BAR.SYNC.DEFER_BLOCKING 0x0 ;  /* 0x0000000000007b1d */ /* 0x000fec0000010000 */
[----:B------:R-:W-:Y:S05]  /*0ac0*/  @P0 EXIT ;  /* 0x000000000000094d */ /* 0x000fea0003800000 */
[----:B------:R-:W-:Y:S01]  /*0ad0*/  ISETP.GE.U32.AND P0, PT, R6, 0x20, PT ;  /* 0x000000200600780c */ /* 0x000fe20003f06070 */
[----:B------:R-:W-:Y:S01]  /*0ae0*/  BSSY.RECONVERGENT B0, `(.L_x_228) ;  /* 0x000007c000007945 */ /* 0x000fe20003800200 */
[----:B------:R-:W-:-:S11]  /*0af0*/  IMAD.MOV.U32 R6, RZ, RZ, RZ ;  /* 0x000000ffff067224 */ /* 0x000fd600078e00ff */
[----:B------:R-:W-:Y:S05]  /*0b00*/  @!P0 BRA `(.L_x_229) ;  /* 0x0000000400e48947 */ /* 0x000fea0003800000 */
[----:B------:R-:W-:Y:S01]  /*0b10*/  IMAD R3, R10, 0x4, R3 ;  /* 0x000000040a037824 */ /* 0x000fe200078e0203 */
[----:B------:R-:W-:-:S04]  /*0b20*/  ISETP.NE.AND P0, PT, R2, 0x1, PT ;  /* 0x000000010200780c */ /* 0x000fc80003f05270 */
[----:B------:R1:W2:Y:S09]  /*0b30*/  LDS R6, [R3] ;  /* 0x0000000003067984 */ /* 0x0002b20000000800 */
[----:B-1----:R-:W-:Y:S05]  /*0b40*/  @!P0 BRA `(.L_x_229) ;  /* 0x0000000400d48947 */ /* 0x002fea0003800000 */
[----:B0-----:R-:W2:Y:S01]  /*0b50*/  LDS R9, [R3+0x400] ;  /* 0x0004000003097984 */ /* 0x001ea20000000800 */
[----:B------:R-:W-:Y:S01]  /*0b60*/  ISETP.NE.AND P0, PT, R2, 0x2, PT ;  /* 0x000000020200780c */ /* 0x000fe20003f05270 */
[----:B--2---:R-:W-:-:S12]  /*0b70*/  IMAD.IADD R6, R6, 0x1, R9 ;  /* 0x0000000106067824 */ /* 0x004fd800078e0209 */
[----:B------:R-:W-:Y:S05]  /*0b80*/  @!P0 BRA `(.L_x_229) ;  /* 0x0000000400c48947 */ /* 0x000fea0003800000 */
[----:B------:R-:W0:Y:S01]  /*0b90*/  LDS R9, [R3+0x800] ;  /* 0x0008000003097984 */ /* 0x000e220000000800 */
[----:B------:R-:W-:Y:S01]  /*0ba0*/  ISETP.NE.AND P0, PT, R2, 0x3, PT ;  /* 0x000000030200780c */ /* 0x000fe20003f05270 */
[----:B0-----:R-:W-:-:S12]  /*0bb0*/  IMAD.IADD R6, R6, 0x1, R9 ;  /* 0x0000000106067824 */ /* 0x001fd800078e0209 */
        /* <DEDUP_REMOVED lines=105> */
[----:B------:R-:W-:Y:S01]  /*1250*/  ISETP.NE.AND P0, PT, R2, 0x1e, PT ;  /* 0x0000001e0200780c */ /* 0x000fe20003f05270 */
[----:B------:R-:W0:-:S12]  /*1260*/  LDS R9, [R3+0x7400] ;  /* 0x0074000003097984 */ /* 0x000e180000000800 */
[----:B------:R-:W1:Y:S01]  /*1270*/  @P0 LDS R11, [R3+0x7800] ;  /* 0x00780000030b0984 */ /* 0x000e620000000800 */
[----:B0-----:R-:W-:-:S04]  /*1280*/  IMAD.IADD R6, R6, 0x1, R9 ;  /* 0x0000000106067824 */ /* 0x001fc800078e0209 */
[----:B-1----:R-:W-:-:S07]  /*1290*/  @P0 IMAD.IADD R6, R6, 0x1, R11 ;  /* 0x0000000106060824 */ /* 0x002fce00078e020b */
.L_x_229:
[----:B------:R-:W-:Y:S05]  /*12a0*/  BSYNC.RECONVERGENT B0 ;  /* 0x0000000000007941 */ /* 0x000fea0003800200 */
.L_x_228:
[----:B------:R-:W-:Y:S01]  /*12b0*/  VIADD R4, R4, 0x8000 ;  /* 0x0000800004047836 */ /* 0x000fe20000000000 */
[----:B------:R-:W1:Y:S04]  /*12c0*/  LDC.64 R2, c[0x0][0x388] ;  /* 0x0000e200ff027b82 */ /* 0x000e680000000a00 */
[----:B------:R-:W-:-:S05]  /*12d0*/  LEA R5, R5, R4, 0x18 ;  /* 0x0000000405057211 */ /* 0x000fca00078ec0ff */
[----:B------:R-:W-:-:S06]  /*12e0*/  IMAD R10, R10, 0x4, R5 ;  /* 0x000000040a0a7824 */ /* 0x000fcc00078e0205 */
[----:B------:R-:W2:Y:S02]  /*12f0*/  LDS R10, [R10] ;  /* 0x000000000a0a7984 */ /* 0x000ea40000000800 */
[----:B--2---:R-:W-:-:S05]  /*1300*/  IADD3 R7, PT, PT, R10, R6, R7 ;  /* 0x000000060a077210 */ /* 0x004fca0007ffe007 */
[----:B-1----:R-:W-:-:S05]  /*1310*/  IMAD.WIDE.U32 R2, R7, 0x4, R2 ;  /* 0x0000000407027825 */ /* 0x002fca00078e0002 */
[----:B------:R-:W-:Y:S01]  /*1320*/  STG.E desc[UR6][R2.64], R0 ;  /* 0x0000000002007986 */ /* 0x000fe2000c101906 */
[----:B------:R-:W-:Y:S05]  /*1330*/  EXIT ;  /* 0x000000000000794d */ /* 0x000fea0003800000 */
.L_x_227:
[----:B------:R-:W-:Y:S02]  /*1340*/  IMAD.MOV.U32 R9, RZ, RZ, RZ ;  /* 0x000000ffff097224 */ /* 0x000fe400078e00ff */
[----:B------:R-:W-:Y:S02]  /*1350*/  IMAD.MOV.U32 R8, RZ, RZ, 0x1f ;  /* 0x0000001fff087424 */ /* 0x000fe400078e00ff */
[----:B------:R-:W-:-:S07]  /*1360*/  IMAD.MOV.U32 R7, RZ, RZ, -0x1 ;  /* 0xffffffffff077424 */ /* 0x000fce00078e00ff */
[----:B------:R-:W-:Y:S05]  /*1370*/  WARPSYNC.COLLECTIVE R7, `(.L_x_230) ;  /* 0x0000000007087348 */ /* 0x000fea0003c00000 */
[----:B------:R0:W1:Y:S02]  /*1380*/  SHFL.IDX P2, R11, R10, R9, R8 ;  /* 0x000000090a0b7389 */ /* 0x0000640000040008 */
[----:B01----:R-:W-:Y:S05]  /*1390*/  ENDCOLLECTIVE ;  /* 0x000000000000791b */ /* 0x003fea0003800000 */
.L_x_230:
[----:B------:R-:W-:Y:S02]  /*13a0*/  IMAD.MOV.U32 R9, RZ, RZ, 0x1 ;  /* 0x00000001ff097424 */ /* 0x000fe400078e00ff */
[----:B------:R-:W-:-:S07]  /*13b0*/  IMAD.MOV.U32 R15, RZ, RZ, R11 ;  /* 0x000000ffff0f7224 */ /* 0x000fce00078e000b */
[----:B------:R-:W-:Y:S05]  /*13c0*/  WARPSYNC.COLLECTIVE R7, `(.L_x_231) ;  /* 0x0000000007087348 */ /* 0x000fea0003c00000 */
[----:B------:R0:W1:Y:S02]  /*13d0*/  SHFL.IDX P2, R11, R10, R9, R8 ;  /* 0x000000090a0b7389 */ /* 0x0000640000040008 */
[----:B01----:R-:W-:Y:S05]  /*13e0*/  ENDCOLLECTIVE ;  /* 0x000000000000791b */ /* 0x003fea0003800000 */
.L_x_231:
[----:B------:R-:W-:Y:S02]  /*13f0*/  IMAD.MOV.U32 R9, RZ, RZ, 0x2 ;  /* 0x00000002ff097424 */ /* 0x000fe400078e00ff */
[----:B------:R-:W-:-:S07]  /*1400*/  IMAD.MOV.U32 R25, RZ, RZ, R11 ;  /* 0x000000ffff197224 */ /* 0x000fce00078e000b */
[----:B------:R-:W-:Y:S05]  /*1410*/  WARPSYNC.COLLECTIVE R7, `(.L_x_232) ;  /* 0x0000000007087348 */ /* 0x000fea0003c00000 */
[----:B------:R0:W1:Y:S02]  /*1420*/  SHFL.IDX P2, R11, R10, R9, R8 ;  /* 0x000000090a0b7389 */ /* 0x0000640000040008 */
[----:B01----:R-:W-:Y:S05]  /*1430*/  ENDCOLLECTIVE ;  /* 0x000000000000791b */ /* 0x003fea0003800000 */
.L_x_232:
[----:B------:R-:W-:Y:S01]  /*1440*/  ISETP.NE.AND P3, PT, R25, R10, PT ;  /* 0x0000000a1900720c */ /* 0x000fe20003f65270 */
[----:B------:R-:W-:Y:S02]  /*1450*/  IMAD.MOV.U32 R9, RZ, RZ, 0x3 ;  /* 0x00000003ff097424 */ /* 0x000fe400078e00ff */
[----:B------:R-:W-:-:S10]  /*1460*/  IMAD.MOV.U32 R27, RZ, RZ, R11 ;  /* 0x000000ffff1b7224 */ /* 0x000fd400078e000b */
[----:B------:R-:W-:Y:S05]  /*1470*/  WARPSYNC.COLLECTIVE R7, `(.L_x_233) ;  /* 0x0000000007087348 */ /* 0x000fea0003c00000 */
[----:B------:R0:W1:Y:S02]  /*1480*/  SHFL.IDX P2, R11, R10, R9, R8 ;  /* 0x000000090a0b7389 */ /* 0x0000640000040008 */
[----:B01----:R-:W-:Y:S05]  /*1490*/  ENDCOLLECTIVE ;  /* 0x000000000000791b */ /* 0x003fea0003800000 */
.L_x_233:
[----:B------:R-:W-:Y:S01]  /*14a0*/  ISETP.NE.AND P4, PT, R27, R10, PT ;  /* 0x0000000a1b00720c */ /* 0x000fe20003f85270 */
[----:B------:R-:W-:Y:S02]  /*14b0*/  IMAD.MOV.U32 R9, RZ, RZ, 0x4 ;  /* 0x00000004ff097424 */ /* 0x000fe400078e00ff */
[----:B------:R-:W-:-:S10]  /*14c0*/  IMAD.MOV.U32 R29, RZ, RZ, R11 ;  /* 0x000000ffff1d7224 */ /* 0x000fd400078e000b */
[----:B------:R-:W-:Y:S05]  /*14d0*/  WARPSYNC.COLLECTIVE R7, `(.L_x_234) ;  /* 0x0000000007087348 */ /* 0x000fea0003c00000 */
[----:B------:R0:W1:Y:S02]  /*14e0*/  SHFL.IDX P2, R11, R10, R9, R8 ;  /* 0x000000090a0b7389 */ /* 0x0000640000040008 */
[----:B01----:R-:W-:Y:S05]  /*14f0*/  ENDCOLLECTIVE ;  /* 0x000000000000791b */ /* 0x003fea0003800000 */
.L_x_234:
[----:B------:R-:W-:Y:S02]  /*1500*/  ISETP.NE.AND P1, PT, R29, R10, PT ;  /* 0x0000000a1d00720c */ /* 0x000fe40003f25270 */
[----:B------:R-:W-:Y:S01]  /*1510*/  SEL R29, RZ, 0x2, P3 ;  /* 0x00000002ff1d7807 */ /* 0x000fe20001800000 */
[----:B------:R-:W-:Y:S02]  /*1520*/  IMAD.MOV.U32 R9, RZ, RZ, 0x5 ;  /* 0x00000005ff097424 */ /* 0x000fe400078e00ff */
[----:B------:R-:W-:-:S08]  /*1530*/  IMAD.MOV.U32 R12, RZ, RZ, R11 ;  /* 0x000000ffff0c7224 */ /* 0x000fd000078e000b */
[----:B------:R-:W-:Y:S05]  /*1540*/  WARPSYNC.COLLECTIVE R7, `(.L_x_235) ;  /* 0x0000000007087348 */ /* 0x000fea0003c00000 */
[----:B------:R0:W1:Y:S02]  /*1550*/  SHFL.IDX P2, R11, R10, R9, R8 ;  /* 0x000000090a0b7389 */ /* 0x0000640000040008 */
[----:B01----:R-:W-:Y:S05]  /*1560*/  ENDCOLLECTIVE ;  /* 0x000000000000791b */ /* 0x003fea0003800000 */
.L_x_235:
[----:B------:R-:W-:Y:S02]  /*1570*/  ISETP.NE.AND P3, PT, R12, R10, PT ;  /* 0x0000000a0c00720c */ /* 0x000fe40003f65270 */
[----:B------:R-:W-:Y:S01]  /*1580*/  SEL R12, RZ, 0x8, P1 ;  /* 0x00000008ff0c7807 */ /* 0x000fe20000800000 */
[----:B------:R-:W-:Y:S02]  /*1590*/  IMAD.MOV.U32 R9, RZ, RZ, 0x6 ;  /* 0x00000006ff097424 */ /* 0x000fe400078e00ff */
[----:B------:R-:W-:-:S08]  /*15a0*/  IMAD.MOV.U32 R16, RZ, RZ, R11 ;  /* 0x000000ffff107224 */ /* 0x000fd000078e000b */
[----:B------:R-:W-:Y:S05]  /*15b0*/  WARPSYNC.COLLECTIVE R7, `(.L_x_236) ;  /* 0x0000000007087348 */ /* 0x000fea0003c00000 */
[----:B------:R0:W1:Y:S02]  /*15c0*/  SHFL.IDX P2, R11, R10, R9, R8 ;  /* 0x000000090a0b7389 */ /* 0x0000640000040008 */
[----:B01----:R-:W-:Y:S05]  /*15d0*/  ENDCOLLECTIVE ;  /* 0x000000000000791b */ /* 0x003fea0003800000 */
.L_x_236:
[----:B------:R-:W-:Y:S02]  /*15e0*/  IMAD.MOV.U32 R9, RZ, RZ, 0x7 ;  /* 0x00000007ff097424 */ /* 0x000fe400078e00ff */
[----:B------:R-:W-:-:S07]  /*15f0*/  IMAD.MOV.U32 R13, RZ, RZ, R11 ;  /* 0x000000ffff0d7224 */ /* 0x000fce00078e000b */
[----:B------:R-:W-:Y:S05]  /*1600*/  WARPSYNC.COLLECTIVE R7, `(.L_x_237) ;  /* 0x0000000007087348 */ /* 0x000fea0003c00000 */
[----:B------:R0:W1:Y:S02]  /*1610*/  SHFL.IDX P2, R11, R10, R9, R8 ;  /* 0x000000090a0b7389 */ /* 0x0000640000040008 */
[----:B01----:R-:W-:Y:S05]  /*1620*/  ENDCOLLECTIVE ;  /* 0x000000000000791b */ /* 0x003fea0003800000 */
.L_x_237:
[----:B------:R-:W-:Y:S01]  /*1630*/  ISETP.NE.AND P1, PT, R13, R10, PT ;  /* 0x0000000a0d00720c */ /* 0x000fe20003f25270 */
[----:B------:R-:W-:Y:S02]  /*1640*/  IMAD.MOV.U32 R9, RZ, RZ, 0x8 ;  /* 0x00000008ff097424 */ /* 0x000fe400078e00ff */
[----:B------:R-:W-:-:S10]  /*1650*/  IMAD.MOV.U32 R21, RZ, RZ, R11 ;  /* 0x000000ffff157224 */ /* 0x000fd400078e000b */
[----:B------:R-:W-:Y:S05]  /*1660*/  WARPSYNC.COLLECTIVE R7, `(.L_x_238) ;  /* 0x0000000007087348 */ /* 0x000fea0003c00000 */
[----:B------:R0:W1:Y:S02]  /*1670*/  SHFL.IDX P2, R11, R10, R9, R8 ;  /* 0x000000090a0b7389 */ /* 0x0000640000040008 */
[----:B01----:R-:W-:Y:S05]  /*1680*/  ENDCOLLECTIVE ;  /* 0x000000000000791b */ /* 0x003fea0003800000 */
.L_x_238:
[----:B------:R-:W-:Y:S01]  /*1690*/  IMAD.MOV.U32 R9, RZ, RZ, 0x9 ;  /* 0x00000009ff097424 */ /* 0x000fe200078e00ff */
[-C--:B------:R-:W-:Y:S01]  /*16a0*/  ISETP.NE.AND P2, PT, R15, R10.reuse, PT ;  /* 0x0000000a0f00720c */ /* 0x080fe20003f45270 */
[----:B------:R-:W-:Y:S01]  /*16b0*/  IMAD.MOV.U32 R23, RZ, RZ, R11 ;  /* 0x000000ffff177224 */ /* 0x000fe200078e000b */
[----:B------:R-:W-:Y:S02]  /*16c0*/  SEL R15, RZ, 0x4, P4 ;  /* 0x00000004ff0f7807 */ /* 0x000fe40002000000 */
[----:B------:R-:W-:Y:S02]  /*16d0*/  SEL R14, RZ, 0x1, P2 ;  /* 0x00000001ff0e7807 */ /* 0x000fe40001000000 */
[----:B------:R-:W-:Y:S02]  /*16e0*/  ISETP.NE.AND P4, PT, R16, R10, PT ;  /* 0x0000000a1000720c */ /* 0x000fe40003f85270 */
[----:B------:R-:W-:Y:S02]  /*16f0*/  IADD3 R29, PT, PT, R15, R29, R14 ;  /* 0x0000001d0f1d7210 */ /* 0x000fe40007ffe00e */
[----:B------:R-:W-:-:S09]  /*1700*/  SEL R14, RZ, 0x10, P3 ;  /* 0x00000010ff0e7807 */ /* 0x000fd20001800000 */
[----:B------:R-:W-:Y:S05]  /*1710*/  WARPSYNC.COLLECTIVE R7, `(.L_x_239) ;  /* 0x0000000007087348 */ /* 0x000fea0003c00000 */
[----:B------:R0:W1:Y:S02]  /*1720*/  SHFL.IDX P2, R11, R10, R9, R8 ;  /* 0x000000090a0b7389 */ /* 0x0000640000040008 */
[----:B01----:R-:W-:Y:S05]  /*1730*/  ENDCOLLECTIVE ;  /* 0x000000000000791b */ /* 0x003fea0003800000 */
.L_x_239:
[----:B------:R-:W-:Y:S02]  /*1740*/  ISETP.NE.AND P3, PT, R21, R10, PT ;  /* 0x0000000a1500720c */ /* 0x000fe40003f65270 */
[----:B------:R-:W-:Y:S02]  /*1750*/  IADD3 R12, PT, PT, R14, R12, R29 ;  /* 0x0000000c0e0c7210 */ /* 0x000fe40007ffe01d */
[----:B------:R-:W-:Y:S02]  /*1760*/  SEL R14, RZ, 0x40, P1 ;  /* 0x00000040ff0e7807 */ /* 0x000fe40000800000 */
[----:B------:R-:W-:Y:S02]  /*1770*/  ISETP.NE.AND P1, PT, R23, R10, PT ;  /* 0x0000000a1700720c */ /* 0x000fe40003f25270 */
[----:B------:R-:W-:-:S04]  /*1780*/  SEL R29, RZ, 0x20, P4 ;  /* 0x00000020ff1d7807 */ /* 0x000fc80002000000 */
[----:B------:R-:W-:Y:S01]  /*1790*/  IADD3 R12, PT, PT, R14, R29, R12 ;  /* 0x0000001d0e0c7210 */ /* 0x000fe20007ffe00c */
[----:B------:R-:W-:Y:S01]  /*17a0*/  IMAD.MOV.U32 R9, RZ, RZ, 0xa ;  /* 0x0000000aff097424 */ /* 0x000fe200078e00ff */
[----:B------:R-:W-:Y:S02]  /*17b0*/  SEL R14, RZ, 0x100, P1 ;  /* 0x00000100ff0e7807 */ /* 0x000fe40000800000 */
[----:B------:R-:W-:-:S04]  /*17c0*/  SEL R29, RZ, 0x80, P3 ;  /* 0x00000080ff1d7807 */ /* 0x000fc80001800000 */
[----:B------:R-:W-:Y:S01]  /*17d0*/  IADD3 R12, PT, PT, R14, R29, R12 ;  /* 0x0000001d0e0c7210 */ /* 0x000fe20007ffe00c */
[----:B------:R-:W-:-:S07]  /*17e0*/  IMAD.MOV.U32 R17, RZ, RZ, R11 ;  /* 0x000000ffff117224 */ /* 0x000fce00078e000b */
[----:B------:R-:W-:Y:S05]  /*17f0*/  WARPSYNC.COLLECTIVE R7, `(.L_x_240) ;  /* 0x0000000007087348 */ /* 0x000fea0003c00000 */
[----:B------:R0:W1:Y:S02]  /*1800*/  SHFL.IDX P2, R11, R10, R9, R8 ;  /* 0x000000090a0b7389 */ /* 0x0000640000040008 */
[----:B01----:R-:W-:Y:S05]  /*1810*/  ENDCOLLECTIVE ;  /* 0x000000000000791b */ /* 0x003fea0003800000 */
.L_x_240:
[----:B------:R-:W-:-:S04]  /*1820*/  ISETP.NE.AND P1, PT, R17, R10, PT ;  /* 0x0000000a1100720c */ /* 0x000fc80003f25270 */
[----:B------:R-:W-:Y:S01]  /*1830*/  SEL R29, RZ, 0x200, P1 ;  /* 0x00000200ff1d7807 */ /* 0x000fe20000800000 */
[----:B------:R-:W-:Y:S02]  /*1840*/  IMAD.MOV.U32 R9, RZ, RZ, 0xb ;  /* 0x0000000bff097424 */ /* 0x000fe400078e00ff */
[----:B------:R-:W-:-:S07]  /*1850*/  IMAD.MOV.U32 R19, RZ, RZ, R11 ;  /* 0x000000ffff137224 */ /* 0x000fce00078e000b */
[----:B------:R-:W-:Y:S05]  /*1860*/  WARPSYNC.COLLECTIVE R7, `(.L_x_241) ;  /* 0x0000000007087348 */ /* 0x000fea0003c00000 */
[----:B------:R0:W1:Y:S02]  /*1870*/  SHFL.IDX P2, R11, R10, R9, R8 ;  /* 0x000000090a0b7389 */ /* 0x0000640000040008 */
[----:B01----:R-:W-:Y:S05]  /*1880*/  ENDCOLLECTIVE ;  /* 0x000000000000791b */ /* 0x003fea0003800000 */
.L_x_241:
[----:B------:R-:W-:-:S04]  /*1890*/  ISETP.NE.AND P3, PT, R19, R10, PT ;  /* 0x0000000a1300720c */ /* 0x000fc80003f65270 */
[----:B------:R-:W-:-:S04]  /*18a0*/  SEL R14, RZ, 0x400, P3 ;  /* 0x00000400ff0e7807 */ /* 0x000fc80001800000 */
[----:B------:R-:W-:Y:S01]  /*18b0*/  IADD3 R12, PT, PT, R14, R29, R12 ;  /* 0x0000001d0e0c7210 */ /* 0x000fe20007ffe00c */
[----:B------:R-:W-:Y:S02]  /*18c0*/  IMAD.MOV.U32 R9, RZ, RZ, 0xc ;  /* 0x0000000cff097424 */ /* 0x000fe400078e00ff */
[----:B------:R-:W-:-:S07]  /*18d0*/  IMAD.MOV.U32 R27, RZ, RZ, R11 ;  /* 0x000000ffff1b7224 */ /* 0x000fce00078e000b */
[----:B------:R-:W-:Y:S05]  /*18e0*/  WARPSYNC.COLLECTIVE R7, `(.L_x_242) ;  /* 0x0000000007087348 */ /* 0x000fea0003c00000 */
[----:B------:R0:W1:Y:S02]  /*18f0*/  SHFL.IDX P2, R11, R10, R9, R8 ;  /* 0x000000090a0b7389 */ /* 0x0000640000040008 */
[----:B01----:R-:W-:Y:S05]  /*1900*/  ENDCOLLECTIVE ;  /* 0x000000000000791b */ /* 0x003fea0003800000 */
.L_x_242:
[----:B------:R-:W-:-:S04]  /*1910*/  ISETP.NE.AND P4, PT, R27, R10, PT ;  /* 0x0000000a1b00720c */ /* 0x000fc80003f85270 */
[----:B------:R-:W-:Y:S01]  /*1920*/  SEL R29, RZ, 0x800, P4 ;  /* 0x00000800ff1d7807 */ /* 0x000fe20002000000 */
[----:B------:R-:W-:Y:S02]  /*1930*/  IMAD.MOV.U32 R9, RZ, RZ, 0xd ;  /* 0x0000000dff097424 */ /* 0x000fe400078e00ff */
[----:B------:R-:W-:-:S07]  /*1940*/  IMAD.MOV.U32 R25, RZ, RZ, R11 ;  /* 0x000000ffff197224 */ /* 0x000fce00078e000b */
[----:B------:R-:W-:Y:S05]  /*1950*/  WARPSYNC.COLLECTIVE R7, `(.L_x_243) ;  /* 0x0000000007087348 */ /* 0x000fea0003c00000 */
[----:B------:R0:W1:Y:S02]  /*1960*/  SHFL.IDX P2, R11, R10, R9, R8 ;  /* 0x000000090a0b7389 */ /* 0x0000640000040008 */
[----:B01----:R-:W-:Y:S05]  /*1970*/  ENDCOLLECTIVE ;  /* 0x000000000000791b */ /* 0x003fea0003800000 */
.L_x_243:
        /* <DEDUP_REMOVED lines=8> */
.L_x_244:
[----:B------:R-:W-:Y:S01]  /*1a00*/  ISETP.NE.AND P1, PT, R13, R10, PT ;  /* 0x0000000a0d00720c */ /* 0x000fe20003f25270 */
[----:B------:R-:W-:Y:S02]  /*1a10*/  IMAD.MOV.U32 R9, RZ, RZ, 0xf ;  /* 0x0000000fff097424 */ /* 0x000fe400078e00ff */
[----:B------:R-:W-:-:S10]  /*1a20*/  IMAD.MOV.U32 R15, RZ, RZ, R11 ;  /* 0x000000ffff0f7224 */ /* 0x000fd400078e000b */
[----:B------:R-:W-:Y:S05]  /*1a30*/  WARPSYNC.COLLECTIVE R7, `(.L_x_245) ;  /* 0x0000000007087348 */ /* 0x000fea0003c00000 */
[----:B------:R0:W1:Y:S02]  /*1a40*/  SHFL.IDX P2, R11, R10, R9, R8 ;  /* 0x000000090a0b7389 */ /* 0x0000640000040008 */
[----:B01----:R-:W-:Y:S05]  /*1a50*/  ENDCOLLECTIVE ;  /* 0x000000000000791b */ /* 0x003fea0003800000 */
.L_x_245:
[----:B------:R-:W-:Y:S02]  /*1a60*/  IMAD.MOV.U32 R9, RZ, RZ, 0x10 ;  /* 0x00000010ff097424 */ /* 0x000fe400078e00ff */
[----:B------:R-:W-:-:S07]  /*1a70*/  IMAD.MOV.U32 R23, RZ, RZ, R11 ;  /* 0x000000ffff177224 */ /* 0x000fce00078e000b */
[----:B------:R-:W-:Y:S05]  /*1a80*/  WARPSYNC.COLLECTIVE R7, `(.L_x_246) ;  /* 0x0000000007087348 */ /* 0x000fea0003c00000 */
[----:B------:R0:W1:Y:S02]  /*1a90*/  SHFL.IDX P2, R11, R10, R9, R8 ;  /* 0x000000090a0b7389 */ /* 0x0000640000040008 */
[----:B01----:R-:W-:Y:S05]  /*1aa0*/  ENDCOLLECTIVE ;  /* 0x000000000000791b */ /* 0x003fea0003800000 */
.L_x_246:
[----:B------:R-:W-:Y:S02]  /*1ab0*/  ISETP.NE.AND P3, PT, R23, R10, PT ;  /* 0x0000000a1700720c */ /* 0x000fe40003f65270 */
[----:B------:R-:W-:Y:S02]  /*1ac0*/  SEL R23, RZ, 0x2000, P1 ;  /* 0x00002000ff177807 */ /* 0x000fe40000800000 */
[----:B------:R-:W-:Y:S01]  /*1ad0*/  SEL R29, RZ, 0x8000, P3 ;  /* 0x00008000ff1d7807 */ /* 0x000fe20001800000 */
[----:B------:R-:W-:Y:S02]  /*1ae0*/  IMAD.MOV.U32 R9, RZ, RZ, 0x11 ;  /* 0x00000011ff097424 */ /* 0x000fe400078e00ff */
[----:B------:R-:W-:-:S07]  /*1af0*/  IMAD.MOV.U32 R21, RZ, RZ, R11 ;  /* 0x000000ffff157224 */ /* 0x000fce00078e000b */
[----:B------:R-:W-:Y:S05]  /*1b00*/  WARPSYNC.COLLECTIVE R7, `(.L_x_247) ;  /* 0x0000000007087348 */ /* 0x000fea0003c00000 */
[----:B------:R0:W1:Y:S02]  /*1b10*/  SHFL.IDX P2, R11, R10, R9, R8 ;  /* 0x000000090a0b7389 */ /* 0x0000640000040008 */
[----:B01----:R-:W-:Y:S05]  /*1b20*/  ENDCOLLECTIVE ;  /* 0x000000000000791b */ /* 0x003fea0003800000 */
.L_x_247:
[----:B------:R-:W-:Y:S01]  /*1b30*/  ISETP.NE.AND P1, PT, R21, R10, PT ;  /* 0x0000000a1500720c */ /* 0x000fe20003f25270 */
[----:B------:R-:W-:Y:S02]  /*1b40*/  IMAD.MOV.U32 R9, RZ, RZ, 0x12 ;  /* 0x00000012ff097424 */ /* 0x000fe400078e00ff */
[----:B------:R-:W-:-:S10]  /*1b50*/  IMAD.MOV.U32 R17, RZ, RZ, R11 ;  /* 0x000000ffff117224 */ /* 0x000fd400078e000b */
[----:B------:R-:W-:Y:S05]  /*1b60*/  WARPSYNC.COLLECTIVE R7, `(.L_x_248) ;  /* 0x0000000007087348 */ /* 0x000fea0003c00000 */
[----:B------:R0:W1:Y:S02]  /*1b70*/  SHFL.IDX P2, R11, R10, R9, R8 ;  /* 0x000000090a0b7389 */ /* 0x0000640000040008 */
[----:B01----:R-:W-:Y:S05]  /*1b80*/  ENDCOLLECTIVE ;  /* 0x000000000000791b */ /* 0x003fea0003800000 */
.L_x_248:
[----:B------:R-:W-:Y:S02]  /*1b90*/  IMAD.MOV.U32 R9, RZ, RZ, 0x13 ;  /* 0x00000013ff097424 */ /* 0x000fe400078e00ff */
[----:B------:R-:W-:-:S07]  /*1ba0*/  IMAD.MOV.U32 R19, RZ, RZ, R11 ;  /* 0x000000ffff137224 */ /* 0x000fce00078e000b */
[----:B------:R-:W-:Y:S05]  /*1bb0*/  WARPSYNC.COLLECTIVE R7, `(.L_x_249) ;  /* 0x0000000007087348 */ /* 0x000fea0003c00000 */
[----:B------:R0:W1:Y:S02]  /*1bc0*/  SHFL.IDX P2, R11, R10, R9, R8 ;  /* 0x000000090a0b7389 */ /* 0x0000640000040008 */
[----:B01----:R-:W-:Y:S05]  /*1bd0*/  ENDCOLLECTIVE ;  /* 0x000000000000791b */ /* 0x003fea0003800000 */
.L_x_249:
[----:B------:R-:W-:Y:S01]  /*1be0*/  ISETP.NE.AND P3, PT, R19, R10, PT ;  /* 0x0000000a1300720c */ /* 0x000fe20003f65270 */
[----:B------:R-:W-:Y:S02]  /*1bf0*/  IMAD.MOV.U32 R9, RZ, RZ, 0x14 ;  /* 0x00000014ff097424 */ /* 0x000fe400078e00ff */
[----:B------:R-:W-:-:S10]  /*1c00*/  IMAD.MOV.U32 R25, RZ, RZ, R11 ;  /* 0x000000ffff197224 */ /* 0x000fd400078e000b */
[----:B------:R-:W-:Y:S05]  /*1c10*/  WARPSYNC.COLLECTIVE R7, `(.L_x_250) ;  /* 0x0000000007087348 */ /* 0x000fea0003c00000 */
[----:B------:R0:W1:Y:S02]  /*1c20*/  SHFL.IDX P2, R11, R10, R9, R8 ;  /* 0x000000090a0b7389 */ /* 0x0000640000040008 */
[----:B01----:R-:W-:Y:S05]  /*1c30*/  ENDCOLLECTIVE ;  /* 0x000000000000791b */ /* 0x003fea0003800000 */
.L_x_250:
[-C--:B------:R-:W-:Y:S01]  /*1c40*/  ISETP.NE.AND P4, PT, R25, R10.reuse, PT ;  /* 0x0000000a1900720c */ /* 0x080fe20003f85270 */
[----:B------:R-:W-:Y:S01]  /*1c50*/  IMAD.MOV.U32 R9, RZ, RZ, 0x15 ;  /* 0x00000015ff097424 */ /* 0x000fe200078e00ff */
[----:B------:R-:W-:Y:S01]  /*1c60*/  ISETP.NE.AND P2, PT, R15, R10, PT ;  /* 0x0000000a0f00720c */ /* 0x000fe20003f45270 */
[----:B------:R-:W-:-:S03]  /*1c70*/  IMAD.MOV.U32 R27, RZ, RZ, R11 ;  /* 0x000000ffff1b7224 */ /* 0x000fc600078e000b */
[----:B------:R-:W-:-:S04]  /*1c80*/  SEL R14, RZ, 0x4000, P2 ;  /* 0x00004000ff0e7807 */ /* 0x000fc80001000000 */
[----:B------:R-:W-:Y:S02]  /*1c90*/  IADD3 R12, PT, PT, R14, R23, R12 ;  /* 0x000000170e0c7210 */ /* 0x000fe40007ffe00c */
[----:B------:R-:W-:-:S07]  /*1ca0*/  SEL R14, RZ, 0x10000, P1 ;  /* 0x00010000ff0e7807 */ /* 0x000fce0000800000 */
[----:B------:R-:W-:Y:S05]  /*1cb0*/  WARPSYNC.COLLECTIVE R7, `(.L_x_251) ;  /* 0x0000000007087348 */ /* 0x000fea0003c00000 */
[----:B------:R0:W1:Y:S02]  /*1cc0*/  SHFL.IDX P2, R11, R10, R9, R8 ;  /* 0x000000090a0b7389 */ /* 0x0000640000040008 */
[----:B01----:R-:W-:Y:S05]  /*1cd0*/  ENDCOLLECTIVE ;  /* 0x000000000000791b */ /* 0x003fea0003800000 */
.L_x_251:
[-C--:B------:R-:W-:Y:S02]  /*1ce0*/  ISETP.NE.AND P1, PT, R17, R10.reuse, PT ;  /* 0x0000000a1100720c */ /* 0x080fe40003f25270 */
        /* <DEDUP_REMOVED lines=13> */
.L_x_252:
[----:B------:R-:W-:Y:S01]  /*1dc0*/  ISETP.NE.AND P1, PT, R13, R10, PT ;  /* 0x0000000a0d00720c */ /* 0x000fe20003f25270 */
[----:B------:R-:W-:Y:S02]  /*1dd0*/  IMAD.MOV.U32 R9, RZ, RZ, 0x17 ;  /* 0x00000017ff097424 */ /* 0x000fe400078e00ff */
[----:B------:R-:W-:-:S10]  /*1de0*/  IMAD.MOV.U32 R15, RZ, RZ, R11 ;  /* 0x000000ffff0f7224 */ /* 0x000fd400078e000b */
[----:B------:R-:W-:Y:S05]  /*1df0*/  WARPSYNC.COLLECTIVE R7, `(.L_x_253) ;  /* 0x0000000007087348 */ /* 0x000fea0003c00000 */
[----:B------:R0:W1:Y:S02]  /*1e00*/  SHFL.IDX P2, R11, R10, R9, R8 ;  /* 0x000000090a0b7389 */ /* 0x0000640000040008 */
[----:B01----:R-:W-:Y:S05]  /*1e10*/  ENDCOLLECTIVE ;  /* 0x000000000000791b */ /* 0x003fea0003800000 */
.L_x_253:
[----:B------:R-:W-:-:S04]  /*1e20*/  ISETP.NE.AND P3, PT, R15, R10, PT ;  /* 0x0000000a0f00720c */ /* 0x000fc80003f65270 */
[----:B------:R-:W-:Y:S01]  /*1e30*/  SEL R14, RZ, 0x400000, P3 ;  /* 0x00400000ff0e7807 */ /* 0x000fe20001800000 */
[----:B------:R-:W-:Y:S02]  /*1e40*/  IMAD.MOV.U32 R9, RZ, RZ, 0x18 ;  /* 0x00000018ff097424 */ /* 0x000fe400078e00ff */
[----:B------:R-:W-:-:S07]  /*1e50*/  IMAD.MOV.U32 R21, RZ, RZ, R11 ;  /* 0x000000ffff157224 */ /* 0x000fce00078e000b */
[----:B------:R-:W-:Y:S05]  /*1e60*/  WARPSYNC.COLLECTIVE R7, `(.L_x_254) ;  /* 0x0000000007087348 */ /* 0x000fea0003c00000 */
[----:B------:R0:W1:Y:S02]  /*1e70*/  SHFL.IDX P2, R11, R10, R9, R8 ;  /* 0x000000090a0b7389 */ /* 0x0000640000040008 */
[----:B01----:R-:W-:Y:S05]  /*1e80*/  ENDCOLLECTIVE ;  /* 0x000000000000791b */ /* 0x003fea0003800000 */
.L_x_254:
[----:B------:R-:W-:Y:S02]  /*1e90*/  IMAD.MOV.U32 R9, RZ, RZ, 0x19 ;  /* 0x00000019ff097424 */ /* 0x000fe400078e00ff */
[----:B------:R-:W-:-:S07]  /*1ea0*/  IMAD.MOV.U32 R17, RZ, RZ, R11 ;  /* 0x000000ffff117224 */ /* 0x000fce00078e000b */
[----:B------:R-:W-:Y:S05]  /*1eb0*/  WARPSYNC.COLLECTIVE R7, `(.L_x_255) ;  /* 0x0000000007087348 */ /* 0x000fea0003c00000 */
[----:B------:R0:W1:Y:S02]  /*1ec0*/  SHFL.IDX P2, R11, R10, R9, R8 ;  /* 0x000000090a0b7389 */ /* 0x0000640000040008 */
[----:B01----:R-:W-:Y:S05]  /*1ed0*/  ENDCOLLECTIVE ;  /* 0x000000000000791b */ /* 0x003fea0003800000 */
.L_x_255:
[----:B------:R-:W-:Y:S02]  /*1ee0*/  IMAD.MOV.U32 R9, RZ, RZ, 0x1a ;  /* 0x0000001aff097424 */ /* 0x000fe400078e00ff */
[----:B------:R-:W-:-:S07]  /*1ef0*/  IMAD.MOV.U32 R23, RZ, RZ, R11 ;  /* 0x000000ffff177224 */ /* 0x000fce00078e000b */
[----:B------:R-:W-:Y:S05]  /*1f00*/  WARPSYNC.COLLECTIVE R7, `(.L_x_256) ;  /* 0x0000000007087348 */ /* 0x000fea0003c00000 */
[----:B------:R0:W1:Y:S02]  /*1f10*/  SHFL.IDX P2, R11, R10, R9, R8 ;  /* 0x000000090a0b7389 */ /* 0x0000640000040008 */
[----:B01----:R-:W-:Y:S05]  /*1f20*/  ENDCOLLECTIVE ;  /* 0x000000000000791b */ /* 0x003fea0003800000 */
.L_x_256:
[----:B------:R-:W-:Y:S02]  /*1f30*/  IMAD.MOV.U32 R9, RZ, RZ, 0x1b ;  /* 0x0000001bff097424 */ /* 0x000fe400078e00ff */
[----:B------:R-:W-:-:S07]  /*1f40*/  IMAD.MOV.U32 R19, RZ, RZ, R11 ;  /* 0x000000ffff137224 */ /* 0x000fce00078e000b */
[----:B------:R-:W-:Y:S05]  /*1f50*/  WARPSYNC.COLLECTIVE R7, `(.L_x_257) ;  /* 0x0000000007087348 */ /* 0x000fea0003c00000 */
[----:B------:R0:W1:Y:S02]  /*1f60*/  SHFL.IDX P2, R11, R10, R9, R8 ;  /* 0x000000090a0b7389 */ /* 0x0000640000040008 */
[----:B01----:R-:W-:Y:S05]  /*1f70*/  ENDCOLLECTIVE ;  /* 0x000000000000791b */ /* 0x003fea0003800000 */
.L_x_257:
[----:B------:R-:W-:Y:S02]  /*1f80*/  IMAD.MOV.U32 R9, RZ, RZ, 0x1c ;  /* 0x0000001cff097424 */ /* 0x000fe400078e00ff */
[----:B------:R-:W-:-:S07]  /*1f90*/  IMAD.MOV.U32 R27, RZ, RZ, R11 ;  /* 0x000000ffff1b7224 */ /* 0x000fce00078e000b */
[----:B------:R-:W-:Y:S05]  /*1fa0*/  WARPSYNC.COLLECTIVE R7, `(.L_x_258) ;  /* 0x0000000007087348 */ /* 0x000fea0003c00000 */
[----:B------:R0:W1:Y:S02]  /*1fb0*/  SHFL.IDX P2, R11, R10, R9, R8 ;  /* 0x000000090a0b7389 */ /* 0x0000640000040008 */
[----:B01----:R-:W-:Y:S05]  /*1fc0*/  ENDCOLLECTIVE ;  /* 0x000000000000791b */ /* 0x003fea0003800000 */
.L_x_258:
[----:B------:R-:W-:Y:S02]  /*1fd0*/  IMAD.MOV.U32 R9, RZ, RZ, 0x1d ;  /* 0x0000001dff097424 */ /* 0x000fe400078e00ff */
[----:B------:R-:W-:-:S07]  /*1fe0*/  IMAD.MOV.U32 R25, RZ, RZ, R11 ;  /* 0x000000ffff197224 */ /* 0x000fce00078e000b */
[----:B------:R-:W-:Y:S05]  /*1ff0*/  WARPSYNC.COLLECTIVE R7, `(.L_x_259) ;  /* 0x0000000007087348 */ /* 0x000fea0003c00000 */
[----:B------:R0:W1:Y:S02]  /*2000*/  SHFL.IDX P2, R11, R10, R9, R8 ;  /* 0x000000090a0b7389 */ /* 0x0000640000040008 */
[----:B01----:R-:W-:Y:S05]  /*2010*/  ENDCOLLECTIVE ;  /* 0x000000000000791b */ /* 0x003fea0003800000 */
.L_x_259:
[----:B------:R-:W-:Y:S02]  /*2020*/  IMAD.MOV.U32 R9, RZ, RZ, 0x1e ;  /* 0x0000001eff097424 */ /* 0x000fe400078e00ff */
[----:B------:R-:W-:-:S07]  /*2030*/  IMAD.MOV.U32 R15, RZ, RZ, R11 ;  /* 0x000000ffff0f7224 */ /* 0x000fce00078e000b */
[----:B------:R-:W-:Y:S05]  /*2040*/  WARPSYNC.COLLECTIVE R7, `(.L_x_260) ;  /* 0x0000000007087348 */ /* 0x000fea0003c00000 */
[----:B------:R0:W1:Y:S02]  /*2050*/  SHFL.IDX P2, R11, R10, R9, R8 ;  /* 0x000000090a0b7389 */ /* 0x0000640000040008 */
[----:B01----:R-:W-:Y:S05]  /*2060*/  ENDCOLLECTIVE ;  /* 0x000000000000791b */ /* 0x003fea0003800000 */
.L_x_260:
[----:B------:R-:W-:Y:S02]  /*2070*/  IMAD.MOV.U32 R9, RZ, RZ, 0x1f ;  /* 0x0000001fff097424 */ /* 0x000fe400078e00ff */
[----:B------:R-:W-:Y:S01]  /*2080*/  IMAD.MOV.U32 R13, RZ, RZ, R11 ;  /* 0x000000ffff0d7224 */ /* 0x000fe200078e000b */
[----:B------:R-:W-:Y:S02]  /*2090*/  SEL R11, RZ, 0x200000, P1 ;  /* 0x00200000ff0b7807 */ /* 0x000fe40000800000 */
[-C--:B------:R-:W-:Y:S02]  /*20a0*/  ISETP.NE.AND P2, PT, R21, R10.reuse, PT ;  /* 0x0000000a1500720c */ /* 0x080fe40003f45270 */
[----:B------:R-:W-:Y:S02]  /*20b0*/  IADD3 R11, PT, PT, R14, R11, R12 ;  /* 0x0000000b0e0b7210 */ /* 0x000fe40007ffe00c */
[----:B------:R-:W-:Y:S02]  /*20c0*/  SEL R12, RZ, 0x800000, P2 ;  /* 0x00800000ff0c7807 */ /* 0x000fe40001000000 */
[----:B------:R-:W-:-:S02]  /*20d0*/  ISETP.NE.AND P2, PT, R19, R10, PT ;  /* 0x0000000a1300720c */ /* 0x000fc40003f45270 */
[----:B------:R-:W-:-:S04]  /*20e0*/  ISETP.NE.AND P1, PT, R17, R10, PT ;  /* 0x0000000a1100720c */ /* 0x000fc80003f25270 */
[----:B------:R-:W-:Y:S02]  /*20f0*/  SEL R14, RZ, 0x1000000, P1 ;  /* 0x01000000ff0e7807 */ /* 0x000fe40000800000 */
[----:B------:R-:W-:Y:S02]  /*2100*/  ISETP.NE.AND P1, PT, R23, R10, PT ;  /* 0x0000000a1700720c */ /* 0x000fe40003f25270 */
[----:B------:R-:W-:Y:S02]  /*2110*/  IADD3 R12, PT, PT, R14, R12, R11 ;  /* 0x0000000c0e0c7210 */ /* 0x000fe40007ffe00b */
[----:B------:R-:W-:-:S09]  /*2120*/  SEL R14, RZ, 0x4000000, P2 ;  /* 0x04000000ff0e7807 */ /* 0x000fd20001000000 */
[----:B------:R-:W-:Y:S05]  /*2130*/  WARPSYNC.COLLECTIVE R7, `(.L_x_261) ;  /* 0x0000000007087348 */ /* 0x000fea0003c00000 */
[----:B------:R0:W1:Y:S02]  /*2140*/  SHFL.IDX P2, R11, R10, R9, R8 ;  /* 0x000000090a0b7389 */ /* 0x0000640000040008 */
[----:B01----:R-:W-:Y:S05]  /*2150*/  ENDCOLLECTIVE ;  /* 0x000000000000791b */ /* 0x003fea0003800000 */
.L_x_261:
[----:B------:R-:W-:Y:S02]  /*2160*/  SEL R17, RZ, 0x2000000, P1 ;  /* 0x02000000ff117807 */ /* 0x000fe40000800000 */
[-C--:B------:R-:W-:Y:S02]  /*2170*/  ISETP.NE.AND P1, PT, R27, R10.reuse, PT ;  /* 0x0000000a1b00720c */ /* 0x080fe40003f25270 */
[----:B------:R-:W-:Y:S02]  /*2180*/  IADD3 R12, PT, PT, R14, R17, R12 ;  /* 0x000000110e0c7210 */ /* 0x000fe40007ffe00c */
[----:B------:R-:W-:Y:S01]  /*2190*/  ISETP.NE.AND P2, PT, R25, R10, PT ;  /* 0x0000000a1900720c */ /* 0x000fe20003f45270 */
[----:B------:R-:W-:Y:S01]  /*21a0*/  IMAD.MOV.U32 R19, RZ, RZ, R11 ;  /* 0x000000ffff137224 */ /* 0x000fe200078e000b */
[----:B------:R-:W-:Y:S02]  /*21b0*/  SEL R11, RZ, 0x8000000, P1 ;  /* 0x08000000ff0b7807 */ /* 0x000fe40000800000 */
[----:B------:R-:W-:-:S02]  /*21c0*/  SEL R14, RZ, 0x10000000, P2 ;  /* 0x10000000ff0e7807 */ /* 0x000fc40001000000 */
[-C--:B------:R-:W-:Y:S02]  /*21d0*/  ISETP.NE.AND P1, PT, R15, R10.reuse, PT ;  /* 0x0000000a0f00720c */ /* 0x080fe40003f25270 */
[----:B------:R-:W-:Y:S02]  /*21e0*/  ISETP.NE.AND P2, PT, R13, R10, PT ;  /* 0x0000000a0d00720c */ /* 0x000fe40003f45270 */
[----:B------:R-:W-:Y:S02]  /*21f0*/  IADD3 R11, PT, PT, R14, R11, R12 ;  /* 0x0000000b0e0b7210 */ /* 0x000fe40007ffe00c */
[----:B------:R-:W-:Y:S02]  /*2200*/  SEL R12, RZ, 0x20000000, P1 ;  /* 0x20000000ff0c7807 */ /* 0x000fe40000800000 */
[----:B------:R-:W-:-:S04]  /*2210*/  SEL R7, RZ, 0x40000000, P2 ;  /* 0x40000000ff077807 */ /* 0x000fc80001000000 */
[----:B------:R-:W-:Y:S01]  /*2220*/  IADD3 R11, PT, PT, R7, R12, R11 ;  /* 0x0000000c070b7210 */ /* 0x000fe20007ffe00b */
[----:B------:R-:W-:Y:S06]  /*2230*/  BRA `(.L_x_262) ;  /* 0xffffffe400e47947 */ /* 0x000fec000383ffff */
.L_x_263:
        /* <DEDUP_REMOVED lines=12> */
.L_x_323:


//--------------------- .text._Z20RadixSortScanBucketsPj --------------------------
	.section	.text._Z20RadixSortScanBucketsPj,"ax",@progbits
	.align	128
        .global         _Z20RadixSortScanBucketsPj
        .type           _Z20RadixSortScanBucketsPj,@function
        .size           _Z20RadixSortScanBucketsPj,(.L_x_324 - _Z20RadixSortScanBucketsPj)
        .other          _Z20RadixSortScanBucketsPj,@"STO_CUDA_ENTRY STV_DEFAULT"
_Z20RadixSortScanBucketsPj:
.text._Z20RadixSortScanBucketsPj:
[----:B------:R-:W-:Y:S01]  /*0000*/  LDC R1, c[0x0][0x37c] ;  /* 0x0000df00ff017b82 */ /* 0x000fe20000000800 */
[----:B------:R-:W0:Y:S07]  /*0010*/  S2R R0, SR_TID.X ;  /* 0x0000000000007919 */ /* 0x000e2e0000002100 */
[----:B------:R-:W0:Y:S01]  /*0020*/  LDC.64 R2, c[0x0][0x380] ;  /* 0x0000e000ff027b82 */ /* 0x000e220000000a00 */
[----:B------:R-:W1:Y:S01]  /*0030*/  LDCU.64 UR6, c[0x0][0x358] ;  /* 0x00006b00ff0677ac */ /* 0x000e620008000a00 */
[----:B0-----:R-:W-:-:S05]  /*0040*/  IMAD.WIDE.U32 R2, R0, 0x4, R2 ;  /* 0x0000000400027825 */ /* 0x001fca00078e0002 */
[----:B-1----:R-:W2:Y:S04]  /*0050*/  LDG.E R8, desc[UR6][R2.64] ;  /* 0x0000000602087981 */ /* 0x002ea8000c1e1900 */
[----:B------:R-:W3:Y:S01]  /*0060*/  LDG.E R10, desc[UR6][R2.64+0x200] ;  /* 0x00020006020a7981 */ /* 0x000ee2000c1e1900 */
[----:B------:R-:W0:Y:S01]  /*0070*/  S2UR UR5, SR_CgaCtaId ;  /* 0x00000000000579c3 */ /* 0x000e220000008800 */
[----:B------:R-:W-:Y:S01]  /*0080*/  UMOV UR4, 0x400 ;  /* 0x0000040000047882 */ /* 0x000fe20000000000 */
[C---:B------:R-:W-:Y:S02]  /*0090*/  ISETP.GT.U32.AND P0, PT, R0.reuse, 0x7f, PT ;  /* 0x0000007f0000780c */ /* 0x040fe40003f04070 */
[C---:B------:R-:W-:Y:S02]  /*00a0*/  ISETP.GT.U32.AND P1, PT, R0.reuse, 0x3f, PT ;  /* 0x0000003f0000780c */ /* 0x040fe40003f24070 */
[----:B------:R-:W-:-:S02]  /*00b0*/  LEA R7, R0, 0x1, 0x1 ;  /* 0x0000000100077811 */ /* 0x000fc400078e08ff */
[C---:B------:R-:W-:Y:S02]  /*00c0*/  ISETP.GT.U32.AND P2, PT, R0.reuse, 0x1f, PT ;  /* 0x0000001f0000780c */ /* 0x040fe40003f44070 */
[C---:B------:R-:W-:Y:S02]  /*00d0*/  ISETP.GT.U32.AND P3, PT, R0.reuse, 0xf, PT ;  /* 0x0000000f0000780c */ /* 0x040fe40003f64070 */
[C---:B------:R-:W-:Y:S02]  /*00e0*/  ISETP.GT.U32.AND P4, PT, R0.reuse, 0x7, PT ;  /* 0x000000070000780c */ /* 0x040fe40003f84070 */
[C---:B------:R-:W-:Y:S02]  /*00f0*/  ISETP.GT.U32.AND P5, PT, R0.reuse, 0x3, PT ;  /* 0x000000030000780c */ /* 0x040fe40003fa4070 */
[----:B------:R-:W-:Y:S02]  /*0100*/  ISETP.GT.U32.AND P6, PT, R0, 0x1, PT ;  /* 0x000000010000780c */ /* 0x000fe40003fc4070 */
[----:B------:R-:W-:Y:S01]  /*0110*/  P2R R16, PR, RZ, 0x1 ;  /* 0x00000001ff107803 */ /* 0x000fe20000000000 */
[----:B0-----:R-:W-:-:S06]  /*0120*/  ULEA UR4, UR5, UR4, 0x18 ;  /* 0x0000000405047291 */ /* 0x001fcc000f8ec0ff */
[----:B------:R-:W-:-:S05]  /*0130*/  LEA R5, R0, UR4, 0x2 ;  /* 0x0000000400057c11 */ /* 0x000fca000f8e10ff */
[----:B------:R-:W-:Y:S01]  /*0140*/  IMAD R4, R0, 0x4, R5 ;  /* 0x0000000400047824 */ /* 0x000fe200078e0205 */
[----:B--2---:R-:W-:Y:S04]  /*0150*/  STS [R5], R8 ;  /* 0x0000000805007388 */ /* 0x004fe80000000800 */
[----:B---3--:R-:W-:Y:S01]  /*0160*/  STS [R5+0x200], R10 ;  /* 0x0002000a05007388 */ /* 0x008fe20000000800 */
[----:B------:R-:W-:Y:S06]  /*0170*/  BAR.SYNC.DEFER_BLOCKING 0x0 ;  /* 0x0000000000007b1d */ /* 0x000fec0000010000 */
[----:B------:R-:W-:Y:S04]  /*0180*/  @!P0 LDS R6, [R4] ;  /* 0x0000000004068984 */ /* 0x000fe80000000800 */
[----:B------:R-:W0:Y:S02]  /*0190*/  @!P0 LDS R9, [R4+0x4] ;  /* 0x0000040004098984 */ /* 0x000e240000000800 */
[----:B0-----:R-:W-:Y:S01]  /*01a0*/  @!P0 IMAD.IADD R9, R6, 0x1, R9 ;  /* 0x0000000106098824 */ /* 0x001fe200078e0209 */
[----:B------:R-:W-:-:S04]  /*01b0*/  LEA R6, R7, UR4, 0x3 ;  /* 0x0000000407067c11 */ /* 0x000fc8000f8e18ff */
[----:B------:R0:W-:Y:S01]  /*01c0*/  @!P0 STS [R4+0x4], R9 ;  /* 0x0000040904008388 */ /* 0x0001e20000000800 */
[----:B------:R-:W-:Y:S01]  /*01d0*/  BAR.SYNC.DEFER_BLOCKING 0x0 ;  /* 0x0000000000007b1d */ /* 0x000fe20000010000 */
[----:B------:R-:W-:Y:S01]  /*01e0*/  ISETP.NE.AND P0, PT, R0, RZ, PT ;  /* 0x000000ff0000720c */ /* 0x000fe20003f05270 */
[----:B0-----:R-:W-:-:S04]  /*01f0*/  IMAD R9, R7, 0x18, R6 ;  /* 0x0000001807097824 */ /* 0x001fc800078e0206 */
[----:B------:R-:W-:Y:S04]  /*0200*/  @!P1 LDS R8, [R6+-0x4] ;  /* 0xfffffc0006089984 */ /* 0x000fe80000000800 */
[----:B------:R-:W0:Y:S02]  /*0210*/  @!P1 LDS R11, [R6+0x4] ;  /* 0x00000400060b9984 */ /* 0x000e240000000800 */
[----:B0-----:R-:W-:Y:S01]  /*0220*/  @!P1 IADD3 R11, PT, PT, R8, R11, RZ ;  /* 0x0000000b080b9210 */ /* 0x001fe20007ffe0ff */
[----:B------:R-:W-:-:S04]  /*0230*/  IMAD R8, R7, 0x8, R6 ;  /* 0x0000000807087824 */ /* 0x000fc800078e0206 */
[----:B------:R-:W-:Y:S01]  /*0240*/  @!P1 STS [R6+0x4], R11 ;  /* 0x0000040b06009388 */ /* 0x000fe20000000800 */
[----:B------:R-:W-:Y:S06]  /*0250*/  BAR.SYNC.DEFER_BLOCKING 0x0 ;  /* 0x0000000000007b1d */ /* 0x000fec0000010000 */
[----:B------:R-:W-:Y:S04]  /*0260*/  @!P2 LDS R10, [R8+-0x4] ;  /* 0xfffffc00080aa984 */ /* 0x000fe80000000800 */
[----:B------:R-:W0:Y:S02]  /*0270*/  @!P2 LDS R13, [R8+0xc] ;  /* 0x00000c00080da984 */ /* 0x000e240000000800 */
[----:B0-----:R-:W-:-:S05]  /*0280*/  @!P2 IMAD.IADD R13, R10, 0x1, R13 ;  /* 0x000000010a0da824 */ /* 0x001fca00078e020d */
[----:B------:R0:W-:Y:S01]  /*0290*/  @!P2 STS [R8+0xc], R13 ;  /* 0x00000c0d0800a388 */ /* 0x0001e20000000800 */
[----:B------:R-:W-:Y:S01]  /*02a0*/  BAR.SYNC.DEFER_BLOCKING 0x0 ;  /* 0x0000000000007b1d */ /* 0x000fe20000010000 */
[----:B0-----:R-:W-:-:S05]  /*02b0*/  IMAD R13, R7, 0x78, R6 ;  /* 0x00000078070d7824 */ /* 0x001fca00078e0206 */
[----:B------:R-:W-:Y:S04]  /*02c0*/  @!P3 LDS R10, [R9+-0x4] ;  /* 0xfffffc00090ab984 */ /* 0x000fe80000000800 */
[----:B------:R-:W0:Y:S02]  /*02d0*/  @!P3 LDS R15, [R9+0x1c] ;  /* 0x00001c00090fb984 */ /* 0x000e240000000800 */
[----:B0-----:R-:W-:Y:S01]  /*02e0*/  @!P3 IADD3 R12, PT, PT, R10, R15, RZ ;  /* 0x0000000f0a0cb210 */ /* 0x001fe20007ffe0ff */
[C-C-:B------:R-:W-:Y:S02]  /*02f0*/  IMAD R10, R7.reuse, 0x38, R6.reuse ;  /* 0x00000038070a7824 */ /* 0x140fe400078e0206 */
[----:B------:R-:W-:Y:S02]  /*0300*/  IMAD R7, R7, 0xf8, R6 ;  /* 0x000000f807077824 */ /* 0x000fe400078e0206 */
[----:B------:R-:W-:Y:S01]  /*0310*/  @!P3 STS [R9+0x1c], R12 ;  /* 0x00001c0c0900b388 */ /* 0x000fe20000000800 */
[----:B------:R-:W-:Y:S06]  /*0320*/  BAR.SYNC.DEFER_BLOCKING 0x0 ;  /* 0x0000000000007b1d */ /* 0x000fec0000010000 */
[----:B------:R-:W-:Y:S04]  /*0330*/  @!P4 LDS R11, [R10+-0x4] ;  /* 0xfffffc000a0bc984 */ /* 0x000fe80000000800 */
[----:B------:R-:W0:Y:S02]  /*0340*/  @!P4 LDS R14, [R10+0x3c] ;  /* 0x00003c000a0ec984 */ /* 0x000e240000000800 */
[----:B0-----:R-:W-:-:S05]  /*0350*/  @!P4 IMAD.IADD R11, R11, 0x1, R14 ;  /* 0x000000010b0bc824 */ /* 0x001fca00078e020e */
        /* <DEDUP_REMOVED lines=9> */
[----:B0-----:R-:W-:-:S05]  /*03f0*/  @!P6 IADD3 R12, PT, PT, R12, R15, RZ ;  /* 0x0000000f0c0ce210 */ /* 0x001fca0007ffe0ff */
[----:B------:R-:W-:Y:S01]  /*0400*/  @!P6 STS [R7+0xfc], R12 ;  /* 0x0000fc0c0700e388 */ /* 0x000fe20000000800 */
[----:B------:R-:W-:Y:S06]  /*0410*/  BAR.SYNC.DEFER_BLOCKING 0x0 ;  /* 0x0000000000007b1d */ /* 0x000fec0000010000 */
[----:B------:R-:W-:Y:S02]  /*0420*/  @!P0 STS [UR4+0x3fc], RZ ;  /* 0x0003fcffff008988 */ /* 0x000fe40008000804 */
[----:B------:R-:W-:Y:S06]  /*0430*/  BAR.SYNC.DEFER_BLOCKING 0x0 ;  /* 0x0000000000007b1d */ /* 0x000fec0000010000 */
[----:B------:R-:W-:Y:S04]  /*0440*/  @!P0 LDS R0, [UR4+0x1fc] ;  /* 0x0001fc04ff008984 */ /* 0x000fe80008000800 */
[----:B------:R-:W0:Y:S02]  /*0450*/  @!P0 LDS R11, [UR4+0x3fc] ;  /* 0x0003fc04ff0b8984 */ /* 0x000e240008000800 */
[----:B0-----:R-:W-:-:S02]  /*0460*/  @!P0 IMAD.IADD R0, R0, 0x1, R11 ;  /* 0x0000000100008824 */ /* 0x001fc400078e020b */
[----:B------:R-:W-:Y:S04]  /*0470*/  @!P0 STS [UR4+0x1fc], R11 ;  /* 0x0001fc0bff008988 */ /* 0x000fe80008000804 */
[----:B------:R-:W-:Y:S01]  /*0480*/  @!P0 STS [UR4+0x3fc], R0 ;  /* 0x0003fc00ff008988 */ /* 0x000fe20008000804 */
[----:B------:R-:W-:Y:S01]  /*0490*/  BAR.SYNC.DEFER_BLOCKING 0x0 ;  /* 0x0000000000007b1d */ /* 0x000fe20000010000 */
[----:B------:R-:W-:-:S05]  /*04a0*/  ISETP.NE.AND P0, PT, R16, RZ, PT ;  /* 0x000000ff1000720c */ /* 0x000fca0003f05270 */
[----:B------:R-:W-:Y:S04]  /*04b0*/  @!P6 LDS R12, [R7+-0x4] ;  /* 0xfffffc00070ce984 */ /* 0x000fe80000000800 */
[----:B------:R-:W0:Y:S02]  /*04c0*/  @!P6 LDS R14, [R7+0xfc] ;  /* 0x0000fc00070ee984 */ /* 0x000e240000000800 */
[----:B0-----:R-:W-:Y:S02]  /*04d0*/  @!P6 IMAD.IADD R12, R12, 0x1, R14 ;  /* 0x000000010c0ce824 */ /* 0x001fe400078e020e */
[----:B------:R-:W-:Y:S04]  /*04e0*/  @!P6 STS [R7+-0x4], R14 ;  /* 0xfffffc0e0700e388 */ /* 0x000fe80000000800 */
[----:B------:R-:W-:Y:S01]  /*04f0*/  @!P6 STS [R7+0xfc], R12 ;  /* 0x0000fc0c0700e388 */ /* 0x000fe20000000800 */
[----:B------:R-:W-:Y:S06]  /*0500*/  BAR.SYNC.DEFER_BLOCKING 0x0 ;  /* 0x0000000000007b1d */ /* 0x000fec0000010000 */
[----:B------:R-:W-:Y:S04]  /*0510*/  @!P5 LDS R15, [R13+-0x4] ;  /* 0xfffffc000d0fd984 */ /* 0x000fe80000000800 */
[----:B------:R-:W0:Y:S02]  /*0520*/  @!P5 LDS R16, [R13+0x7c] ;  /* 0x00007c000d10d984 */ /* 0x000e240000000800 */
[----:B0-----:R-:W-:-:S02]  /*0530*/  @!P5 IADD3 R18, PT, PT, R15, R16, RZ ;  /* 0x000000100f12d210 */ /* 0x001fc40007ffe0ff */
[----:B------:R-:W-:Y:S04]  /*0540*/  @!P5 STS [R13+-0x4], R16 ;  /* 0xfffffc100d00d388 */ /* 0x000fe80000000800 */
[----:B------:R-:W-:Y:S01]  /*0550*/  @!P5 STS [R13+0x7c], R18 ;  /* 0x00007c120d00d388 */ /* 0x000fe20000000800 */
[----:B------:R-:W-:Y:S06]  /*0560*/  BAR.SYNC.DEFER_BLOCKING 0x0 ;  /* 0x0000000000007b1d */ /* 0x000fec0000010000 */
[----:B------:R-:W-:Y:S04]  /*0570*/  @!P4 LDS R0, [R10+-0x4] ;  /* 0xfffffc000a00c984 */ /* 0x000fe80000000800 */
[----:B------:R-:W0:Y:S02]  /*0580*/  @!P4 LDS R11, [R10+0x3c] ;  /* 0x00003c000a0bc984 */ /* 0x000e240000000800 */
[----:B0-----:R-:W-:-:S02]  /*0590*/  @!P4 IMAD.IADD R15, R0, 0x1, R11 ;  /* 0x00000001000fc824 */ /* 0x001fc400078e020b */
        /* <DEDUP_REMOVED lines=21> */
[----:B------:R-:W-:Y:S04]  /*06f0*/  @!P0 LDS R0, [R4] ;  /* 0x0000000004008984 */ /* 0x000fe80000000800 */
[----:B------:R-:W0:Y:S02]  /*0700*/  @!P0 LDS R9, [R4+0x4] ;  /* 0x0000040004098984 */ /* 0x000e240000000800 */
[----:B0-----:R-:W-:-:S02]  /*0710*/  @!P0 IADD3 R13, PT, PT, R0, R9, RZ ;  /* 0x00000009000d8210 */ /* 0x001fc40007ffe0ff */
[----:B------:R-:W-:Y:S04]  /*0720*/  @!P0 STS [R4], R9 ;  /* 0x0000000904008388 */ /* 0x000fe80000000800 */
[----:B------:R-:W-:Y:S01]  /*0730*/  @!P0 STS [R4+0x4], R13 ;  /* 0x0000040d04008388 */ /* 0x000fe20000000800 */
[----:B------:R-:W-:Y:S06]  /*0740*/  BAR.SYNC.DEFER_BLOCKING 0x0 ;  /* 0x0000000000007b1d */ /* 0x000fec0000010000 */
[----:B------:R-:W0:Y:S04]  /*0750*/  LDS R11, [R5] ;  /* 0x00000000050b7984 */ /* 0x000e280000000800 */
[----:B------:R-:W1:Y:S04]  /*0760*/  LDS R17, [R5+0x200] ;  /* 0x0002000005117984 */ /* 0x000e680000000800 */
[----:B0-----:R-:W-:Y:S04]  /*0770*/  STG.E desc[UR6][R2.64], R11 ;  /* 0x0000000b02007986 */ /* 0x001fe8000c101906 */
[----:B-1----:R-:W-:Y:S01]  /*0780*/  STG.E desc[UR6][R2.64+0x200], R17 ;  /* 0x0002001102007986 */ /* 0x002fe2000c101906 */
[----:B------:R-:W-:Y:S05]  /*0790*/  EXIT ;  /* 0x000000000000794d */ /* 0x000fea0003800000 */
.L_x_264:
        /* <DEDUP_REMOVED lines=14> */
.L_x_324:


//--------------------- .text._Z34RadixSortScanHistogramHillisSteelePjS_j --------------------------
	.section	.text._Z34RadixSortScanHistogramHillisSteelePjS_j,"ax",@progbits
	.align	128
        .global         _Z34RadixSortScanHistogramHillisSteelePjS_j
        .type           _Z34RadixSortScanHistogramHillisSteelePjS_j,@function
        .size           _Z34RadixSortScanHistogramHillisSteelePjS_j,(.L_x_325 - _Z34RadixSortScanHistogramHillisSteelePjS_j)
        .other          _Z34RadixSortScanHistogramHillisSteelePjS_j,@"STO_CUDA_ENTRY STV_DEFAULT"
_Z34RadixSortScanHistogramHillisSteelePjS_j:
.text._Z34RadixSortScanHistogramHillisSteelePjS_j:
[----:B------:R-:W-:Y:S01]  /*0000*/  LDC R1, c[0x0][0x37c] ;  /* 0x0000df00ff017b82 */ /* 0x000fe20000000800 */
[----:B------:R-:W0:Y:S01]  /*0010*/  S2R R6, SR_TID.X ;  /* 0x0000000000067919 */ /* 0x000e220000002100 */
[----:B------:R-:W0:Y:S06]  /*0020*/  LDCU UR8, c[0x0][0x390] ;  /* 0x00007200ff0877ac */ /* 0x000e2c0008000800 */
[----:B------:R-:W1:Y:S01]  /*0030*/  LDC.64 R2, c[0x0][0x380] ;  /* 0x0000e000ff027b82 */ /* 0x000e620000000a00 */
[----:B------:R-:W2:Y:S01]  /*0040*/  S2R R11, SR_CTAID.X ;  /* 0x00000000000b7919 */ /* 0x000ea20000002500 */
[----:B------:R-:W3:Y:S01]  /*0050*/  LDCU.64 UR10, c[0x0][0x358] ;  /* 0x00006b00ff0a77ac */ /* 0x000ee20008000a00 */
[----:B0-----:R-:W-:Y:S01]  /*0060*/  ISETP.GE.U32.AND P0, PT, R6, UR8, PT ;  /* 0x0000000806007c0c */ /* 0x001fe2000bf06070 */
[----:B--2---:R-:W-:-:S04]  /*0070*/  IMAD R5, R11, UR8, R6 ;  /* 0x000000080b057c24 */ /* 0x004fc8000f8e0206 */
[----:B-1----:R-:W-:-:S08]  /*0080*/  IMAD.WIDE.U32 R2, R5, 0x4, R2 ;  /* 0x0000000405027825 */ /* 0x002fd000078e0002 */
[----:B---3--:R-:W2:Y:S01]  /*0090*/  @!P0 LDG.E R0, desc[UR10][R2.64] ;  /* 0x0000000a02008981 */ /* 0x008ea2000c1e1900 */
[----:B------:R-:W0:Y:S01]  /*00a0*/  S2UR UR5, SR_CgaCtaId ;  /* 0x00000000000579c3 */ /* 0x000e220000008800 */
[----:B------:R-:W-:Y:S01]  /*00b0*/  UMOV UR4, 0x400 ;  /* 0x0000040000047882 */ /* 0x000fe20000000000 */
[----:B------:R-:W-:Y:S01]  /*00c0*/  BSSY.RECONVERGENT B0, `(.L_x_265) ;  /* 0x000000b000007945 */ /* 0x000fe20003800200 */
[----:B0-----:R-:W-:-:S04]  /*00d0*/  ULEA UR4, UR5, UR4, 0x18 ;  /* 0x0000000405047291 */ /* 0x001fc8000f8ec0ff */
[----:B------:R-:W-:Y:S02]  /*00e0*/  ULEA UR6, UR8, UR4, 0x2 ;  /* 0x0000000408067291 */ /* 0x000fe4000f8e10ff */
[----:B------:R-:W-:Y:S01]  /*00f0*/  @!P0 LEA R5, R6, UR4, 0x2 ;  /* 0x0000000406058c11 */ /* 0x000fe2000f8e10ff */
[----:B------:R-:W-:-:S04]  /*0100*/  UMOV UR5, UR4 ;  /* 0x0000000400057c82 */ /* 0x000fc80008000000 */
[----:B--2---:R0:W-:Y:S01]  /*0110*/  @!P0 STS [R5], R0 ;  /* 0x0000000005008388 */ /* 0x0041e20000000800 */
[----:B------:R-:W-:Y:S05]  /*0120*/  @!P0 BRA `(.L_x_266) ;  /* 0x0000000000108947 */ /* 0x000fea0003800000 */
[----:B------:R-:W-:-:S06]  /*0130*/  USHF.L.U32 UR7, UR8, 0x1, URZ ;  /* 0x0000000108077899 */ /* 0x000fcc00080006ff */
[----:B------:R-:W-:-:S13]  /*0140*/  ISETP.GE.U32.AND P1, PT, R6, UR7, PT ;  /* 0x0000000706007c0c */ /* 0x000fda000bf26070 */
[----:B0-----:R-:W-:-:S05]  /*0150*/  @!P1 LEA R0, R6, UR5, 0x2 ;  /* 0x0000000506009c11 */ /* 0x001fca000f8e10ff */
[----:B------:R1:W-:Y:S02]  /*0160*/  @!P1 STS [R0], RZ ;  /* 0x000000ff00009388 */ /* 0x0003e40000000800 */
.L_x_266:
[----:B------:R-:W-:Y:S05]  /*0170*/  BSYNC.RECONVERGENT B0 ;  /* 0x0000000000007941 */ /* 0x000fea0003800200 */
.L_x_265:
[----:B------:R-:W-:Y:S01]  /*0180*/  BAR.SYNC.DEFER_BLOCKING 0x0 ;  /* 0x0000000000007b1d */ /* 0x000fe20000010000 */
[----:B------:R-:W-:-:S09]  /*0190*/  UISETP.GE.U32.AND UP0, UPT, UR8, 0x2, UPT ;  /* 0x000000020800788c */ /* 0x000fd2000bf06070 */
[----:B------:R-:W-:Y:S05]  /*01a0*/  BRA.U !UP0, `(.L_x_267) ;  /* 0x0000000108587547 */ /* 0x000fea000b800000 */
[----:B------:R-:W2:Y:S01]  /*01b0*/  LDCU UR8, c[0x0][0x390] ;  /* 0x00007200ff0877ac */ /* 0x000ea20008000800 */
[----:B------:R-:W-:Y:S01]  /*01c0*/  UMOV UR7, UR4 ;  /* 0x0000000400077c82 */ /* 0x000fe20008000000 */
[----:B------:R-:W-:-:S05]  /*01d0*/  UMOV UR9, 0x1 ;  /* 0x0000000100097882 */ /* 0x000fca0000000000 */
.L_x_270:
[----:B------:R-:W-:Y:S01]  /*01e0*/  UMOV UR5, UR6 ;  /* 0x0000000600057c82 */ /* 0x000fe20008000000 */
[----:B------:R-:W-:Y:S04]  /*01f0*/  BSSY.RECONVERGENT B0, `(.L_x_268) ;  /* 0x000000b000007945 */ /* 0x000fe80003800200 */
[----:B---3--:R-:W-:Y:S05]  /*0200*/  @P0 BRA `(.L_x_269) ;  /* 0x0000000000240947 */ /* 0x008fea0003800000 */
[C---:B------:R-:W-:Y:S02]  /*0210*/  ISETP.GE.U32.AND P1, PT, R6.reuse, UR9, PT ;  /* 0x0000000906007c0c */ /* 0x040fe4000bf26070 */
[C---:B01----:R-:W-:Y:S02]  /*0220*/  LEA R0, R6.reuse, UR7, 0x2 ;  /* 0x0000000706007c11 */ /* 0x043fe4000f8e10ff */
[----:B------:R-:W-:-:S03]  /*0230*/  LEA R8, R6, UR5, 0x2 ;  /* 0x0000000506087c11 */ /* 0x000fc6000f8e10ff */
[----:B------:R-:W-:Y:S06]  /*0240*/  LDS R5, [R0] ;  /* 0x0000000000057984 */ /* 0x000fec0000000800 */
[----:B------:R-:W-:-:S05]  /*0250*/  @P1 VIADD R4, R6, -UR9 ;  /* 0x8000000906041c36 */ /* 0x000fca0008000000 */
[----:B------:R-:W-:-:S06]  /*0260*/  @P1 LEA R4, R4, UR7, 0x2 ;  /* 0x0000000704041c11 */ /* 0x000fcc000f8e10ff */
[----:B------:R-:W0:Y:S02]  /*0270*/  @P1 LDS R4, [R4] ;  /* 0x0000000004041984 */ /* 0x000e240000000800 */
[----:B0-----:R-:W-:-:S05]  /*0280*/  @P1 IMAD.IADD R5, R5, 0x1, R4 ;  /* 0x0000000105051824 */ /* 0x001fca00078e0204 */
[----:B------:R3:W-:Y:S02]  /*0290*/  STS [R8], R5 ;  /* 0x0000000508007388 */ /* 0x0007e40000000800 */
.L_x_269:
[----:B--2---:R-:W-:Y:S05]  /*02a0*/  BSYNC.RECONVERGENT B0 ;  /* 0x0000000000007941 */ /* 0x004fea0003800200 */
.L_x_268:
[----:B------:R-:W-:Y:S01]  /*02b0*/  BAR.SYNC.DEFER_BLOCKING 0x0 ;  /* 0x0000000000007b1d */ /* 0x000fe20000010000 */
[----:B------:R-:W-:-:S04]  /*02c0*/  USHF.L.U32 UR9, UR9, 0x1, URZ ;  /* 0x0000000109097899 */ /* 0x000fc800080006ff */
[----:B------:R-:W-:Y:S01]  /*02d0*/  UISETP.GE.U32.AND UP0, UPT, UR9, UR8, UPT ;  /* 0x000000080900728c */ /* 0x000fe2000bf06070 */
[----:B------:R-:W-:Y:S01]  /*02e0*/  UMOV UR6, UR7 ;  /* 0x0000000700067c82 */ /* 0x000fe20008000000 */
[----:B------:R-:W-:-:S07]  /*02f0*/  UMOV UR7, UR5 ;  /* 0x0000000500077c82 */ /* 0x000fce0008000000 */
[----:B------:R-:W-:Y:S05]  /*0300*/  BRA.U !UP0, `(.L_x_270) ;  /* 0xfffffffd08b47547 */ /* 0x000fea000b83ffff */
.L_x_267:
[----:B------:R-:W-:-:S13]  /*0310*/  ISETP.GE.U32.AND P0, PT, R6, UR8, PT ;  /* 0x0000000806007c0c */ /* 0x000fda000bf06070 */
[----:B------:R-:W-:Y:S05]  /*0320*/  @P0 EXIT ;  /* 0x000000000000094d */ /* 0x000fea0003800000 */
[----:B------:R-:W-:Y:S01]  /*0330*/  UIADD3 UR4, UPT, UPT, UR8, -0x1, URZ ;  /* 0xffffffff08047890 */ /* 0x000fe2000fffe0ff */
[----:B------:R-:W-:Y:S01]  /*0340*/  ISETP.NE.AND P1, PT, R6, RZ, PT ;  /* 0x000000ff0600720c */ /* 0x000fe20003f25270 */
[----:B------:R-:W-:-:S04]  /*0350*/  IMAD.MOV.U32 R9, RZ, RZ, RZ ;  /* 0x000000ffff097224 */ /* 0x000fc800078e00ff */
[C---:B------:R-:W-:Y:S02]  /*0360*/  ISETP.NE.AND P0, PT, R6.reuse, UR4, PT ;  /* 0x0000000406007c0c */ /* 0x040fe4000bf05270 */
[----:B------:R-:W-:-:S06]  /*0370*/  LEA R6, R6, UR5, 0x2 ;  /* 0x0000000506067c11 */ /* 0x000fcc000f8e10ff */
[----:B------:R-:W-:Y:S05]  /*0380*/  @P1 LDS R9, [R6+-0x4] ;  /* 0xfffffc0006091984 */ /* 0x000fea0000000800 */
[----:B------:R-:W2:Y:S01]  /*0390*/  @!P0 LDS R7, [R6] ;  /* 0x0000000006078984 */ /* 0x000ea20000000800 */
[----:B0--3--:R-:W0:Y:S02]  /*03a0*/  @!P0 LDC.64 R4, c[0x0][0x388] ;  /* 0x0000e200ff048b82 */ /* 0x009e240000000a00 */
[----:B0-----:R-:W-:-:S05]  /*03b0*/  @!P0 IMAD.WIDE.U32 R4, R11, 0x4, R4 ;  /* 0x000000040b048825 */ /* 0x001fca00078e0004 */
[----:B--2---:R-:W-:Y:S04]  /*03c0*/  @!P0 STG.E desc[UR10][R4.64], R7 ;  /* 0x0000000704008986 */ /* 0x004fe8000c10190a */
[----:B------:R-:W-:Y:S01]  /*03d0*/  STG.E desc[UR10][R2.64], R9 ;  /* 0x0000000902007986 */ /* 0x000fe2000c10190a */
[----:B------:R-:W-:Y:S05]  /*03e0*/  EXIT ;  /* 0x000000000000794d */ /* 0x000fea0003800000 */
.L_x_271:
        /* <DEDUP_REMOVED lines=9> */
.L_x_325:


//--------------------- .text._Z30RadixSortScanHistogramBlellochPjS_j --------------------------
	.section	.text._Z30RadixSortScanHistogramBlellochPjS_j,"ax",@progbits
	.align	128
        .global         _Z30RadixSortScanHistogramBlellochPjS_j
        .type           _Z30RadixSortScanHistogramBlellochPjS_j,@function
        .size           _Z30RadixSortScanHistogramBlellochPjS_j,(.L_x_326 - _Z30RadixSortScanHistogramBlellochPjS_j)
        .other          _Z30RadixSortScanHistogramBlellochPjS_j,@"STO_CUDA_ENTRY STV_DEFAULT"
_Z30RadixSortScanHistogramBlellochPjS_j:
.text._Z30RadixSortScanHistogramBlellochPjS_j:
[----:B------:R-:W-:Y:S01]  /*0000*/  LDC R1, c[0x0][0x37c] ;  /* 0x0000df00ff017b82 */ /* 0x000fe20000000800 */
[----:B------:R-:W0:Y:S01]  /*0010*/  S2R R0, SR_TID.X ;  /* 0x0000000000007919 */ /* 0x000e220000002100 */
[----:B------:R-:W0:Y:S06]  /*0020*/  LDCU UR8, c[0x0][0x360] ;  /* 0x00006c00ff0877ac */ /* 0x000e2c0008000800 */
[----:B------:R-:W1:Y:S01]  /*0030*/  LDC.64 R4, c[0x0][0x380] ;  /* 0x0000e000ff047b82 */ /* 0x000e620000000a00 */
[----:B------:R-:W-:Y:S01]  /*0040*/  CS2R R14, SRZ ;  /* 0x00000000000e7805 */ /* 0x000fe2000001ff00 */
[----:B------:R-:W2:Y:S01]  /*0050*/  S2R R7, SR_CTAID.X ;  /* 0x0000000000077919 */ /* 0x000ea20000002500 */
[----:B------:R-:W3:Y:S01]  /*0060*/  LDCU UR4, c[0x0][0x390] ;  /* 0x00007200ff0477ac */ /* 0x000ee20008000800 */
[----:B------:R-:W4:Y:S01]  /*0070*/  LDCU.64 UR6, c[0x0][0x358] ;  /* 0x00006b00ff0677ac */ /* 0x000f220008000a00 */
[C---:B0-----:R-:W-:Y:S01]  /*0080*/  VIADD R6, R0.reuse, UR8 ;  /* 0x0000000800067c36 */ /* 0x041fe20008000000 */
[----:B---3--:R-:W-:Y:S01]  /*0090*/  ISETP.GE.U32.AND P0, PT, R0, UR4, PT ;  /* 0x0000000400007c0c */ /* 0x008fe2000bf06070 */
[----:B--2---:R-:W-:-:S03]  /*00a0*/  IMAD R3, R7, UR4, R0 ;  /* 0x0000000407037c24 */ /* 0x004fc6000f8e0200 */
[----:B------:R-:W-:Y:S01]  /*00b0*/  ISETP.GE.U32.AND P1, PT, R6, UR4, PT ;  /* 0x0000000406007c0c */ /* 0x000fe2000bf26070 */
[----:B------:R-:W-:Y:S02]  /*00c0*/  IMAD R9, R7, UR4, R6 ;  /* 0x0000000407097c24 */ /* 0x000fe4000f8e0206 */
[----:B-1----:R-:W-:-:S04]  /*00d0*/  IMAD.WIDE.U32 R2, R3, 0x4, R4 ;  /* 0x0000000403027825 */ /* 0x002fc800078e0004 */
[----:B------:R-:W-:Y:S02]  /*00e0*/  IMAD.WIDE.U32 R4, R9, 0x4, R4 ;  /* 0x0000000409047825 */ /* 0x000fe400078e0004 */
[----:B----4-:R-:W2:Y:S04]  /*00f0*/  @!P0 LDG.E R15, desc[UR6][R2.64] ;  /* 0x00000006020f8981 */ /* 0x010ea8000c1e1900 */
[----:B------:R-:W3:Y:S01]  /*0100*/  @!P1 LDG.E R14, desc[UR6][R4.64] ;  /* 0x00000006040e9981 */ /* 0x000ee2000c1e1900 */
[----:B------:R-:W0:Y:S01]  /*0110*/  S2UR UR5, SR_CgaCtaId ;  /* 0x00000000000579c3 */ /* 0x000e220000008800 */
[----:B------:R-:W-:Y:S01]  /*0120*/  UMOV UR4, 0x400 ;  /* 0x0000040000047882 */ /* 0x000fe20000000000 */
[----:B------:R-:W-:Y:S01]  /*0130*/  IMAD.U32 R13, RZ, RZ, UR8 ;  /* 0x00000008ff0d7e24 */ /* 0x000fe2000f8e00ff */
[----:B------:R-:W-:Y:S01]  /*0140*/  LEA R11, R0, 0x1, 0x1 ;  /* 0x00000001000b7811 */ /* 0x000fe200078e08ff */
[----:B------:R-:W-:-:S02]  /*0150*/  IMAD.MOV.U32 R10, RZ, RZ, 0x1 ;  /* 0x00000001ff0a7424 */ /* 0x000fc400078e00ff */
[----:B------:R-:W-:Y:S01]  /*0160*/  IMAD.SHL.U32 R12, R13, 0x2, RZ ;  /* 0x000000020d0c7824 */ /* 0x000fe200078e00ff */
[----:B0-----:R-:W-:-:S06]  /*0170*/  ULEA UR4, UR5, UR4, 0x18 ;  /* 0x0000000405047291 */ /* 0x001fcc000f8ec0ff */
[----:B------:R-:W-:-:S05]  /*0180*/  LEA R8, R0, UR4, 0x2 ;  /* 0x0000000400087c11 */ /* 0x000fca000f8e10ff */
[----:B------:R-:W-:Y:S01]  /*0190*/  IMAD R9, R13, 0x4, R8 ;  /* 0x000000040d097824 */ /* 0x000fe200078e0208 */
[----:B--2---:R0:W-:Y:S04]  /*01a0*/  STS [R8], R15 ;  /* 0x0000000f08007388 */ /* 0x0041e80000000800 */
[----:B---3--:R0:W-:Y:S02]  /*01b0*/  STS [R9], R14 ;  /* 0x0000000e09007388 */ /* 0x0081e40000000800 */
.L_x_272:
[----:B------:R-:W-:Y:S01]  /*01c0*/  BAR.SYNC.DEFER_BLOCKING 0x0 ;  /* 0x0000000000007b1d */ /* 0x000fe20000010000 */
[----:B------:R-:W-:-:S13]  /*01d0*/  ISETP.GE.U32.AND P0, PT, R0, R13, PT ;  /* 0x0000000d0000720c */ /* 0x000fda0003f06070 */
[----:B0-----:R-:W-:-:S05]  /*01e0*/  @!P0 IMAD R14, R11, R10, RZ ;  /* 0x0000000a0b0e8224 */ /* 0x001fca00078e02ff */
[----:B------:R-:W-:-:S05]  /*01f0*/  @!P0 LEA R15, R14, UR4, 0x2 ;  /* 0x000000040e0f8c11 */ /* 0x000fca000f8e10ff */
[C---:B------:R-:W-:Y:S02]  /*0200*/  @!P0 IMAD R14, R10.reuse, 0x4, R15 ;  /* 0x000000040a0e8824 */ /* 0x040fe400078e020f */
[----:B------:R-:W-:Y:S01]  /*0210*/  @!P0 LDS R15, [R15+-0x4] ;  /* 0xfffffc000f0f8984 */ /* 0x000fe20000000800 */
[----:B------:R-:W-:-:S03]  /*0220*/  IMAD.SHL.U32 R10, R10, 0x2, RZ ;  /* 0x000000020a0a7824 */ /* 0x000fc600078e00ff */
[----:B------:R-:W0:Y:S02]  /*0230*/  @!P0 LDS R16, [R14+-0x4] ;  /* 0xfffffc000e108984 */ /* 0x000e240000000800 */
[----:B0-----:R-:W-:-:S05]  /*0240*/  @!P0 IMAD.IADD R17, R15, 0x1, R16 ;  /* 0x000000010f118824 */ /* 0x001fca00078e0210 */
[----:B------:R1:W-:Y:S01]  /*0250*/  @!P0 STS [R14+-0x4], R17 ;  /* 0xfffffc110e008388 */ /* 0x0003e20000000800 */
[----:B------:R-:W-:Y:S02]  /*0260*/  ISETP.GT.U32.AND P0, PT, R13, 0x1, PT ;  /* 0x000000010d00780c */ /* 0x000fe40003f04070 */
[----:B------:R-:W-:-:S11]  /*0270*/  SHF.R.U32.HI R13, RZ, 0x1, R13 ;  /* 0x00000001ff0d7819 */ /* 0x000fd6000001160d */
[----:B-1----:R-:W-:Y:S05]  /*0280*/  @P0 BRA `(.L_x_272) ;  /* 0xfffffffc00cc0947 */ /* 0x002fea000383ffff */
[----:B------:R-:W-:Y:S01]  /*0290*/  BAR.SYNC.DEFER_BLOCKING 0x0 ;  /* 0x0000000000007b1d */ /* 0x000fe20000010000 */
[----:B------:R-:W-:-:S05]  /*02a0*/  ISETP.NE.AND P0, PT, R0, RZ, PT ;  /* 0x000000ff0000720c */ /* 0x000fca0003f05270 */
[----:B------:R-:W-:-:S08]  /*02b0*/  UMOV UR5, 0x1 ;  /* 0x0000000100057882 */ /* 0x000fd00000000000 */
[----:B------:R-:W-:Y:S01]  /*02c0*/  @!P0 LEA R13, R12, UR4, 0x2 ;  /* 0x000000040c0d8c11 */ /* 0x000fe2000f8e10ff */
[----:B------:R-:W0:Y:S04]  /*02d0*/  @!P0 LDC.64 R14, c[0x0][0x388] ;  /* 0x0000e200ff0e8b82 */ /* 0x000e280000000a00 */
[----:B------:R-:W1:Y:S04]  /*02e0*/  @!P0 LDS R17, [R13+-0x4] ;  /* 0xfffffc000d118984 */ /* 0x000e680000000800 */
[----:B------:R2:W-:Y:S01]  /*02f0*/  @!P0 STS [R13+-0x4], RZ ;  /* 0xfffffcff0d008388 */ /* 0x0005e20000000800 */
[----:B0-----:R-:W-:-:S05]  /*0300*/  @!P0 IMAD.WIDE.U32 R14, R7, 0x4, R14 ;  /* 0x00000004070e8825 */ /* 0x001fca00078e000e */
[----:B-1----:R2:W-:Y:S02]  /*0310*/  @!P0 STG.E desc[UR6][R14.64], R17 ;  /* 0x000000110e008986 */ /* 0x0025e4000c101906 */
.L_x_273:
[----:B------:R-:W-:Y:S01]  /*0320*/  BAR.SYNC.DEFER_BLOCKING 0x0 ;  /* 0x0000000000007b1d */ /* 0x000fe20000010000 */
[----:B------:R-:W-:Y:S01]  /*0330*/  ISETP.GE.U32.AND P0, PT, R0, UR5, PT ;  /* 0x0000000500007c0c */ /* 0x000fe2000bf06070 */
[----:B------:R-:W-:Y:S01]  /*0340*/  USHF.L.U32 UR5, UR5, 0x1, URZ ;  /* 0x0000000105057899 */ /* 0x000fe200080006ff */
[----:B------:R-:W-:-:S11]  /*0350*/  SHF.R.U32.HI R10, RZ, 0x1, R10 ;  /* 0x00000001ff0a7819 */ /* 0x000fd6000001160a */
[----:B------:R-:W-:-:S05]  /*0360*/  @!P0 IMAD R7, R11, R10, RZ ;  /* 0x0000000a0b078224 */ /* 0x000fca00078e02ff */
[----:B------:R-:W-:-:S05]  /*0370*/  @!P0 LEA R7, R7, UR4, 0x2 ;  /* 0x0000000407078c11 */ /* 0x000fca000f8e10ff */
[----:B--2---:R-:W-:Y:S01]  /*0380*/  @!P0 IMAD R14, R10, 0x4, R7 ;  /* 0x000000040a0e8824 */ /* 0x004fe200078e0207 */
[----:B------:R-:W-:Y:S04]  /*0390*/  @!P0 LDS R13, [R7+-0x4] ;  /* 0xfffffc00070d8984 */ /* 0x000fe80000000800 */
[----:B------:R-:W0:Y:S02]  /*03a0*/  @!P0 LDS R16, [R14+-0x4] ;  /* 0xfffffc000e108984 */ /* 0x000e240000000800 */
[----:B0-----:R-:W-:Y:S02]  /*03b0*/  @!P0 IMAD.IADD R13, R13, 0x1, R16 ;  /* 0x000000010d0d8824 */ /* 0x001fe400078e0210 */
[----:B------:R0:W-:Y:S04]  /*03c0*/  @!P0 STS [R7+-0x4], R16 ;  /* 0xfffffc1007008388 */ /* 0x0001e80000000800 */
[----:B------:R0:W-:Y:S01]  /*03d0*/  @!P0 STS [R14+-0x4], R13 ;  /* 0xfffffc0d0e008388 */ /* 0x0001e20000000800 */
[----:B------:R-:W-:-:S13]  /*03e0*/  ISETP.LE.U32.AND P0, PT, R12, UR5, PT ;  /* 0x000000050c007c0c */ /* 0x000fda000bf03070 */
[----:B0-----:R-:W-:Y:S05]  /*03f0*/  @!P0 BRA `(.L_x_273) ;  /* 0xfffffffc00c88947 */ /* 0x001fea000383ffff */
[----:B------:R-:W0:Y:S01]  /*0400*/  LDCU UR4, c[0x0][0x390] ;  /* 0x00007200ff0477ac */ /* 0x000e220008000800 */
[----:B------:R-:W-:Y:S01]  /*0410*/  BAR.SYNC.DEFER_BLOCKING 0x0 ;  /* 0x0000000000007b1d */ /* 0x000fe20000010000 */
[----:B0-----:R-:W-:Y:S02]  /*0420*/  ISETP.GE.U32.AND P0, PT, R0, UR4, PT ;  /* 0x0000000400007c0c */ /* 0x001fe4000bf06070 */
[----:B------:R-:W-:-:S11]  /*0430*/  ISETP.GE.U32.AND P1, PT, R6, UR4, PT ;  /* 0x0000000406007c0c */ /* 0x000fd6000bf26070 */
[----:B------:R-:W0:Y:S04]  /*0440*/  @!P0 LDS R7, [R8] ;  /* 0x0000000008078984 */ /* 0x000e280000000800 */
[----:B0-----:R0:W-:Y:S01]  /*0450*/  @!P0 STG.E desc[UR6][R2.64], R7 ;  /* 0x0000000702008986 */ /* 0x0011e2000c101906 */
[----:B------:R-:W-:Y:S05]  /*0460*/  @P1 EXIT ;  /* 0x000000000000194d */ /* 0x000fea0003800000 */
[----:B------:R-:W1:Y:S04]  /*0470*/  LDS R9, [R9] ;  /* 0x0000000009097984 */ /* 0x000e680000000800 */
[----:B-1----:R-:W-:Y:S01]  /*0480*/  STG.E desc[UR6][R4.64], R9 ;  /* 0x0000000904007986 */ /* 0x002fe2000c101906 */
[----:B------:R-:W-:Y:S05]  /*0490*/  EXIT ;  /* 0x000000000000794d */ /* 0x000fea0003800000 */
.L_x_274:
        /* <DEDUP_REMOVED lines=14> */
.L_x_326:


//--------------------- .text._Z37RadixSortCalcDigitsPerBlocksNoAtomicsPKiPjjjj --------------------------
	.section	.text._Z37RadixSortCalcDigitsPerBlocksNoAtomicsPKiPjjjj,"ax",@progbits
	.align	128
        .global         _Z37RadixSortCalcDigitsPerBlocksNoAtomicsPKiPjjjj
        .type           _Z37RadixSortCalcDigitsPerBlocksNoAtomicsPKiPjjjj,@function
        .size           _Z37RadixSortCalcDigitsPerBlocksNoAtomicsPKiPjjjj,(.L_x_327 - _Z37RadixSortCalcDigitsPerBlocksNoAtomicsPKiPjjjj)
        .other          _Z37RadixSortCalcDigitsPerBlocksNoAtomicsPKiPjjjj,@"STO_CUDA_ENTRY STV_DEFAULT"
_Z37RadixSortCalcDigitsPerBlocksNoAtomicsPKiPjjjj:
.text._Z37RadixSortCalcDigitsPerBlocksNoAtomicsPKiPjjjj:
[----:B------:R-:W-:Y:S01]  /*0000*/  LDC R1, c[0x0][0x37c] ;  /* 0x0000df00ff017b82 */ /* 0x000fe20000000800 */
[----:B------:R-:W0:Y:S07]  /*0010*/  S2R R0, SR_TID.X ;  /* 0x0000000000007919 */ /* 0x000e2e0000002100 */
[----:B------:R-:W1:Y:S01]  /*0020*/  S2UR UR5, SR_CgaCtaId ;  /* 0x00000000000579c3 */ /* 0x000e620000008800 */
[----:B------:R-:W-:Y:S01]  /*0030*/  UMOV UR4, 0x400 ;  /* 0x0000040000047882 */ /* 0x000fe20000000000 */
[----:B------:R-:W-:Y:S01]  /*0040*/  BSSY.RECONVERGENT B0, `(.L_x_275) ;  /* 0x000000a000007945 */ /* 0x000fe20003800200 */
[----:B-1----:R-:W-:-:S06]  /*0050*/  ULEA UR4, UR5, UR4, 0x18 ;  /* 0x0000000405047291 */ /* 0x002fcc000f8ec0ff */
[----:B0-----:R-:W-:Y:S01]  /*0060*/  LEA R2, R0, UR4, 0x2 ;  /* 0x0000000400027c11 */ /* 0x001fe2000f8e10ff */
[----:B------:R-:W-:-:S04]  /*0070*/  IMAD.MOV.U32 R4, RZ, RZ, R0 ;  /* 0x000000ffff047224 */ /* 0x000fc800078e0000 */
[----:B------:R-:W-:-:S07]  /*0080*/  IMAD.MOV.U32 R3, RZ, RZ, R2 ;  /* 0x000000ffff037224 */ /* 0x000fce00078e0002 */
.L_x_276:
[C---:B------:R-:W-:Y:S01]  /*0090*/  ISETP.GE.U32.AND P0, PT, R4.reuse, 0x1c00, PT ;  /* 0x00001c000400780c */ /* 0x040fe20003f06070 */
[----:B------:R0:W-:Y:S01]  /*00a0*/  STS [R3], RZ ;  /* 0x000000ff03007388 */ /* 0x0001e20000000800 */
[----:B------:R-:W-:Y:S02]  /*00b0*/  VIADD R4, R4, 0x400 ;  /* 0x0000040004047836 */ /* 0x000fe40000000000 */
[----:B0-----:R-:W-:-:S09]  /*00c0*/  VIADD R3, R3, 0x1000 ;  /* 0x0000100003037836 */ /* 0x001fd20000000000 */
[----:B------:R-:W-:Y:S05]  /*00d0*/  @!P0 BRA `(.L_x_276) ;  /* 0xfffffffc00ec8947 */ /* 0x000fea000383ffff */
[----:B------:R-:W-:Y:S05]  /*00e0*/  BSYNC.RECONVERGENT B0 ;  /* 0x0000000000007941 */ /* 0x000fea0003800200 */
.L_x_275:
[----:B------:R-:W0:Y:S01]  /*00f0*/  S2UR UR6, SR_CTAID.X ;  /* 0x00000000000679c3 */ /* 0x000e220000002500 */
[----:B------:R-:W1:Y:S01]  /*0100*/  LDCU UR7, c[0x0][0x394] ;  /* 0x00007280ff0777ac */ /* 0x000e620008000800 */
[----:B------:R-:W2:Y:S01]  /*0110*/  LDCU.64 UR8, c[0x0][0x358] ;  /* 0x00006b00ff0877ac */ /* 0x000ea20008000a00 */
[----:B0-----:R-:W-:-:S06]  /*0120*/  USHF.L.U32 UR5, UR6, 0xa, URZ ;  /* 0x0000000a06057899 */ /* 0x001fcc00080006ff */
[----:B------:R-:W-:Y:S01]  /*0130*/  LOP3.LUT R3, R0, UR5, RZ, 0xfc, !PT ;  /* 0x0000000500037c12 */ /* 0x000fe2000f8efcff */
[----:B------:R-:W-:Y:S03]  /*0140*/  BAR.SYNC.DEFER_BLOCKING 0x0 ;  /* 0x0000000000007b1d */ /* 0x000fe60000010000 */
[----:B-1----:R-:W-:-:S13]  /*0150*/  ISETP.GE.U32.AND P0, PT, R3, UR7, PT ;  /* 0x0000000703007c0c */ /* 0x002fda000bf06070 */
[----:B--2---:R-:W-:Y:S05]  /*0160*/  @P0 BRA `(.L_x_277) ;  /* 0x0000000800080947 */ /* 0x004fea0003800000 */
[----:B------:R-:W0:Y:S01]  /*0170*/  LDC.64 R4, c[0x0][0x380] ;  /* 0x0000e000ff047b82 */ /* 0x000e220000000a00 */
[----:B------:R-:W1:Y:S01]  /*0180*/  LDCU UR5, c[0x0][0x390] ;  /* 0x00007200ff0577ac */ /* 0x000e620008000800 */
[----:B0-----:R-:W-:-:S06]  /*0190*/  IMAD.WIDE R4, R3, 0x4, R4 ;  /* 0x0000000403047825 */ /* 0x001fcc00078e0204 */
[----:B------:R-:W1:Y:S02]  /*01a0*/  LDG.E R4, desc[UR8][R4.64] ;  /* 0x0000000804047981 */ /* 0x000e64000c1e1900 */
[----:B-1----:R-:W-:Y:S01]  /*01b0*/  SHF.R.U32.HI R6, RZ, UR5, R4 ;  /* 0x00000005ff067c19 */ /* 0x002fe20008011604 */
[----:B------:R-:W-:-:S03]  /*01c0*/  UMOV UR5, 0xffffffff ;  /* 0xffffffff00057882 */ /* 0x000fc60000000000 */
[----:B------:R-:W-:Y:S01]  /*01d0*/  LOP3.LUT R6, R6, 0xff, RZ, 0xc0, !PT ;  /* 0x000000ff06067812 */ /* 0x000fe200078ec0ff */
[----:B------:R-:W-:Y:S06]  /*01e0*/  BRA.DIV UR5, `(.L_x_278) ;  /* 0x0000000a05d07947 */ /* 0x000fec000b800000 */
[----:B------:R-:W0:Y:S04]  /*01f0*/  SHFL.IDX PT, R13, R6, 0x1, 0x1f ;  /* 0x00201f00060d7f89 */ /* 0x000e2800000e0000 */
[----:B------:R-:W1:Y:S04]  /*0200*/  SHFL.IDX PT, R15, R6, 0x2, 0x1f ;  /* 0x00401f00060f7f89 */ /* 0x000e6800000e0000 */
[----:B------:R-:W2:Y:S04]  /*0210*/  SHFL.IDX PT, R11, R6, RZ, 0x1f ;  /* 0x00001fff060b7589 */ /* 0x000ea800000e0000 */
[----:B------:R-:W3:Y:S04]  /*0220*/  SHFL.IDX PT, R17, R6, 0x3, 0x1f ;  /* 0x00601f0006117f89 */ /* 0x000ee800000e0000 */
[----:B------:R-:W4:Y:S04]  /*0230*/  SHFL.IDX PT, R27, R6, 0x4, 0x1f ;  /* 0x00801f00061b7f89 */ /* 0x000f2800000e0000 */
[----:B------:R-:W5:Y:S04]  /*0240*/  SHFL.IDX PT, R29, R6, 0x5, 0x1f ;  /* 0x00a01f00061d7f89 */ /* 0x000f6800000e0000 */
[----:B------:R-:W5:Y:S01]  /*0250*/  SHFL.IDX PT, R10, R6, 0x6, 0x1f ;  /* 0x00c01f00060a7f89 */ /* 0x000f6200000e0000 */
[----:B0-----:R-:W-:-:S03]  /*0260*/  ISETP.NE.AND P3, PT, R13, R6, PT ;  /* 0x000000060d00720c */ /* 0x001fc60003f65270 */
[----:B------:R-:W0:Y:S01]  /*0270*/  SHFL.IDX PT, R21, R6, 0x8, 0x1f ;  /* 0x01001f0006157f89 */ /* 0x000e2200000e0000 */
[-C--:B-1----:R-:W-:Y:S02]  /*0280*/  ISETP.NE.AND P1, PT, R15, R6.reuse, PT ;  /* 0x000000060f00720c */ /* 0x082fe40003f25270 */
[----:B------:R-:W-:Y:S01]  /*0290*/  SEL R25, RZ, 0x2, P3 ;  /* 0x00000002ff197807 */ /* 0x000fe20001800000 */
        /* <DEDUP_REMOVED lines=12> */
[----:B------:R-:W4:Y:S01]  /*0360*/  SHFL.IDX PT, R13, R6, 0xc, 0x1f ;  /* 0x01801f00060d7f89 */ /* 0x000f2200000e0000 */
[-C--:B-----5:R-:W-:Y:S02]  /*0370*/  ISETP.NE.AND P4, PT, R29, R6.reuse, PT ;  /* 0x000000061d00720c */ /* 0x0a0fe40003f85270 */
[-C--:B------:R-:W-:Y:S01]  /*0380*/  ISETP.NE.AND P5, PT, R10, R6.reuse, PT ;  /* 0x000000060a00720c */ /* 0x080fe20003fa5270 */
[----:B------:R-:W5:Y:S01]  /*0390*/  SHFL.IDX PT, R11, R6, 0xd, 0x1f ;  /* 0x01a01f00060b7f89 */ /* 0x000f6200000e0000 */
[----:B0-----:R-:W-:-:S02]  /*03a0*/  ISETP.NE.AND P3, PT, R21, R6, PT ;  /* 0x000000061500720c */ /* 0x001fc40003f65270 */
[----:B------:R-:W-:Y:S01]  /*03b0*/  IADD3 R8, PT, PT, R3, R25, R8 ;  /* 0x0000001903087210 */ /* 0x000fe20007ffe008 */
[----:B------:R-:W0:Y:S01]  /*03c0*/  SHFL.IDX PT, R17, R6, 0xe, 0x1f ;  /* 0x01c01f0006117f89 */ /* 0x000e2200000e0000 */
[-C--:B-1----:R-:W-:Y:S02]  /*03d0*/  ISETP.NE.AND P1, PT, R19, R6.reuse, PT ;  /* 0x000000061300720c */ /* 0x082fe40003f25270 */
[----:B------:R-:W-:Y:S01]  /*03e0*/  SEL R25, RZ, 0x20, P4 ;  /* 0x00000020ff197807 */ /* 0x000fe20002000000 */
[----:B------:R-:W1:Y:S01]  /*03f0*/  SHFL.IDX PT, R21, R6, 0xf, 0x1f ;  /* 0x01e01f0006157f89 */ /* 0x000e6200000e0000 */
[----:B------:R-:W-:Y:S02]  /*0400*/  SEL R3, RZ, 0x40, P5 ;  /* 0x00000040ff037807 */ /* 0x000fe40002800000 */
[-C--:B--2---:R-:W-:Y:S01]  /*0410*/  ISETP.NE.AND P0, PT, R23, R6.reuse, PT ;  /* 0x000000061700720c */ /* 0x084fe20003f05270 */
[----:B------:R-:W2:Y:S01]  /*0420*/  SHFL.IDX PT, R19, R6, 0x10, 0x1f ;  /* 0x02001f0006137f89 */ /* 0x000ea200000e0000 */
[----:B---3--:R-:W-:-:S02]  /*0430*/  ISETP.NE.AND P2, PT, R9, R6, PT ;  /* 0x000000060900720c */ /* 0x008fc40003f45270 */
[----:B------:R-:W-:Y:S01]  /*0440*/  IADD3 R8, PT, PT, R3, R25, R8 ;  /* 0x0000001903087210 */ /* 0x000fe20007ffe008 */
[----:B------:R-:W3:Y:S01]  /*0450*/  SHFL.IDX PT, R23, R6, 0x11, 0x1f ;  /* 0x02201f0006177f89 */ /* 0x000ee200000e0000 */
[----:B------:R-:W-:Y:S02]  /*0460*/  SEL R25, RZ, 0x80, P0 ;  /* 0x00000080ff197807 */ /* 0x000fe40000000000 */
[----:B------:R-:W-:Y:S01]  /*0470*/  SEL R3, RZ, 0x100, P3 ;  /* 0x00000100ff037807 */ /* 0x000fe20001800000 */
[----:B------:R-:W3:Y:S01]  /*0480*/  SHFL.IDX PT, R9, R6, 0x12, 0x1f ;  /* 0x02401f0006097f89 */ /* 0x000ee200000e0000 */
[-C--:B----4-:R-:W-:Y:S02]  /*0490*/  ISETP.NE.AND P5, PT, R15, R6.reuse, PT ;  /* 0x000000060f00720c */ /* 0x090fe40003fa5270 */
[----:B------:R-:W-:Y:S01]  /*04a0*/  ISETP.NE.AND P4, PT, R13, R6, PT ;  /* 0x000000060d00720c */ /* 0x000fe20003f85270 */
[----:B------:R-:W-:Y:S01]  /*04b0*/  SHFL.IDX PT, R15, R6, 0x14, 0x1f ;  /* 0x02801f00060f7f89 */ /* 0x000fe200000e0000 */
[----:B------:R-:W-:-:S02]  /*04c0*/  IADD3 R8, PT, PT, R3, R25, R8 ;  /* 0x0000001903087210 */ /* 0x000fc40007ffe008 */
[----:B------:R-:W-:Y:S01]  /*04d0*/  SEL R25, RZ, 0x200, P1 ;  /* 0x00000200ff197807 */ /* 0x000fe20000800000 */
[----:B------:R-:W4:Y:S01]  /*04e0*/  SHFL.IDX PT, R13, R6, 0x13, 0x1f ;  /* 0x02601f00060d7f89 */ /* 0x000f2200000e0000 */
[----:B------:R-:W-:Y:S02]  /*04f0*/  SEL R3, RZ, 0x400, P2 ;  /* 0x00000400ff037807 */ /* 0x000fe40001000000 */
[-C--:B-----5:R-:W-:Y:S02]  /*0500*/  ISETP.NE.AND P3, PT, R11, R6.reuse, PT ;  /* 0x000000060b00720c */ /* 0x0a0fe40003f65270 */
[----:B0-----:R-:W-:Y:S01]  /*0510*/  ISETP.NE.AND P0, PT, R17, R6, PT ;  /* 0x000000061100720c */ /* 0x001fe20003f05270 */
[----:B------:R-:W0:Y:S01]  /*0520*/  SHFL.IDX PT, R11, R6, 0x15, 0x1f ;  /* 0x02a01f00060b7f89 */ /* 0x000e2200000e0000 */
[----:B------:R-:W-:Y:S02]  /*0530*/  IADD3 R8, PT, PT, R3, R25, R8 ;  /* 0x0000001903087210 */ /* 0x000fe40007ffe008 */
[----:B------:R-:W-:Y:S01]  /*0540*/  SEL R25, RZ, 0x800, P5 ;  /* 0x00000800ff197807 */ /* 0x000fe20002800000 */
[----:B------:R-:W5:Y:S01]  /*0550*/  SHFL.IDX PT, R17, R6, 0x16, 0x1f ;  /* 0x02c01f0006117f89 */ /* 0x000f6200000e0000 */
[----:B------:R-:W-:-:S02]  /*0560*/  SEL R3, RZ, 0x1000, P4 ;  /* 0x00001000ff037807 */ /* 0x000fc40002000000 */
[-C--:B-1----:R-:W-:Y:S02]  /*0570*/  ISETP.NE.AND P1, PT, R21, R6.reuse, PT ;  /* 0x000000061500720c */ /* 0x082fe40003f25270 */
[----:B------:R-:W-:Y:S01]  /*0580*/  IADD3 R8, PT, PT, R3, R25, R8 ;  /* 0x0000001903087210 */ /* 0x000fe20007ffe008 */
[----:B------:R-:W1:Y:S01]  /*0590*/  SHFL.IDX PT, R21, R6, 0x17, 0x1f ;  /* 0x02e01f0006157f89 */ /* 0x000e6200000e0000 */
[----:B------:R-:W-:Y:S02]  /*05a0*/  SEL R25, RZ, 0x2000, P3 ;  /* 0x00002000ff197807 */ /* 0x000fe40001800000 */
[----:B------:R-:W-:Y:S02]  /*05b0*/  SEL R3, RZ, 0x4000, P0 ;  /* 0x00004000ff037807 */ /* 0x000fe40000000000 */
[----:B--2---:R-:W-:Y:S02]  /*05c0*/  ISETP.NE.AND P2, PT, R19, R6, PT ;  /* 0x000000061300720c */ /* 0x004fe40003f45270 */
[----:B------:R-:W2:Y:S01]  /*05d0*/  SHFL.IDX PT, R19, R6, 0x18, 0x1f ;  /* 0x03001f0006137f89 */ /* 0x000ea200000e0000 */
[----:B------:R-:W-:-:S02]  /*05e0*/  IADD3 R8, PT, PT, R3, R25, R8 ;  /* 0x0000001903087210 */ /* 0x000fc40007ffe008 */
[----:B------:R-:W-:Y:S02]  /*05f0*/  SEL R25, RZ, 0x8000, P1 ;  /* 0x00008000ff197807 */ /* 0x000fe40000800000 */
[----:B------:R-:W-:Y:S02]  /*0600*/  SEL R3, RZ, 0x10000, P2 ;  /* 0x00010000ff037807 */ /* 0x000fe40001000000 */
[-C--:B---3--:R-:W-:Y:S02]  /*0610*/  ISETP.NE.AND P5, PT, R23, R6.reuse, PT ;  /* 0x000000061700720c */ /* 0x088fe40003fa5270 */
[----:B------:R-:W-:Y:S01]  /*0620*/  ISETP.NE.AND P4, PT, R9, R6, PT ;  /* 0x000000060900720c */ /* 0x000fe20003f85270 */
[----:B------:R-:W3:Y:S01]  /*0630*/  SHFL.IDX PT, R23, R6, 0x19, 0x1f ;  /* 0x03201f0006177f89 */ /* 0x000ee200000e0000 */
[----:B------:R-:W-:Y:S02]  /*0640*/  IADD3 R8, PT, PT, R3, R25, R8 ;  /* 0x0000001903087210 */ /* 0x000fe40007ffe008 */
[----:B------:R-:W-:Y:S01]  /*0650*/  SEL R25, RZ, 0x20000, P5 ;  /* 0x00020000ff197807 */ /* 0x000fe20002800000 */
[----:B------:R-:W3:Y:S01]  /*0660*/  SHFL.IDX PT, R9, R6, 0x1a, 0x1f ;  /* 0x03401f0006097f89 */ /* 0x000ee200000e0000 */
[----:B------:R-:W-:-:S02]  /*0670*/  SEL R3, RZ, 0x40000, P4 ;  /* 0x00040000ff037807 */ /* 0x000fc40002000000 */
[-C--:B----4-:R-:W-:Y:S02]  /*0680*/  ISETP.NE.AND P0, PT, R13, R6.reuse, PT ;  /* 0x000000060d00720c */ /* 0x090fe40003f05270 */
[-C--:B------:R-:W-:Y:S01]  /*0690*/  ISETP.NE.AND P1, PT, R15, R6.reuse, PT ;  /* 0x000000060f00720c */ /* 0x080fe20003f25270 */
[----:B------:R-:W-:Y:S01]  /*06a0*/  SHFL.IDX PT, R13, R6, 0x1c, 0x1f ;  /* 0x03801f00060d7f89 */ /* 0x000fe200000e0000 */
[----:B------:R-:W-:Y:S02]  /*06b0*/  IADD3 R8, PT, PT, R3, R25, R8 ;  /* 0x0000001903087210 */ /* 0x000fe40007ffe008 */
[----:B------:R-:W-:Y:S01]  /*06c0*/  SEL R25, RZ, 0x80000, P0 ;  /* 0x00080000ff197807 */ /* 0x000fe20000000000 */
[----:B------:R-:W4:Y:S01]  /*06d0*/  SHFL.IDX PT, R15, R6, 0x1b, 0x1f ;  /* 0x03601f00060f7f89 */ /* 0x000f2200000e0000 */
[-C--:B0-----:R-:W-:Y:S02]  /*06e0*/  ISETP.NE.AND P2, PT, R11, R6.reuse, PT ;  /* 0x000000060b00720c */ /* 0x081fe40003f45270 */
[----:B-----5:R-:W-:Y:S01]  /*06f0*/  ISETP.NE.AND P0, PT, R17, R6, PT ;  /* 0x000000061100720c */ /* 0x020fe20003f05270 */
        /* <DEDUP_REMOVED lines=8> */
[----:B------:R-:W-:Y:S01]  /*0780*/  IADD3 R7, PT, PT, R3, R7, R8 ;  /* 0x0000000703077210 */ /* 0x000fe20007ffe008 */
[----:B------:R1:W2:Y:S01]  /*0790*/  SHFL.IDX PT, R19, R6, 0x1f, 0x1f ;  /* 0x03e01f0006137f89 */ /* 0x0002a200000e0000 */
[----:B------:R-:W-:-:S02]  /*07a0*/  SEL R8, RZ, 0x800000, P0 ;  /* 0x00800000ff087807 */ /* 0x000fc40000000000 */
[----:B------:R-:W-:Y:S02]  /*07b0*/  SEL R3, RZ, 0x1000000, P1 ;  /* 0x01000000ff037807 */ /* 0x000fe40000800000 */
[-C--:B---3--:R-:W-:Y:S02]  /*07c0*/  ISETP.NE.AND P0, PT, R23, R6.reuse, PT ;  /* 0x000000061700720c */ /* 0x088fe40003f05270 */
[----:B------:R-:W-:Y:S02]  /*07d0*/  ISETP.NE.AND P1, PT, R9, R6, PT ;  /* 0x000000060900720c */ /* 0x000fe40003f25270 */
[----:B------:R-:W-:Y:S02]  /*07e0*/  IADD3 R8, PT, PT, R3, R8, R7 ;  /* 0x0000000803087210 */ /* 0x000fe40007ffe007 */
[----:B------:R-:W-:Y:S02]  /*07f0*/  SEL R9, RZ, 0x2000000, P0 ;  /* 0x02000000ff097807 */ /* 0x000fe40000000000 */
[----:B------:R-:W-:-:S02]  /*0800*/  SEL R3, RZ, 0x4000000, P1 ;  /* 0x04000000ff037807 */ /* 0x000fc40000800000 */
[-C--:B----4-:R-:W-:Y:S02]  /*0810*/  ISETP.NE.AND P0, PT, R15, R6.reuse, PT ;  /* 0x000000060f00720c */ /* 0x090fe40003f05270 */
[-C--:B------:R-:W-:Y:S02]  /*0820*/  ISETP.NE.AND P1, PT, R13, R6.reuse, PT ;  /* 0x000000060d00720c */ /* 0x080fe40003f25270 */
[----:B------:R-:W-:Y:S02]  /*0830*/  IADD3 R8, PT, PT, R3, R9, R8 ;  /* 0x0000000903087210 */ /* 0x000fe40007ffe008 */
[----:B------:R-:W-:Y:S02]  /*0840*/  SEL R7, RZ, 0x8000000, P0 ;  /* 0x08000000ff077807 */ /* 0x000fe40000000000 */
[----:B------:R-:W-:Y:S02]  /*0850*/  SEL R3, RZ, 0x10000000, P1 ;  /* 0x10000000ff037807 */ /* 0x000fe40000800000 */
[----:B0-----:R-:W-:-:S02]  /*0860*/  ISETP.NE.AND P0, PT, R17, R6, PT ;  /* 0x000000061100720c */ /* 0x001fc40003f05270 */
[----:B------:R-:W-:Y:S02]  /*0870*/  ISETP.NE.AND P1, PT, R11, R6, PT ;  /* 0x000000060b00720c */ /* 0x000fe40003f25270 */
[----:B------:R-:W-:Y:S02]  /*0880*/  IADD3 R7, PT, PT, R3, R7, R8 ;  /* 0x0000000703077210 */ /* 0x000fe40007ffe008 */
[----:B------:R-:W-:Y:S02]  /*0890*/  SEL R4, RZ, 0x20000000, P0 ;  /* 0x20000000ff047807 */ /* 0x000fe40000000000 */
[----:B------:R-:W-:-:S04]  /*08a0*/  SEL R3, RZ, 0x40000000, P1 ;  /* 0x40000000ff037807 */ /* 0x000fc80000800000 */
[----:B-12---:R-:W-:-:S07]  /*08b0*/  IADD3 R4, PT, PT, R3, R4, R7 ;  /* 0x0000000403047210 */ /* 0x006fce0007ffe007 */
.L_x_311:
[----:B------:R-:W-:Y:S02]  /*08c0*/  ISETP.NE.AND P0, PT, R19, R6, PT ;  /* 0x000000061300720c */ /* 0x000fe40003f05270 */
[----:B------:R-:W-:Y:S02]  /*08d0*/  LOP3.LUT R5, R0, 0x1f, RZ, 0xc0, !PT ;  /* 0x0000001f00057812 */ /* 0x000fe400078ec0ff */
[----:B------:R-:W-:-:S05]  /*08e0*/  SEL R3, RZ, 0x80000000, P0 ;  /* 0x80000000ff037807 */ /* 0x000fca0000000000 */
[----:B------:R-:W-:-:S04]  /*08f0*/  IMAD.IADD R3, R4, 0x1, R3 ;  /* 0x0000000104037824 */ /* 0x000fc800078e0203 */
[----:B------:R-:W0:Y:S08]  /*0900*/  BREV R4, R3 ;  /* 0x0000000300047301 */ /* 0x000e300000000000 */
[----:B0-----:R-:W0:Y:S02]  /*0910*/  FLO.U32.SH R4, R4 ;  /* 0x0000000400047300 */ /* 0x001e2400000e0400 */
[----:B0-----:R-:W-:-:S13]  /*0920*/  ISETP.NE.AND P0, PT, R5, R4, PT ;  /* 0x000000040500720c */ /* 0x001fda0003f05270 */
[----:B------:R-:W-:Y:S01]  /*0930*/  @!P0 IMAD.SHL.U32 R7, R0, 0x20, RZ ;  /* 0x0000002000078824 */ /* 0x000fe200078e00ff */
[----:B------:R-:W0:Y:S04]  /*0940*/  @!P0 POPC R5, R3 ;  /* 0x0000000300058309 */ /* 0x000e280000000000 */
[----:B------:R-:W-:-:S05]  /*0950*/  @!P0 LOP3.LUT R7, R7, 0x7c00, RZ, 0xc0, !PT ;  /* 0x00007c0007078812 */ /* 0x000fca00078ec0ff */
[----:B------:R-:W-:-:S04]  /*0960*/  @!P0 VIADD R7, R7, UR4 ;  /* 0x0000000407078c36 */ /* 0x000fc80008000000 */
[----:B------:R-:W-:-:S05]  /*0970*/  @!P0 IMAD R6, R6, 0x4, R7 ;  /* 0x0000000406068824 */ /* 0x000fca00078e0207 */
[----:B0-----:R0:W-:Y:S02]  /*0980*/  @!P0 STS [R6], R5 ;  /* 0x0000000506008388 */ /* 0x0011e40000000800 */
.L_x_277:
[----:B------:R-:W-:Y:S05]  /*0990*/  WARPSYNC.ALL ;  /* 0x0000000000007948 */ /* 0x000fea0003800000 */
[----:B------:R-:W-:Y:S01]  /*09a0*/  BAR.SYNC.DEFER_BLOCKING 0x0 ;  /* 0x0000000000007b1d */ /* 0x000fe20000010000 */
[----:B------:R-:W-:-:S13]  /*09b0*/  ISETP.GT.U32.AND P0, PT, R0, 0xff, PT ;  /* 0x000000ff0000780c */ /* 0x000fda0003f04070 */
[----:B------:R-:W-:Y:S05]  /*09c0*/  @P0 EXIT ;  /* 0x000000000000094d */ /* 0x000fea0003800000 */
[----:B------:R-:W-:Y:S04]  /*09d0*/  LDS R13, [R2] ;  /* 0x00000000020d7984 */ /* 0x000fe80000000800 */
        /* <DEDUP_REMOVED lines=10> */
[----:B------:R-:W-:Y:S04]  /*0a80*/  LDS R12, [R2+0x2c00] ;  /* 0x002c0000020c7984 */ /* 0x000fe80000000800 */
[----:B------:R-:W5:Y:S01]  /*0a90*/  LDS R11, [R2+0x3000] ;  /* 0x00300000020b7984 */ /* 0x000f620000000800 */
[----:B-1----:R-:W-:-:S03]  /*0aa0*/  IADD3 R17, PT, PT, R17, R14, R13 ;  /* 0x0000000e11117210 */ /* 0x002fc60007ffe00d */
[----:B------:R-:W-:Y:S04]  /*0ab0*/  LDS R4, [R2+0x3400] ;  /* 0x0034000002047984 */ /* 0x000fe80000000800 */
[----:B0-----:R-:W0:Y:S01]  /*0ac0*/  LDS R5, [R2+0x3800] ;  /* 0x0038000002057984 */ /* 0x001e220000000800 */
[----:B--2---:R-:W-:-:S03]  /*0ad0*/  IADD3 R21, PT, PT, R21, R18, R17 ;  /* 0x0000001215157210 */ /* 0x004fc60007ffe011 */
[----:B------:R-:W-:Y:S04]  /*0ae0*/  LDS R7, [R2+0x3c00] ;  /* 0x003c000002077984 */ /* 0x000fe80000000800 */
[----:B------:R-:W1:Y:S01]  /*0af0*/  LDS R8, [R2+0x4000] ;  /* 0x0040000002087984 */ /* 0x000e620000000800 */
[----:B---3--:R-:W-:-:S03]  /*0b00*/  IADD3 R23, PT, PT, R23, R22, R21 ;  /* 0x0000001617177210 */ /* 0x008fc60007ffe015 */
[----:B------:R-:W-:Y:S04]  /*0b10*/  LDS R9, [R2+0x4400] ;  /* 0x0044000002097984 */ /* 0x000fe80000000800 */
[----:B------:R-:W2:Y:S01]  /*0b20*/  LDS R10, [R2+0x4800] ;  /* 0x00480000020a7984 */ /* 0x000ea20000000800 */
[----:B----4-:R-:W-:-:S03]  /*0b30*/  IADD3 R23, PT, PT, R20, R19, R23 ;  /* 0x0000001314177210 */ /* 0x010fc60007ffe017 */
[----:B------:R-:W-:Y:S04]  /*0b40*/  LDS R3, [R2+0x4c00] ;  /* 0x004c000002037984 */ /* 0x000fe80000000800 */
[----:B------:R-:W3:Y:S01]  /*0b50*/  LDS R6, [R2+0x5000] ;  /* 0x0050000002067984 */ /* 0x000ee20000000800 */
[----:B-----5:R-:W-:-:S03]  /*0b60*/  IADD3 R23, PT, PT, R16, R15, R23 ;  /* 0x0000000f10177210 */ /* 0x020fc60007ffe017 */
[----:B------:R-:W-:Y:S04]  /*0b70*/  LDS R13, [R2+0x5400] ;  /* 0x00540000020d7984 */ /* 0x000fe80000000800 */
[----:B------:R-:W4:Y:S01]  /*0b80*/  LDS R14, [R2+0x5800] ;  /* 0x00580000020e7984 */ /* 0x000f220000000800 */
[----:B------:R-:W-:-:S03]  /*0b90*/  IADD3 R12, PT, PT, R11, R12, R23 ;  /* 0x0000000c0b0c7210 */ /* 0x000fc60007ffe017 */
[----:B------:R-:W-:Y:S04]  /*0ba0*/  LDS R17, [R2+0x5c00] ;  /* 0x005c000002117984 */ /* 0x000fe80000000800 */
[----:B------:R-:W5:Y:S01]  /*0bb0*/  LDS R18, [R2+0x6000] ;  /* 0x0060000002127984 */ /* 0x000f620000000800 */
[----:B0-----:R-:W-:-:S03]  /*0bc0*/  IADD3 R4, PT, PT, R5, R4, R12 ;  /* 0x0000000405047210 */ /* 0x001fc60007ffe00c */
[----:B------:R-:W-:Y:S04]  /*0bd0*/  LDS R21, [R2+0x6400] ;  /* 0x0064000002157984 */ /* 0x000fe80000000800 */
[----:B------:R-:W0:Y:S01]  /*0be0*/  LDS R22, [R2+0x6800] ;  /* 0x0068000002167984 */ /* 0x000e220000000800 */
[----:B-1----:R-:W-:Y:S02]  /*0bf0*/  IADD3 R4, PT, PT, R8, R7, R4 ;  /* 0x0000000708047210 */ /* 0x002fe40007ffe004 */
[----:B------:R-:W1:Y:S01]  /*0c00*/  LDC R7, c[0x0][0x398] ;  /* 0x0000e600ff077b82 */ /* 0x000e620000000800 */
[----:B------:R-:W-:Y:S04]  /*0c10*/  LDS R20, [R2+0x6c00] ;  /* 0x006c000002147984 */ /* 0x000fe80000000800 */
[----:B------:R-:W0:Y:S01]  /*0c20*/  LDS R19, [R2+0x7000] ;  /* 0x0070000002137984 */ /* 0x000e220000000800 */
[----:B--2---:R-:W-:-:S02]  /*0c30*/  IADD3 R9, PT, PT, R10, R9, R4 ;  /* 0x000000090a097210 */ /* 0x004fc40007ffe004 */
[----:B------:R-:W2:Y:S01]  /*0c40*/  LDC.64 R4, c[0x0][0x388] ;  /* 0x0000e200ff047b82 */ /* 0x000ea20000000a00 */
[----:B------:R-:W-:Y:S04]  /*0c50*/  LDS R16, [R2+0x7400] ;  /* 0x0074000002107984 */ /* 0x000fe80000000800 */
[----:B------:R-:W0:Y:S01]  /*0c60*/  LDS R15, [R2+0x7800] ;  /* 0x00780000020f7984 */ /* 0x000e220000000800 */
[----:B---3--:R-:W-:-:S03]  /*0c70*/  IADD3 R3, PT, PT, R6, R3, R9 ;  /* 0x0000000306037210 */ /* 0x008fc60007ffe009 */
[----:B------:R-:W3:Y:S01]  /*0c80*/  LDS R11, [R2+0x7c00] ;  /* 0x007c0000020b7984 */ /* 0x000ee20000000800 */
[----:B----4-:R-:W-:Y:S01]  /*0c90*/  IADD3 R3, PT, PT, R14, R13, R3 ;  /* 0x0000000d0e037210 */ /* 0x010fe20007ffe003 */
[----:B-1----:R-:W-:-:S03]  /*0ca0*/  IMAD R7, R0, R7, UR6 ;  /* 0x0000000600077e24 */ /* 0x002fc6000f8e0207 */
[----:B-----5:R-:W-:Y:S01]  /*0cb0*/  IADD3 R3, PT, PT, R18, R17, R3 ;  /* 0x0000001112037210 */ /* 0x020fe20007ffe003 */
[----:B--2---:R-:W-:-:S03]  /*0cc0*/  IMAD.WIDE.U32 R4, R7, 0x4, R4 ;  /* 0x0000000407047825 */ /* 0x004fc600078e0004 */
[----:B0-----:R-:W-:-:S04]  /*0cd0*/  IADD3 R3, PT, PT, R22, R21, R3 ;  /* 0x0000001516037210 */ /* 0x001fc80007ffe003 */
[----:B------:R-:W-:-:S04]  /*0ce0*/  IADD3 R3, PT, PT, R19, R20, R3 ;  /* 0x0000001413037210 */ /* 0x000fc80007ffe003 */
[----:B------:R-:W-:-:S05]  /*0cf0*/  IADD3 R16, PT, PT, R15, R16, R3 ;  /* 0x000000100f107210 */ /* 0x000fca0007ffe003 */
[----:B---3--:R-:W-:-:S05]  /*0d00*/  IMAD.IADD R11, R16, 0x1, R11 ;  /* 0x00000001100b7824 */ /* 0x008fca00078e020b */
[----:B------:R-:W-:Y:S01]  /*0d10*/  STG.E desc[UR8][R4.64], R11 ;  /* 0x0000000b04007986 */ /* 0x000fe2000c101908 */
[----:B------:R-:W-:Y:S05]  /*0d20*/  EXIT ;  /* 0x000000000000794d */ /* 0x000fea0003800000 */
.L_x_278:
[----:B------:R-:W-:Y:S02]  /*0d30*/  IMAD.MOV.U32 R5, RZ, RZ, RZ ;  /* 0x000000ffff057224 */ /* 0x000fe400078e00ff */
[----:B------:R-:W-:Y:S02]  /*0d40*/  IMAD.MOV.U32 R4, RZ, RZ, 0x1f ;  /* 0x0000001fff047424 */ /* 0x000fe400078e00ff */
[----:B------:R-:W-:-:S07]  /*0d50*/  IMAD.MOV.U32 R3, RZ, RZ, -0x1 ;  /* 0xffffffffff037424 */ /* 0x000fce00078e00ff */
[----:B------:R-:W-:Y:S05]  /*0d60*/  WARPSYNC.COLLECTIVE R3, `(.L_x_279) ;  /* 0x0000000003087348 */ /* 0x000fea0003c00000 */
[----:B------:R0:W1:Y:S02]  /*0d70*/  SHFL.IDX P0, R7, R6, R5, R4 ;  /* 0x0000000506077389 */ /* 0x0000640000000004 */
[----:B01----:R-:W-:Y:S05]  /*0d80*/  ENDCOLLECTIVE ;  /* 0x000000000000791b */ /* 0x003fea0003800000 */
.L_x_279:
[----:B------:R-:W-:Y:S02]  /*0d90*/  IMAD.MOV.U32 R5, RZ, RZ, 0x1 ;  /* 0x00000001ff057424 */ /* 0x000fe400078e00ff */
[----:B------:R-:W-:-:S07]  /*0da0*/  IMAD.MOV.U32 R11, RZ, RZ, R7 ;  /* 0x000000ffff0b7224 */ /* 0x000fce00078e0007 */
[----:B------:R-:W-:Y:S05]  /*0db0*/  WARPSYNC.COLLECTIVE R3, `(.L_x_280) ;  /* 0x0000000003087348 */ /* 0x000fea0003c00000 */
[----:B------:R0:W1:Y:S02]  /*0dc0*/  SHFL.IDX P0, R7, R6, R5, R4 ;  /* 0x0000000506077389 */ /* 0x0000640000000004 */
[----:B01----:R-:W-:Y:S05]  /*0dd0*/  ENDCOLLECTIVE ;  /* 0x000000000000791b */ /* 0x003fea0003800000 */
.L_x_280:
[----:B------:R-:W-:-:S04]  /*0de0*/  ISETP.NE.AND P1, PT, R11, R6, PT ;  /* 0x000000060b00720c */ /* 0x000fc80003f25270 */
[----:B------:R-:W-:Y:S01]  /*0df0*/  SEL R8, RZ, 0x1, P1 ;  /* 0x00000001ff087807 */ /* 0x000fe20000800000 */
[----:B------:R-:W-:Y:S02]  /*0e00*/  IMAD.MOV.U32 R5, RZ, RZ, 0x2 ;  /* 0x00000002ff057424 */ /* 0x000fe400078e00ff */
[----:B------:R-:W-:-:S07]  /*0e10*/  IMAD.MOV.U32 R13, RZ, RZ, R7 ;  /* 0x000000ffff0d7224 */ /* 0x000fce00078e0007 */
[----:B------:R-:W-:Y:S05]  /*0e20*/  WARPSYNC.COLLECTIVE R3, `(.L_x_281) ;  /* 0x0000000003087348 */ /* 0x000fea0003c00000 */
[----:B------:R0:W1:Y:S02]  /*0e30*/  SHFL.IDX P0, R7, R6, R5, R4 ;  /* 0x0000000506077389 */ /* 0x0000640000000004 */
[----:B01----:R-:W-:Y:S05]  /*0e40*/  ENDCOLLECTIVE ;  /* 0x000000000000791b */ /* 0x003fea0003800000 */
.L_x_281:
[----:B------:R-:W-:-:S04]  /*0e50*/  ISETP.NE.AND P2, PT, R13, R6, PT ;  /* 0x000000060d00720c */ /* 0x000fc80003f45270 */
[----:B------:R-:W-:Y:S01]  /*0e60*/  SEL R25, RZ, 0x2, P2 ;  /* 0x00000002ff197807 */ /* 0x000fe20001000000 */
[----:B------:R-:W-:Y:S02]  /*0e70*/  IMAD.MOV.U32 R5, RZ, RZ, 0x3 ;  /* 0x00000003ff057424 */ /* 0x000fe400078e00ff */
[----:B------:R-:W-:-:S07]  /*0e80*/  IMAD.MOV.U32 R15, RZ, RZ, R7 ;  /* 0x000000ffff0f7224 */ /* 0x000fce00078e0007 */
[----:B------:R-:W-:Y:S05]  /*0e90*/  WARPSYNC.COLLECTIVE R3, `(.L_x_282) ;  /* 0x0000000003087348 */ /* 0x000fea0003c00000 */
[----:B------:R0:W1:Y:S02]  /*0ea0*/  SHFL.IDX P0, R7, R6, R5, R4 ;  /* 0x0000000506077389 */ /* 0x0000640000000004 */
[----:B01----:R-:W-:Y:S05]  /*0eb0*/  ENDCOLLECTIVE ;  /* 0x000000000000791b */ /* 0x003fea0003800000 */
.L_x_282:
        /* <DEDUP_REMOVED lines=8> */
.L_x_283:
[----:B------:R-:W-:-:S04]  /*0f40*/  ISETP.NE.AND P1, PT, R17, R6, PT ;  /* 0x000000061100720c */ /* 0x000fc80003f25270 */
[----:B------:R-:W-:Y:S01]  /*0f50*/  SEL R25, RZ, 0x8, P1 ;  /* 0x00000008ff197807 */ /* 0x000fe20000800000 */
[----:B------:R-:W-:Y:S02]  /*0f60*/  IMAD.MOV.U32 R5, RZ, RZ, 0x5 ;  /* 0x00000005ff057424 */ /* 0x000fe400078e00ff */
[----:B------:R-:W-:-:S07]  /*0f70*/  IMAD.MOV.U32 R27, RZ, RZ, R7 ;  /* 0x000000ffff1b7224 */ /* 0x000fce00078e0007 */
[----:B------:R-:W-:Y:S05]  /*0f80*/  WARPSYNC.COLLECTIVE R3, `(.L_x_284) ;  /* 0x0000000003087348 */ /* 0x000fea0003c00000 */
[----:B------:R0:W1:Y:S02]  /*0f90*/  SHFL.IDX P0, R7, R6, R5, R4 ;  /* 0x0000000506077389 */ /* 0x0000640000000004 */
[----:B01----:R-:W-:Y:S05]  /*0fa0*/  ENDCOLLECTIVE ;  /* 0x000000000000791b */ /* 0x003fea0003800000 */
.L_x_284:
[----:B------:R-:W-:Y:S02]  /*0fb0*/  IMAD.MOV.U32 R5, RZ, RZ, 0x6 ;  /* 0x00000006ff057424 */ /* 0x000fe400078e00ff */
[----:B------:R-:W-:-:S07]  /*0fc0*/  IMAD.MOV.U32 R29, RZ, RZ, R7 ;  /* 0x000000ffff1d7224 */ /* 0x000fce00078e0007 */
[----:B------:R-:W-:Y:S05]  /*0fd0*/  WARPSYNC.COLLECTIVE R3, `(.L_x_285) ;  /* 0x0000000003087348 */ /* 0x000fea0003c00000 */
[----:B------:R0:W1:Y:S02]  /*0fe0*/  SHFL.IDX P0, R7, R6, R5, R4 ;  /* 0x0000000506077389 */ /* 0x0000640000000004 */
[----:B01----:R-:W-:Y:S05]  /*0ff0*/  ENDCOLLECTIVE ;  /* 0x000000000000791b */ /* 0x003fea0003800000 */
.L_x_285:
[----:B------:R-:W-:Y:S01]  /*1000*/  ISETP.NE.AND P2, PT, R29, R6, PT ;  /* 0x000000061d00720c */ /* 0x000fe20003f45270 */
[----:B------:R-:W-:Y:S02]  /*1010*/  IMAD.MOV.U32 R5, RZ, RZ, 0x7 ;  /* 0x00000007ff057424 */ /* 0x000fe400078e00ff */
[----:B------:R-:W-:-:S10]  /*1020*/  IMAD.MOV.U32 R10, RZ, RZ, R7 ;  /* 0x000000ffff0a7224 */ /* 0x000fd400078e0007 */
[----:B------:R-:W-:Y:S05]  /*1030*/  WARPSYNC.COLLECTIVE R3, `(.L_x_286) ;  /* 0x0000000003087348 */ /* 0x000fea0003c00000 */
[----:B------:R0:W1:Y:S02]  /*1040*/  SHFL.IDX P0, R7, R6, R5, R4 ;  /* 0x0000000506077389 */ /* 0x0000640000000004 */
[----:B01----:R-:W-:Y:S05]  /*1050*/  ENDCOLLECTIVE ;  /* 0x000000000000791b */ /* 0x003fea0003800000 */
.L_x_286:
[----:B------:R-:W-:-:S04]  /*1060*/  ISETP.NE.AND P1, PT, R10, R6, PT ;  /* 0x000000060a00720c */ /* 0x000fc80003f25270 */
[----:B------:R-:W-:Y:S01]  /*1070*/  SEL R10, RZ, 0x40, P1 ;  /* 0x00000040ff0a7807 */ /* 0x000fe20000800000 */
[----:B------:R-:W-:Y:S02]  /*1080*/  IMAD.MOV.U32 R5, RZ, RZ, 0x8 ;  /* 0x00000008ff057424 */ /* 0x000fe400078e00ff */
[----:B------:R-:W-:-:S07]  /*1090*/  IMAD.MOV.U32 R23, RZ, RZ, R7 ;  /* 0x000000ffff177224 */ /* 0x000fce00078e0007 */
[----:B------:R-:W-:Y:S05]  /*10a0*/  WARPSYNC.COLLECTIVE R3, `(.L_x_287) ;  /* 0x0000000003087348 */ /* 0x000fea0003c00000 */
[----:B------:R0:W1:Y:S02]  /*10b0*/  SHFL.IDX P0, R7, R6, R5, R4 ;  /* 0x0000000506077389 */ /* 0x0000640000000004 */
[----:B01----:R-:W-:Y:S05]  /*10c0*/  ENDCOLLECTIVE ;  /* 0x000000000000791b */ /* 0x003fea0003800000 */
.L_x_287:
[----:B------:R-:W-:Y:S01]  /*10d0*/  ISETP.NE.AND P1, PT, R23, R6, PT ;  /* 0x000000061700720c */ /* 0x000fe20003f25270 */
[----:B------:R-:W-:Y:S02]  /*10e0*/  IMAD.MOV.U32 R5, RZ, RZ, 0x9 ;  /* 0x00000009ff057424 */ /* 0x000fe400078e00ff */
[----:B------:R-:W-:-:S10]  /*10f0*/  IMAD.MOV.U32 R21, RZ, RZ, R7 ;  /* 0x000000ffff157224 */ /* 0x000fd400078e0007 */
[----:B------:R-:W-:Y:S05]  /*1100*/  WARPSYNC.COLLECTIVE R3, `(.L_x_288) ;  /* 0x0000000003087348 */ /* 0x000fea0003c00000 */
[----:B------:R0:W1:Y:S02]  /*1110*/  SHFL.IDX P0, R7, R6, R5, R4 ;  /* 0x0000000506077389 */ /* 0x0000640000000004 */
[----:B01----:R-:W-:Y:S05]  /*1120*/  ENDCOLLECTIVE ;  /* 0x000000000000791b */ /* 0x003fea0003800000 */
.L_x_288:
[----:B------:R-:W-:Y:S02]  /*1130*/  IMAD.MOV.U32 R5, RZ, RZ, 0xa ;  /* 0x0000000aff057424 */ /* 0x000fe400078e00ff */
[----:B------:R-:W-:-:S07]  /*1140*/  IMAD.MOV.U32 R19, RZ, RZ, R7 ;  /* 0x000000ffff137224 */ /* 0x000fce00078e0007 */
[----:B------:R-:W-:Y:S05]  /*1150*/  WARPSYNC.COLLECTIVE R3, `(.L_x_289) ;  /* 0x0000000003087348 */ /* 0x000fea0003c00000 */
[----:B------:R0:W1:Y:S02]  /*1160*/  SHFL.IDX P0, R7, R6, R5, R4 ;  /* 0x0000000506077389 */ /* 0x0000640000000004 */
[----:B01----:R-:W-:Y:S05]  /*1170*/  ENDCOLLECTIVE ;  /* 0x000000000000791b */ /* 0x003fea0003800000 */
.L_x_289:
        /* <DEDUP_REMOVED lines=10> */
.L_x_290:
[----:B------:R-:W-:Y:S02]  /*1220*/  ISETP.NE.AND P2, PT, R21, R6, PT ;  /* 0x000000061500720c */ /* 0x000fe40003f45270 */
[----:B------:R-:W-:Y:S02]  /*1230*/  IADD3 R8, PT, PT, R10, R25, R8 ;  /* 0x000000190a087210 */ /* 0x000fe40007ffe008 */
[----:B------:R-:W-:Y:S02]  /*1240*/  SEL R25, RZ, 0x80, P1 ;  /* 0x00000080ff197807 */ /* 0x000fe40000800000 */
[----:B------:R-:W-:-:S04]  /*1250*/  SEL R10, RZ, 0x100, P2 ;  /* 0x00000100ff0a7807 */ /* 0x000fc80001000000 */
[----:B------:R-:W-:Y:S02]  /*1260*/  IADD3 R8, PT, PT, R10, R25, R8 ;  /* 0x000000190a087210 */ /* 0x000fe40007ffe008 */
[----:B------:R-:W-:Y:S01]  /*1270*/  SEL R25, RZ, 0x200, P3 ;  /* 0x00000200ff197807 */ /* 0x000fe20001800000 */
[----:B------:R-:W-:Y:S02]  /*1280*/  IMAD.MOV.U32 R5, RZ, RZ, 0xc ;  /* 0x0000000cff057424 */ /* 0x000fe400078e00ff */
[----:B------:R-:W-:-:S07]  /*1290*/  IMAD.MOV.U32 R15, RZ, RZ, R7 ;  /* 0x000000ffff0f7224 */ /* 0x000fce00078e0007 */
[----:B------:R-:W-:Y:S05]  /*12a0*/  WARPSYNC.COLLECTIVE R3, `(.L_x_291) ;  /* 0x0000000003087348 */ /* 0x000fea0003c00000 */
[----:B------:R0:W1:Y:S02]  /*12b0*/  SHFL.IDX P0, R7, R6, R5, R4 ;  /* 0x0000000506077389 */ /* 0x0000640000000004 */
[----:B01----:R-:W-:Y:S05]  /*12c0*/  ENDCOLLECTIVE ;  /* 0x000000000000791b */ /* 0x003fea0003800000 */
.L_x_291:
[----:B------:R-:W-:Y:S02]  /*12d0*/  IMAD.MOV.U32 R5, RZ, RZ, 0xd ;  /* 0x0000000dff057424 */ /* 0x000fe400078e00ff */
[----:B------:R-:W-:-:S07]  /*12e0*/  IMAD.MOV.U32 R13, RZ, RZ, R7 ;  /* 0x000000ffff0d7224 */ /* 0x000fce00078e0007 */
[----:B------:R-:W-:Y:S05]  /*12f0*/  WARPSYNC.COLLECTIVE R3, `(.L_x_292) ;  /* 0x0000000003087348 */ /* 0x000fea0003c00000 */
[----:B------:R0:W1:Y:S02]  /*1300*/  SHFL.IDX P0, R7, R6, R5, R4 ;  /* 0x0000000506077389 */ /* 0x0000640000000004 */
[----:B01----:R-:W-:Y:S05]  /*1310*/  ENDCOLLECTIVE ;  /* 0x000000000000791b */ /* 0x003fea0003800000 */
.L_x_292:
[----:B------:R-:W-:Y:S01]  /*1320*/  ISETP.NE.AND P1, PT, R13, R6, PT ;  /* 0x000000060d00720c */ /* 0x000fe20003f25270 */
[----:B------:R-:W-:Y:S02]  /*1330*/  IMAD.MOV.U32 R5, RZ, RZ, 0xe ;  /* 0x0000000eff057424 */ /* 0x000fe400078e00ff */
[----:B------:R-:W-:-:S10]  /*1340*/  IMAD.MOV.U32 R11, RZ, RZ, R7 ;  /* 0x000000ffff0b7224 */ /* 0x000fd400078e0007 */
[----:B------:R-:W-:Y:S05]  /*1350*/  WARPSYNC.COLLECTIVE R3, `(.L_x_293) ;  /* 0x0000000003087348 */ /* 0x000fea0003c00000 */
[----:B------:R0:W1:Y:S02]  /*1360*/  SHFL.IDX P0, R7, R6, R5, R4 ;  /* 0x0000000506077389 */ /* 0x0000640000000004 */
[----:B01----:R-:W-:Y:S05]  /*1370*/  ENDCOLLECTIVE ;  /* 0x000000000000791b */ /* 0x003fea0003800000 */
.L_x_293:
[----:B------:R-:W-:Y:S01]  /*1380*/  ISETP.NE.AND P2, PT, R11, R6, PT ;  /* 0x000000060b00720c */ /* 0x000fe20003f45270 */
[----:B------:R-:W-:Y:S02]  /*1390*/  IMAD.MOV.U32 R5, RZ, RZ, 0xf ;  /* 0x0000000fff057424 */ /* 0x000fe400078e00ff */
[----:B------:R-:W-:-:S10]  /*13a0*/  IMAD.MOV.U32 R17, RZ, RZ, R7 ;  /* 0x000000ffff117224 */ /* 0x000fd400078e0007 */
[----:B------:R-:W-:Y:S05]  /*13b0*/  WARPSYNC.COLLECTIVE R3, `(.L_x_294) ;  /* 0x0000000003087348 */ /* 0x000fea0003c00000 */
[----:B------:R0:W1:Y:S02]  /*13c0*/  SHFL.IDX P0, R7, R6, R5, R4 ;  /* 0x0000000506077389 */ /* 0x0000640000000004 */
[----:B01----:R-:W-:Y:S05]  /*13d0*/  ENDCOLLECTIVE ;  /* 0x000000000000791b */ /* 0x003fea0003800000 */
.L_x_294:
[----:B------:R-:W-:Y:S02]  /*13e0*/  IMAD.MOV.U32 R5, RZ, RZ, 0x10 ;  /* 0x00000010ff057424 */ /* 0x000fe400078e00ff */
[----:B------:R-:W-:-:S07]  /*13f0*/  IMAD.MOV.U32 R21, RZ, RZ, R7 ;  /* 0x000000ffff157224 */ /* 0x000fce00078e0007 */
[----:B------:R-:W-:Y:S05]  /*1400*/  WARPSYNC.COLLECTIVE R3, `(.L_x_295) ;  /* 0x0000000003087348 */ /* 0x000fea0003c00000 */
[----:B------:R0:W1:Y:S02]  /*1410*/  SHFL.IDX P0, R7, R6, R5, R4 ;  /* 0x0000000506077389 */ /* 0x0000640000000004 */
[----:B01----:R-:W-:Y:S05]  /*1420*/  ENDCOLLECTIVE ;  /* 0x000000000000791b */ /* 0x003fea0003800000 */
.L_x_295:
[----:B------:R-:W-:Y:S02]  /*1430*/  IMAD.MOV.U32 R5, RZ, RZ, 0x11 ;  /* 0x00000011ff057424 */ /* 0x000fe400078e00ff */
[----:B------:R-:W-:-:S07]  /*1440*/  IMAD.MOV.U32 R19, RZ, RZ, R7 ;  /* 0x000000ffff137224 */ /* 0x000fce00078e0007 */
[----:B------:R-:W-:Y:S05]  /*1450*/  WARPSYNC.COLLECTIVE R3, `(.L_x_296) ;  /* 0x0000000003087348 */ /* 0x000fea0003c00000 */
[----:B------:R0:W1:Y:S02]  /*1460*/  SHFL.IDX P0, R7, R6, R5, R4 ;  /* 0x0000000506077389 */ /* 0x0000640000000004 */
[----:B01----:R-:W-:Y:S05]  /*1470*/  ENDCOLLECTIVE ;  /* 0x000000000000791b */ /* 0x003fea0003800000 */
.L_x_296:
        /* <DEDUP_REMOVED lines=9> */
.L_x_297:
        /* <DEDUP_REMOVED lines=10> */
.L_x_298:
[----:B------:R-:W-:Y:S02]  /*15b0*/  SEL R10, RZ, 0x4000, P1 ;  /* 0x00004000ff0a7807 */ /* 0x000fe40000800000 */
[-C--:B------:R-:W-:Y:S02]  /*15c0*/  ISETP.NE.AND P1, PT, R21, R6.reuse, PT ;  /* 0x000000061500720c */ /* 0x080fe40003f25270 */
[----:B------:R-:W-:Y:S02]  /*15d0*/  IADD3 R8, PT, PT, R10, R25, R8 ;  /* 0x000000190a087210 */ /* 0x000fe40007ffe008 */
[-C--:B------:R-:W-:Y:S02]  /*15e0*/  ISETP.NE.AND P2, PT, R23, R6.reuse, PT ;  /* 0x000000061700720c */ /* 0x080fe40003f45270 */
[----:B------:R-:W-:Y:S02]  /*15f0*/  SEL R25, RZ, 0x8000, P1 ;  /* 0x00008000ff197807 */ /* 0x000fe40000800000 */
[----:B------:R-:W-:Y:S01]  /*1600*/  ISETP.NE.AND P1, PT, R9, R6, PT ;  /* 0x000000060900720c */ /* 0x000fe20003f25270 */
[----:B------:R-:W-:-:S02]  /*1610*/  IMAD.MOV.U32 R5, RZ, RZ, 0x14 ;  /* 0x00000014ff057424 */ /* 0x000fc400078e00ff */
[----:B------:R-:W-:-:S10]  /*1620*/  IMAD.MOV.U32 R13, RZ, RZ, R7 ;  /* 0x000000ffff0d7224 */ /* 0x000fd400078e0007 */
[----:B------:R-:W-:Y:S05]  /*1630*/  WARPSYNC.COLLECTIVE R3, `(.L_x_299) ;  /* 0x0000000003087348 */ /* 0x000fea0003c00000 */
[----:B------:R0:W1:Y:S02]  /*1640*/  SHFL.IDX P0, R7, R6, R5, R4 ;  /* 0x0000000506077389 */ /* 0x0000640000000004 */
[----:B01----:R-:W-:Y:S05]  /*1650*/  ENDCOLLECTIVE ;  /* 0x000000000000791b */ /* 0x003fea0003800000 */
.L_x_299:
[----:B------:R-:W-:Y:S02]  /*1660*/  IMAD.MOV.U32 R5, RZ, RZ, 0x15 ;  /* 0x00000015ff057424 */ /* 0x000fe400078e00ff */
[----:B------:R-:W-:-:S07]  /*1670*/  IMAD.MOV.U32 R15, RZ, RZ, R7 ;  /* 0x000000ffff0f7224 */ /* 0x000fce00078e0007 */
[----:B------:R-:W-:Y:S05]  /*1680*/  WARPSYNC.COLLECTIVE R3, `(.L_x_300) ;  /* 0x0000000003087348 */ /* 0x000fea0003c00000 */
[----:B------:R0:W1:Y:S02]  /*1690*/  SHFL.IDX P0, R7, R6, R5, R4 ;  /* 0x0000000506077389 */ /* 0x0000640000000004 */
[----:B01----:R-:W-:Y:S05]  /*16a0*/  ENDCOLLECTIVE ;  /* 0x000000000000791b */ /* 0x003fea0003800000 */
.L_x_300:
[----:B------:R-:W-:Y:S02]  /*16b0*/  IMAD.MOV.U32 R5, RZ, RZ, 0x16 ;  /* 0x00000016ff057424 */ /* 0x000fe400078e00ff */
[----:B------:R-:W-:-:S07]  /*16c0*/  IMAD.MOV.U32 R11, RZ, RZ, R7 ;  /* 0x000000ffff0b7224 */ /* 0x000fce00078e0007 */
[----:B------:R-:W-:Y:S05]  /*16d0*/  WARPSYNC.COLLECTIVE R3, `(.L_x_301) ;  /* 0x0000000003087348 */ /* 0x000fea0003c00000 */
[----:B------:R0:W1:Y:S02]  /*16e0*/  SHFL.IDX P0, R7, R6, R5, R4 ;  /* 0x0000000506077389 */ /* 0x0000640000000004 */
[----:B01----:R-:W-:Y:S05]  /*16f0*/  ENDCOLLECTIVE ;  /* 0x000000000000791b */ /* 0x003fea0003800000 */
.L_x_301:
        /* <DEDUP_REMOVED lines=10> */
.L_x_302:
[-C--:B------:R-:W-:Y:S02]  /*17a0*/  ISETP.NE.AND P2, PT, R15, R6.reuse, PT ;  /* 0x000000060f00720c */ /* 0x080fe40003f45270 */
[----:B------:R-:W-:Y:S02]  /*17b0*/  SEL R10, RZ, 0x40000, P1 ;  /* 0x00040000ff0a7807 */ /* 0x000fe40000800000 */
[-C--:B------:R-:W-:Y:S02]  /*17c0*/  ISETP.NE.AND P1, PT, R13, R6.reuse, PT ;  /* 0x000000060d00720c */ /* 0x080fe40003f25270 */
[----:B------:R-:W-:Y:S02]  /*17d0*/  IADD3 R8, PT, PT, R10, R25, R8 ;  /* 0x000000190a087210 */ /* 0x000fe40007ffe008 */
[----:B------:R-:W-:Y:S02]  /*17e0*/  SEL R25, RZ, 0x80000, P1 ;  /* 0x00080000ff197807 */ /* 0x000fe40000800000 */
[----:B------:R-:W-:-:S02]  /*17f0*/  ISETP.NE.AND P1, PT, R17, R6, PT ;  /* 0x000000061100720c */ /* 0x000fc40003f25270 */
[----:B------:R-:W-:Y:S01]  /*1800*/  SEL R10, RZ, 0x100000, P2 ;  /* 0x00100000ff0a7807 */ /* 0x000fe20001000000 */
[----:B------:R-:W-:-:S03]  /*1810*/  IMAD.MOV.U32 R5, RZ, RZ, 0x18 ;  /* 0x00000018ff057424 */ /* 0x000fc600078e00ff */
[----:B------:R-:W-:Y:S02]  /*1820*/  IADD3 R8, PT, PT, R10, R25, R8 ;  /* 0x000000190a087210 */ /* 0x000fe40007ffe008 */
[----:B------:R-:W-:Y:S01]  /*1830*/  SEL R10, RZ, 0x400000, P1 ;  /* 0x00400000ff0a7807 */ /* 0x000fe20000800000 */
[----:B------:R-:W-:-:S07]  /*1840*/  IMAD.MOV.U32 R21, RZ, RZ, R7 ;  /* 0x000000ffff157224 */ /* 0x000fce00078e0007 */
[----:B------:R-:W-:Y:S05]  /*1850*/  WARPSYNC.COLLECTIVE R3, `(.L_x_303) ;  /* 0x0000000003087348 */ /* 0x000fea0003c00000 */
[----:B------:R0:W1:Y:S02]  /*1860*/  SHFL.IDX P0, R7, R6, R5, R4 ;  /* 0x0000000506077389 */ /* 0x0000640000000004 */
[----:B01----:R-:W-:Y:S05]  /*1870*/  ENDCOLLECTIVE ;  /* 0x000000000000791b */ /* 0x003fea0003800000 */
.L_x_303:
[----:B------:R-:W-:Y:S02]  /*1880*/  IMAD.MOV.U32 R5, RZ, RZ, 0x19 ;  /* 0x00000019ff057424 */ /* 0x000fe400078e00ff */
[----:B------:R-:W-:-:S07]  /*1890*/  IMAD.MOV.U32 R19, RZ, RZ, R7 ;  /* 0x000000ffff137224 */ /* 0x000fce00078e0007 */
[----:B------:R-:W-:Y:S05]  /*18a0*/  WARPSYNC.COLLECTIVE R3, `(.L_x_304) ;  /* 0x0000000003087348 */ /* 0x000fea0003c00000 */
[----:B------:R0:W1:Y:S02]  /*18b0*/  SHFL.IDX P0, R7, R6, R5, R4 ;  /* 0x0000000506077389 */ /* 0x0000640000000004 */
[----:B01----:R-:W-:Y:S05]  /*18c0*/  ENDCOLLECTIVE ;  /* 0x000000000000791b */ /* 0x003fea0003800000 */
.L_x_304:
[----:B------:R-:W-:Y:S01]  /*18d0*/  ISETP.NE.AND P1, PT, R19, R6, PT ;  /* 0x000000061300720c */ /* 0x000fe20003f25270 */
[----:B------:R-:W-:Y:S02]  /*18e0*/  IMAD.MOV.U32 R5, RZ, RZ, 0x1a ;  /* 0x0000001aff057424 */ /* 0x000fe400078e00ff */
[----:B------:R-:W-:-:S10]  /*18f0*/  IMAD.MOV.U32 R23, RZ, RZ, R7 ;  /* 0x000000ffff177224 */ /* 0x000fd400078e0007 */
[----:B------:R-:W-:Y:S05]  /*1900*/  WARPSYNC.COLLECTIVE R3, `(.L_x_305) ;  /* 0x0000000003087348 */ /* 0x000fea0003c00000 */
[----:B------:R0:W1:Y:S02]  /*1910*/  SHFL.IDX P0, R7, R6, R5, R4 ;  /* 0x0000000506077389 */ /* 0x0000640000000004 */
[----:B01----:R-:W-:Y:S05]  /*1920*/  ENDCOLLECTIVE ;  /* 0x000000000000791b */ /* 0x003fea0003800000 */
.L_x_305:
[----:B------:R-:W-:Y:S02]  /*1930*/  IMAD.MOV.U32 R5, RZ, RZ, 0x1b ;  /* 0x0000001bff057424 */ /* 0x000fe400078e00ff */
[----:B------:R-:W-:-:S07]  /*1940*/  IMAD.MOV.U32 R9, RZ, RZ, R7 ;  /* 0x000000ffff097224 */ /* 0x000fce00078e0007 */
[----:B------:R-:W-:Y:S05]  /*1950*/  WARPSYNC.COLLECTIVE R3, `(.L_x_306) ;  /* 0x0000000003087348 */ /* 0x000fea0003c00000 */
[----:B------:R0:W1:Y:S02]  /*1960*/  SHFL.IDX P0, R7, R6, R5, R4 ;  /* 0x0000000506077389 */ /* 0x0000640000000004 */
[----:B01----:R-:W-:Y:S05]  /*1970*/  ENDCOLLECTIVE ;  /* 0x000000000000791b */ /* 0x003fea0003800000 */
.L_x_306:
[----:B------:R-:W-:Y:S02]  /*1980*/  IMAD.MOV.U32 R5, RZ, RZ, 0x1c ;  /* 0x0000001cff057424 */ /* 0x000fe400078e00ff */
[----:B------:R-:W-:-:S07]  /*1990*/  IMAD.MOV.U32 R15, RZ, RZ, R7 ;  /* 0x000000ffff0f7224 */ /* 0x000fce00078e0007 */
[----:B------:R-:W-:Y:S05]  /*19a0*/  WARPSYNC.COLLECTIVE R3, `(.L_x_307) ;  /* 0x0000000003087348 */ /* 0x000fea0003c00000 */
[----:B------:R0:W1:Y:S02]  /*19b0*/  SHFL.IDX P0, R7, R6, R5, R4 ;  /* 0x0000000506077389 */ /* 0x0000640000000004 */
[----:B01----:R-:W-:Y:S05]  /*19c0*/  ENDCOLLECTIVE ;  /* 0x000000000000791b */ /* 0x003fea0003800000 */
.L_x_307:
[----:B------:R-:W-:Y:S02]  /*19d0*/  IMAD.MOV.U32 R5, RZ, RZ, 0x1d ;  /* 0x0000001dff057424 */ /* 0x000fe400078e00ff */
[----:B------:R-:W-:-:S07]  /*19e0*/  IMAD.MOV.U32 R13, RZ, RZ, R7 ;  /* 0x000000ffff0d7224 */ /* 0x000fce00078e0007 */
[----:B------:R-:W-:Y:S05]  /*19f0*/  WARPSYNC.COLLECTIVE R3, `(.L_x_308) ;  /* 0x0000000003087348 */ /* 0x000fea0003c00000 */
[----:B------:R0:W1:Y:S02]  /*1a00*/  SHFL.IDX P0, R7, R6, R5, R4 ;  /* 0x0000000506077389 */ /* 0x0000640000000004 */
[----:B01----:R-:W-:Y:S05]  /*1a10*/  ENDCOLLECTIVE ;  /* 0x000000000000791b */ /* 0x003fea0003800000 */
.L_x_308:
[----:B------:R-:W-:Y:S02]  /*1a20*/  IMAD.MOV.U32 R5, RZ, RZ, 0x1e ;  /* 0x0000001eff057424 */ /* 0x000fe400078e00ff */
[----:B------:R-:W-:-:S07]  /*1a30*/  IMAD.MOV.U32 R17, RZ, RZ, R7 ;  /* 0x000000ffff117224 */ /* 0x000fce00078e0007 */
[----:B------:R-:W-:Y:S05]  /*1a40*/  WARPSYNC.COLLECTIVE R3, `(.L_x_309) ;  /* 0x0000000003087348 */ /* 0x000fea0003c00000 */
[----:B------:R0:W1:Y:S02]  /*1a50*/  SHFL.IDX P0, R7, R6, R5, R4 ;  /* 0x0000000506077389 */ /* 0x0000640000000004 */
[----:B01----:R-:W-:Y:S05]  /*1a60*/  ENDCOLLECTIVE ;  /* 0x000000000000791b */ /* 0x003fea0003800000 */
.L_x_309:
[----:B------:R-:W-:Y:S02]  /*1a70*/  IMAD.MOV.U32 R5, RZ, RZ, 0x1f ;  /* 0x0000001fff057424 */ /* 0x000fe400078e00ff */
[----:B------:R-:W-:Y:S01]  /*1a80*/  IMAD.MOV.U32 R11, RZ, RZ, R7 ;  /* 0x000000ffff0b7224 */ /* 0x000fe200078e0007 */
[----:B------:R-:W-:Y:S02]  /*1a90*/  SEL R7, RZ, 0x200000, P3 ;  /* 0x00200000ff077807 */ /* 0x000fe40001800000 */
[-C--:B------:R-:W-:Y:S02]  /*1aa0*/  ISETP.NE.AND P0, PT, R21, R6.reuse, PT ;  /* 0x000000061500720c */ /* 0x080fe40003f05270 */
[----:B------:R-:W-:Y:S02]  /*1ab0*/  IADD3 R7, PT, PT, R10, R7, R8 ;  /* 0x000000070a077210 */ /* 0x000fe40007ffe008 */
[----:B------:R-:W-:Y:S02]  /*1ac0*/  SEL R8, RZ, 0x800000, P0 ;  /* 0x00800000ff087807 */ /* 0x000fe40000000000 */
[----:B------:R-:W-:-:S02]  /*1ad0*/  ISETP.NE.AND P0, PT, R23, R6, PT ;  /* 0x000000061700720c */ /* 0x000fc40003f05270 */
[----:B------:R-:W-:Y:S02]  /*1ae0*/  SEL R10, RZ, 0x1000000, P1 ;  /* 0x01000000ff0a7807 */ /* 0x000fe40000800000 */
[----:B------:R-:W-:Y:S02]  /*1af0*/  ISETP.NE.AND P1, PT, R9, R6, PT ;  /* 0x000000060900720c */ /* 0x000fe40003f25270 */
[----:B------:R-:W-:Y:S02]  /*1b00*/  IADD3 R8, PT, PT, R10, R8, R7 ;  /* 0x000000080a087210 */ /* 0x000fe40007ffe007 */
[----:B------:R-:W-:-:S09]  /*1b10*/  SEL R9, RZ, 0x2000000, P0 ;  /* 0x02000000ff097807 */ /* 0x000fd20000000000 */
[----:B------:R-:W-:Y:S05]  /*1b20*/  WARPSYNC.COLLECTIVE R3, `(.L_x_310) ;  /* 0x0000000003087348 */ /* 0x000fea0003c00000 */
[----:B------:R0:W1:Y:S02]  /*1b30*/  SHFL.IDX P0, R7, R6, R5, R4 ;  /* 0x0000000506077389 */ /* 0x0000640000000004 */
[----:B01----:R-:W-:Y:S05]  /*1b40*/  ENDCOLLECTIVE ;  /* 0x000000000000791b */ /* 0x003fea0003800000 */
.L_x_310:
[----:B------:R-:W-:Y:S01]  /*1b50*/  IMAD.MOV.U32 R19, RZ, RZ, R7 ;  /* 0x000000ffff137224 */ /* 0x000fe200078e0007 */
[----:B------:R-:W-:Y:S02]  /*1b60*/  SEL R7, RZ, 0x4000000, P1 ;  /* 0x04000000ff077807 */ /* 0x000fe40000800000 */
[-C--:B------:R-:W-:Y:S02]  /*1b70*/  ISETP.NE.AND P0, PT, R15, R6.reuse, PT ;  /* 0x000000060f00720c */ /* 0x080fe40003f05270 */
[----:B------:R-:W-:Y:S02]  /*1b80*/  ISETP.NE.AND P1, PT, R13, R6, PT ;  /* 0x000000060d00720c */ /* 0x000fe40003f25270 */
[----:B------:R-:W-:Y:S02]  /*1b90*/  IADD3 R8, PT, PT, R7, R9, R8 ;  /* 0x0000000907087210 */ /* 0x000fe40007ffe008 */
        /* <DEDUP_REMOVED lines=9> */
.L_x_312:
        /* <DEDUP_REMOVED lines=13> */
.L_x_327:


//--------------------- .text._Z28RadixSortCalcDigitsPerBlocksPKiPjjjj --------------------------
	.section	.text._Z28RadixSortCalcDigitsPerBlocksPKiPjjjj,"ax",@progbits
	.align	128
        .global         _Z28RadixSortCalcDigitsPerBlocksPKiPjjjj
        .type           _Z28RadixSortCalcDigitsPerBlocksPKiPjjjj,@function
        .size           _Z28RadixSortCalcDigitsPerBlocksPKiPjjjj,(.L_x_328 - _Z28RadixSortCalcDigitsPerBlocksPKiPjjjj)
        .other          _Z28RadixSortCalcDigitsPerBlocksPKiPjjjj,@"STO_CUDA_ENTRY STV_DEFAULT"
_Z28RadixSortCalcDigitsPerBlocksPKiPjjjj:
.text._Z28RadixSortCalcDigitsPerBlocksPKiPjjjj:
[----:B------:R-:W-:Y:S01]  /*0000*/  LDC R1, c[0x0][0x37c] ;  /* 0x0000df00ff017b82 */ /* 0x000fe20000000800 */
[----:B------:R-:W0:Y:S07]  /*0010*/  S2R R7, SR_TID.X ;  /* 0x0000000000077919 */ /* 0x000e2e0000002100 */
[----:B------:R-:W1:Y:S01]  /*0020*/  S2UR UR7, SR_CTAID.X ;  /* 0x00000000000779c3 */ /* 0x000e620000002500 */
[----:B------:R-:W2:Y:S01]  /*0030*/  LDCU UR8, c[0x0][0x394] ;  /* 0x00007280ff0877ac */ /* 0x000ea20008000800 */
[----:B------:R-:W-:Y:S01]  /*0040*/  BSSY.RECONVERGENT B0, `(.L_x_313) ;  /* 0x0000015000007945 */ /* 0x000fe20003800200 */
[----:B------:R-:W-:-:S05]  /*0050*/  UMOV UR4, 0x400 ;  /* 0x0000040000047882 */ /* 0x000fca0000000000 */
[----:B------:R-:W3:Y:S01]  /*0060*/  S2UR UR5, SR_CgaCtaId ;  /* 0x00000000000579c3 */ /* 0x000ee20000008800 */
[----:B-1----:R-:W-:-:S06]  /*0070*/  USHF.L.U32 UR6, UR7, 0xa, URZ ;  /* 0x0000000a07067899 */ /* 0x002fcc00080006ff */
[C---:B0-----:R-:W-:Y:S01]  /*0080*/  LOP3.LUT R5, R7.reuse, UR6, RZ, 0xfc, !PT ;  /* 0x0000000607057c12 */ /* 0x041fe2000f8efcff */
[----:B---3--:R-:W-:Y:S01]  /*0090*/  ULEA UR4, UR5, UR4, 0x18 ;  /* 0x0000000405047291 */ /* 0x008fe2000f8ec0ff */
[----:B------:R-:W-:Y:S02]  /*00a0*/  ISETP.GT.U32.AND P0, PT, R7, 0xff, PT ;  /* 0x000000ff0700780c */ /* 0x000fe40003f04070 */
[----:B--2---:R-:W-:Y:S01]  /*00b0*/  ISETP.GE.U32.AND P1, PT, R5, UR8, PT ;  /* 0x0000000805007c0c */ /* 0x004fe2000bf26070 */
[----:B------:R-:W0:Y:S02]  /*00c0*/  LDCU.64 UR8, c[0x0][0x358] ;  /* 0x00006b00ff0877ac */ /* 0x000e240008000a00 */
[----:B------:R-:W-:-:S08]  /*00d0*/  LEA R0, R7, UR4, 0x2 ;  /* 0x0000000407007c11 */ /* 0x000fd0000f8e10ff */
[----:B------:R1:W-:Y:S01]  /*00e0*/  @!P0 STS [R0], RZ ;  /* 0x000000ff00008388 */ /* 0x0003e20000000800 */
[----:B------:R-:W-:Y:S06]  /*00f0*/  BAR.SYNC.DEFER_BLOCKING 0x0 ;  /* 0x0000000000007b1d */ /* 0x000fec0000010000 */
[----:B------:R-:W-:Y:S05]  /*0100*/  @P1 BRA `(.L_x_314) ;  /* 0x0000000000201947 */ /* 0x000fea0003800000 */
[----:B------:R-:W2:Y:S01]  /*0110*/  LDC.64 R2, c[0x0][0x380] ;  /* 0x0000e000ff027b82 */ /* 0x000ea20000000a00 */
[----:B------:R-:W3:Y:S01]  /*0120*/  LDCU UR5, c[0x0][0x390] ;  /* 0x00007200ff0577ac */ /* 0x000ee20008000800 */
[----:B--2---:R-:W-:-:S06]  /*0130*/  IMAD.WIDE R2, R5, 0x4, R2 ;  /* 0x0000000405027825 */ /* 0x004fcc00078e0202 */
[----:B0-----:R-:W3:Y:S02]  /*0140*/  LDG.E R2, desc[UR8][R2.64] ;  /* 0x0000000802027981 */ /* 0x001ee4000c1e1900 */
[----:B---3--:R-:W-:-:S05]  /*0150*/  SHF.R.U32.HI R4, RZ, UR5, R2 ;  /* 0x00000005ff047c19 */ /* 0x008fca0008011602 */
[----:B------:R-:W-:-:S05]  /*0160*/  IMAD.SHL.U32 R4, R4, 0x4, RZ ;  /* 0x0000000404047824 */ /* 0x000fca00078e00ff */
[----:B------:R-:W-:-:S05]  /*0170*/  LOP3.LUT R4, R4, 0x3fc, RZ, 0xc0, !PT ;  /* 0x000003fc04047812 */ /* 0x000fca00078ec0ff */
[----:B------:R2:W-:Y:S02]  /*0180*/  ATOMS.POPC.INC.32 RZ, [R4+UR4] ;  /* 0x0000000004ff7f8c */ /* 0x0005e4000d800004 */
.L_x_314:
[----:B0-----:R-:W-:Y:S05]  /*0190*/  BSYNC.RECONVERGENT B0 ;  /* 0x0000000000007941 */ /* 0x001fea0003800200 */
.L_x_313:
[----:B------:R-:W-:Y:S06]  /*01a0*/  BAR.SYNC.DEFER_BLOCKING 0x0 ;  /* 0x0000000000007b1d */ /* 0x000fec0000010000 */
[----:B------:R-:W-:Y:S05]  /*01b0*/  @P0 EXIT ;  /* 0x000000000000094d */ /* 0x000fea0003800000 */
[----:B------:R-:W0:Y:S01]  /*01c0*/  LDS R5, [R0] ;  /* 0x0000000000057984 */ /* 0x000e220000000800 */
[----:B--2---:R-:W2:Y:S08]  /*01d0*/  LDC R4, c[0x0][0x398] ;  /* 0x0000e600ff047b82 */ /* 0x004eb00000000800 */
[----:B------:R-:W3:Y:S01]  /*01e0*/  LDC.64 R2, c[0x0][0x388] ;  /* 0x0000e200ff027b82 */ /* 0x000ee20000000a00 */
[----:B--2---:R-:W-:-:S04]  /*01f0*/  IMAD R7, R7, R4, UR7 ;  /* 0x0000000707077e24 */ /* 0x004fc8000f8e0204 */
[----:B---3--:R-:W-:-:S05]  /*0200*/  IMAD.WIDE.U32 R2, R7, 0x4, R2 ;  /* 0x0000000407027825 */ /* 0x008fca00078e0002 */
[----:B0-----:R-:W-:Y:S01]  /*0210*/  STG.E desc[UR8][R2.64], R5 ;  /* 0x0000000502007986 */ /* 0x001fe2000c101908 */
[----:B------:R-:W-:Y:S05]  /*0220*/  EXIT ;  /* 0x000000000000794d */ /* 0x000fea0003800000 */
.L_x_315:
        /* <DEDUP_REMOVED lines=13> */
.L_x_328:


//--------------------- .text._Z11FlipSignBitPii  --------------------------
	.section	.text._Z11FlipSignBitPii,"ax",@progbits
	.align	128
        .global         _Z11FlipSignBitPii
        .type           _Z11FlipSignBitPii,@function
        .size           _Z11FlipSignBitPii,(.L_x_329 - _Z11FlipSignBitPii)
        .other          _Z11FlipSignBitPii,@"STO_CUDA_ENTRY STV_DEFAULT"
_Z11FlipSignBitPii:
.text._Z11FlipSignBitPii:
[----:B------:R-:W-:Y:S01]  /*0000*/  LDC R1, c[0x0][0x37c] ;  /* 0x0000df00ff017b82 */ /* 0x000fe20000000800 */
[----:B------:R-:W0:Y:S07]  /*0010*/  S2R R0, SR_TID.X ;  /* 0x0000000000007919 */ /* 0x000e2e0000002100 */
[----:B------:R-:W0:Y:S01]  /*0020*/  S2UR UR4, SR_CTAID.X ;  /* 0x00000000000479c3 */ /* 0x000e220000002500 */
[----:B------:R-:W1:Y:S07]  /*0030*/  LDCU UR5, c[0x0][0x388] ;  /* 0x00007100ff0577ac */ /* 0x000e6e0008000800 */
[----:B------:R-:W0:Y:S02]  /*0040*/  LDC R5, c[0x0][0x360] ;  /* 0x0000d800ff057b82 */ /* 0x000e240000000800 */
[----:B0-----:R-:W-:-:S05]  /*0050*/  IMAD R5, R5, UR4, R0 ;  /* 0x0000000405057c24 */ /* 0x001fca000f8e0200 */
[----:B-1----:R-:W-:-:S13]  /*0060*/  ISETP.GE.AND P0, PT, R5, UR5, PT ;  /* 0x0000000505007c0c */ /* 0x002fda000bf06270 */
[----:B------:R-:W-:Y:S05]  /*0070*/  @P0 EXIT ;  /* 0x000000000000094d */ /* 0x000fea0003800000 */
[----:B------:R-:W0:Y:S01]  /*0080*/  LDC.64 R2, c[0x0][0x380] ;  /* 0x0000e000ff027b82 */ /* 0x000e220000000a00 */
[----:B------:R-:W1:Y:S01]  /*0090*/  LDCU.64 UR4, c[0x0][0x358] ;  /* 0x00006b00ff0477ac */ /* 0x000e620008000a00 */
[----:B0-----:R-:W-:-:S05]  /*00a0*/  IMAD.WIDE R2, R5, 0x4, R2 ;  /* 0x0000000405027825 */ /* 0x001fca00078e0202 */
[----:B-1----:R-:W2:Y:S02]  /*00b0*/  LDG.E R0, desc[UR4][R2.64] ;  /* 0x0000000402007981 */ /* 0x002ea4000c1e1900 */
[----:B--2---:R-:W-:-:S05]  /*00c0*/  LOP3.LUT R5, R0, 0x80000000, RZ, 0x3c, !PT ;  /* 0x8000000000057812 */ /* 0x004fca00078e3cff */
[----:B------:R-:W-:Y:S01]  /*00d0*/  STG.E desc[UR4][R2.64], R5 ;  /* 0x0000000502007986 */ /* 0x000fe2000c101904 */
[----:B------:R-:W-:Y:S05]  /*00e0*/  EXIT ;  /* 0x000000000000794d */ /* 0x000fea0003800000 */
.L_x_316:
        /* <DEDUP_REMOVED lines=9> */
.L_x_329:


//--------------------- .nv.shared._ZN3cub18CUB_300001_SM_10006detail10radix_sort29DeviceRadixSortOnesweepKernelINS1_5radix10policy_hubIiNS0_8NullTypeEyE10Policy1000ELNS0_9SortOrderE0EiS6_yiiNS1_21identity_decomposer_tEEEvPT5_SC_PT3_PKSD_PT1_PKSH_PT2_PKSL_T4_iiT6_ --------------------------
	.section	.nv.shared._ZN3cub18CUB_300001_SM_10006detail10radix_sort29DeviceRadixSortOnesweepKernelINS1_5radix10policy_hubIiNS0_8NullTypeEyE10Policy1000ELNS0_9SortOrderE0EiS6_yiiNS1_21identity_decomposer_tEEEvPT5_SC_PT3_PKSD_PT1_PKSH_PT2_PKSL_T4_iiT6_,"aw",@nobits
	.sectionflags	@""
	.align	16
.nv.shared._ZN3cub18CUB_300001_SM_10006detail10radix_sort29DeviceRadixSortOnesweepKernelINS1_5radix10policy_hubIiNS0_8NullTypeEyE10Policy1000ELNS0_9SortOrderE0EiS6_yiiNS1_21identity_decomposer_tEEEvPT5_SC_PT3_PKSD_PT1_PKSH_PT2_PKSL_T4_iiT6_:
	.zero		32256


//--------------------- .nv.shared.reserved.0     --------------------------
	.section	.nv.shared.reserved.0,"aw",@nobits
	.weak		__nv_reservedSMEM_offset_0_alias
	.size		__nv_reservedSMEM_offset_0_alias, 0, 64
	.other		__nv_reservedSMEM_offset_0_alias,@"STO_CUDA_RESERVED_SHARED STV_DEFAULT"
__nv_reservedSMEM_offset_0_alias:
	.zero		0
	.zero		64


//--------------------- .nv.global                --------------------------
	.section	.nv.global,"aw",@nobits
.nv.global:
	.type		_ZN34_INTERNAL_bd77d3f9_4_k_cu_4cf02bd26thrust24THRUST_300001_SM_1000_NS12placeholders2_8E,@object
	.size		_ZN34_INTERNAL_bd77d3f9_4_k_cu_4cf02bd26thrust24THRUST_300001_SM_1000_NS12placeholders2_8E,(_ZN34_INTERNAL_bd77d3f9_4_k_cu_4cf02bd24cuda3std3__436_GLOBAL__N__bd77d3f9_4_k_cu_4cf02bd26ignoreE - _ZN34_INTERNAL_bd77d3f9_4_k_cu_4cf02bd26thrust24THRUST_300001_SM_1000_NS12placeholders2_8E)
_ZN34_INTERNAL_bd77d3f9_4_k_cu_4cf02bd26thrust24THRUST_300001_SM_1000_NS12placeholders2_8E:
	.zero		1
	.type		_ZN34_INTERNAL_bd77d3f9_4_k_cu_4cf02bd24cuda3std3__436_GLOBAL__N__bd77d3f9_4_k_cu_4cf02bd26ignoreE,@object
	.size		_ZN34_INTERNAL_bd77d3f9_4_k_cu_4cf02bd24cuda3std3__436_GLOBAL__N__bd77d3f9_4_k_cu_4cf02bd26ignoreE,(_ZN34_INTERNAL_bd77d3f9_4_k_cu_4cf02bd24cuda3std6ranges3__45__cpo4dataE - _ZN34_INTERNAL_bd77d3f9_4_k_cu_4cf02bd24cuda3std3__436_GLOBAL__N__bd77d3f9_4_k_cu_4cf02bd26ignoreE)
_ZN34_INTERNAL_bd77d3f9_4_k_cu_4cf02bd24cuda3std3__436_GLOBAL__N__bd77d3f9_4_k_cu_4cf02bd26ignoreE:
	.zero		1
	.type		_ZN34_INTERNAL_bd77d3f9_4_k_cu_4cf02bd24cuda3std6ranges3__45__cpo4dataE,@object
	.size		_ZN34_INTERNAL_bd77d3f9_4_k_cu_4cf02bd24cuda3std6ranges3__45__cpo4dataE,(_ZN34_INTERNAL_bd77d3f9_4_k_cu_4cf02bd26thrust24THRUST_300001_SM_1000_NS6system3cpp3parE - _ZN34_INTERNAL_bd77d3f9_4_k_cu_4cf02bd24cuda3std6ranges3__45__cpo4dataE)
_ZN34_INTERNAL_bd77d3f9_4_k_cu_4cf02bd24cuda3std6ranges3__45__cpo4dataE:
	.zero		1
	.type		_ZN34_INTERNAL_bd77d3f9_4_k_cu_4cf02bd26thrust24THRUST_300001_SM_1000_NS6system3cpp3parE,@object
	.size		_ZN34_INTERNAL_bd77d3f9_4_k_cu_4cf02bd26thrust24THRUST_300001_SM_1000_NS6system3cpp3parE,(_ZN34_INTERNAL_bd77d3f9_4_k_cu_4cf02bd24cuda3std3__45__cpo5beginE - _ZN34_INTERNAL_bd77d3f9_4_k_cu_4cf02bd26thrust24THRUST_300001_SM_1000_NS6system3cpp3parE)
_ZN34_INTERNAL_bd77d3f9_4_k_cu_4cf02bd26thrust24THRUST_300001_SM_1000_NS6system3cpp3parE:
	.zero		1
	.type		_ZN34_INTERNAL_bd77d3f9_4_k_cu_4cf02bd24cuda3std3__45__cpo5beginE,@object
	.size		_ZN34_INTERNAL_bd77d3f9_4_k_cu_4cf02bd24cuda3std3__45__cpo5beginE,(_ZN34_INTERNAL_bd77d3f9_4_k_cu_4cf02bd24cuda3std6ranges3__45__cpo5beginE - _ZN34_INTERNAL_bd77d3f9_4_k_cu_4cf02bd24cuda3std3__45__cpo5beginE)
_ZN34_INTERNAL_bd77d3f9_4_k_cu_4cf02bd24cuda3std3__45__cpo5beginE:
	.zero		1
	.type		_ZN34_INTERNAL_bd77d3f9_4_k_cu_4cf02bd24cuda3std6ranges3__45__cpo5beginE,@object
	.size		_ZN34_INTERNAL_bd77d3f9_4_k_cu_4cf02bd24cuda3std6ranges3__45__cpo5beginE,(_ZN34_INTERNAL_bd77d3f9_4_k_cu_4cf02bd26thrust24THRUST_300001_SM_1000_NS6deviceE - _ZN34_INTERNAL_bd77d3f9_4_k_cu_4cf02bd24cuda3std6ranges3__45__cpo5beginE)
_ZN34_INTERNAL_bd77d3f9_4_k_cu_4cf02bd24cuda3std6ranges3__45__cpo5beginE:
	.zero		1
	.type		_ZN34_INTERNAL_bd77d3f9_4_k_cu_4cf02bd26thrust24THRUST_300001_SM_1000_NS6deviceE,@object
	.size		_ZN34_INTERNAL_bd77d3f9_4_k_cu_4cf02bd26thrust24THRUST_300001_SM_1000_NS6deviceE,(_ZN34_INTERNAL_bd77d3f9_4_k_cu_4cf02bd24cuda3std3__47nulloptE - _ZN34_INTERNAL_bd77d3f9_4_k_cu_4cf02bd26thrust24THRUST_300001_SM_1000_NS6deviceE)
_ZN34_INTERNAL_bd77d3f9_4_k_cu_4cf02bd26thrust24THRUST_300001_SM_1000_NS6deviceE:
	.zero		1
	.type		_ZN34_INTERNAL_bd77d3f9_4_k_cu_4cf02bd24cuda3std3__47nulloptE,@object
	.size		_ZN34_INTERNAL_bd77d3f9_4_k_cu_4cf02bd24cuda3std3__47nulloptE,(_ZN34_INTERNAL_bd77d3f9_4_k_cu_4cf02bd24cuda3std6ranges3__45__cpo8distanceE - _ZN34_INTERNAL_bd77d3f9_4_k_cu_4cf02bd24cuda3std3__47nulloptE)
_ZN34_INTERNAL_bd77d3f9_4_k_cu_4cf02bd24cuda3std3__47nulloptE:
	.zero		1
	.type		_ZN34_INTERNAL_bd77d3f9_4_k_cu_4cf02bd24cuda3std6ranges3__45__cpo8distanceE,@object
	.size		_ZN34_INTERNAL_bd77d3f9_4_k_cu_4cf02bd24cuda3std6ranges3__45__cpo8distanceE,(_ZN34_INTERNAL_bd77d3f9_4_k_cu_4cf02bd26thrust24THRUST_300001_SM_1000_NS12placeholders2_4E - _ZN34_INTERNAL_bd77d3f9_4_k_cu_4cf02bd24cuda3std6ranges3__45__cpo8distanceE)
_ZN34_INTERNAL_bd77d3f9_4_k_cu_4cf02bd24cuda3std6ranges3__45__cpo8distanceE:
	.zero		1
	.type		_ZN34_INTERNAL_bd77d3f9_4_k_cu_4cf02bd26thrust24THRUST_300001_SM_1000_NS12placeholders2_4E,@object
	.size		_ZN34_INTERNAL_bd77d3f9_4_k_cu_4cf02bd26thrust24THRUST_300001_SM_1000_NS12placeholders2_4E,(_ZN34_INTERNAL_bd77d3f9_4_k_cu_4cf02bd24cuda3std3__45__cpo6rbeginE - _ZN34_INTERNAL_bd77d3f9_4_k_cu_4cf02bd26thrust24THRUST_300001_SM_1000_NS12placeholders2_4E)
_ZN34_INTERNAL_bd77d3f9_4_k_cu_4cf02bd26thrust24THRUST_300001_SM_1000_NS12placeholders2_4E:
	.zero		1
	.type		_ZN34_INTERNAL_bd77d3f9_4_k_cu_4cf02bd24cuda3std3__45__cpo6rbeginE,@object
	.size		_ZN34_INTERNAL_bd77d3f9_4_k_cu_4cf02bd24cuda3std3__45__cpo6rbeginE,(_ZN34_INTERNAL_bd77d3f9_4_k_cu_4cf02bd24cuda3std6ranges3__45__cpo7advanceE - _ZN34_INTERNAL_bd77d3f9_4_k_cu_4cf02bd24cuda3std3__45__cpo6rbeginE)
_ZN34_INTERNAL_bd77d3f9_4_k_cu_4cf02bd24cuda3std3__45__cpo6rbeginE:
	.zero		1
	.type		_ZN34_INTERNAL_bd77d3f9_4_k_cu_4cf02bd24cuda3std6ranges3__45__cpo7advanceE,@object
	.size		_ZN34_INTERNAL_bd77d3f9_4_k_cu_4cf02bd24cuda3std6ranges3__45__cpo7advanceE,(_ZN34_INTERNAL_bd77d3f9_4_k_cu_4cf02bd26thrust24THRUST_300001_SM_1000_NS12placeholders3_10E - _ZN34_INTERNAL_bd77d3f9_4_k_cu_4cf02bd24cuda3std6ranges3__45__cpo7advanceE)
_ZN34_INTERNAL_bd77d3f9_4_k_cu_4cf02bd24cuda3std6ranges3__45__cpo7advanceE:
	.zero		1
	.type		_ZN34_INTERNAL_bd77d3f9_4_k_cu_4cf02bd26thrust24THRUST_300001_SM_1000_NS12placeholders3_10E,@object
	.size		_ZN34_INTERNAL_bd77d3f9_4_k_cu_4cf02bd26thrust24THRUST_300001_SM_1000_NS12placeholders3_10E,(_ZN34_INTERNAL_bd77d3f9_4_k_cu_4cf02bd24cuda3std3__48in_placeE - _ZN34_INTERNAL_bd77d3f9_4_k_cu_4cf02bd26thrust24THRUST_300001_SM_1000_NS12placeholders3_10E)
_ZN34_INTERNAL_bd77d3f9_4_k_cu_4cf02bd26thrust24THRUST_300001_SM_1000_NS12placeholders3_10E:
	.zero		1
	.type		_ZN34_INTERNAL_bd77d3f9_4_k_cu_4cf02bd24cuda3std3__48in_placeE,@object
	.size		_ZN34_INTERNAL_bd77d3f9_4_k_cu_4cf02bd24cuda3std3__48in_placeE,(_ZN34_INTERNAL_bd77d3f9_4_k_cu_4cf02bd24cuda3std6ranges3__45__cpo4sizeE - _ZN34_INTERNAL_bd77d3f9_4_k_cu_4cf02bd24cuda3std3__48in_placeE)
_ZN34_INTERNAL_bd77d3f9_4_k_cu_4cf02bd24cuda3std3__48in_placeE:
	.zero		1
	.type		_ZN34_INTERNAL_bd77d3f9_4_k_cu_4cf02bd24cuda3std6ranges3__45__cpo4sizeE,@object
	.size		_ZN34_INTERNAL_bd77d3f9_4_k_cu_4cf02bd24cuda3std6ranges3__45__cpo4sizeE,(_ZN34_INTERNAL_bd77d3f9_4_k_cu_4cf02bd26thrust24THRUST_300001_SM_1000_NS12placeholders2_2E - _ZN34_INTERNAL_bd77d3f9_4_k_cu_4cf02bd24cuda3std6ranges3__45__cpo4sizeE)
_ZN34_INTERNAL_bd77d3f9_4_k_cu_4cf02bd24cuda3std6ranges3__45__cpo4sizeE:
	.zero		1
	.type		_ZN34_INTERNAL_bd77d3f9_4_k_cu_4cf02bd26thrust24THRUST_300001_SM_1000_NS12placeholders2_2E,@object
	.size		_ZN34_INTERNAL_bd77d3f9_4_k_cu_4cf02bd26thrust24THRUST_300001_SM_1000_NS12placeholders2_2E,(_ZN34_INTERNAL_bd77d3f9_4_k_cu_4cf02bd24cuda3std3__45__cpo6cbeginE - _ZN34_INTERNAL_bd77d3f9_4_k_cu_4cf02bd26thrust24THRUST_300001_SM_1000_NS12placeholders2_2E)
_ZN34_INTERNAL_bd77d3f9_4_k_cu_4cf02bd26thrust24THRUST_300001_SM_1000_NS12placeholders2_2E:
	.zero		1
	.type		_ZN34_INTERNAL_bd77d3f9_4_k_cu_4cf02bd24cuda3std3__45__cpo6cbeginE,@object
	.size		_ZN34_INTERNAL_bd77d3f9_4_k_cu_4cf02bd24cuda3std3__45__cpo6cbeginE,(_ZN34_INTERNAL_bd77d3f9_4_k_cu_4cf02bd24cuda3std6ranges3__45__cpo6cbeginE - _ZN34_INTERNAL_bd77d3f9_4_k_cu_4cf02bd24cuda3std3__45__cpo6cbeginE)
_ZN34_INTERNAL_bd77d3f9_4_k_cu_4cf02bd24cuda3std3__45__cpo6cbeginE:
	.zero		1
	.type		_ZN34_INTERNAL_bd77d3f9_4_k_cu_4cf02bd24cuda3std6ranges3__45__cpo6cbeginE,@object
	.size		_ZN34_INTERNAL_bd77d3f9_4_k_cu_4cf02bd24cuda3std6ranges3__45__cpo6cbeginE,(_ZN34_INTERNAL_bd77d3f9_4_k_cu_4cf02bd26thrust24THRUST_300001_SM_1000_NS12placeholders2_6E - _ZN34_INTERNAL_bd77d3f9_4_k_cu_4cf02bd24cuda3std6ranges3__45__cpo6cbeginE)
_ZN34_INTERNAL_bd77d3f9_4_k_cu_4cf02bd24cuda3std6ranges3__45__cpo6cbeginE:
	.zero		1
	.type		_ZN34_INTERNAL_bd77d3f9_4_k_cu_4cf02bd26thrust24THRUST_300001_SM_1000_NS12placeholders2_6E,@object
	.size		_ZN34_INTERNAL_bd77d3f9_4_k_cu_4cf02bd26thrust24THRUST_300001_SM_1000_NS12placeholders2_6E,(_ZN34_INTERNAL_bd77d3f9_4_k_cu_4cf02bd24cuda3std3__45__cpo7crbeginE - _ZN34_INTERNAL_bd77d3f9_4_k_cu_4cf02bd26thrust24THRUST_300001_SM_1000_NS12placeholders2_6E)
_ZN34_INTERNAL_bd77d3f9_4_k_cu_4cf02bd26thrust24THRUST_300001_SM_1000_NS12placeholders2_6E:
	.zero		1
	.type		_ZN34_INTERNAL_bd77d3f9_4_k_cu_4cf02bd24cuda3std3__45__cpo7crbeginE,@object
	.size		_ZN34_INTERNAL_bd77d3f9_4_k_cu_4cf02bd24cuda3std3__45__cpo7crbeginE,(_ZN34_INTERNAL_bd77d3f9_4_k_cu_4cf02bd24cuda3std6ranges3__45__cpo4nextE - _ZN34_INTERNAL_bd77d3f9_4_k_cu_4cf02bd24cuda3std3__45__cpo7crbeginE)
_ZN34_INTERNAL_bd77d3f9_4_k_cu_4cf02bd24cuda3std3__45__cpo7crbeginE:
	.zero		1
	.type		_ZN34_INTERNAL_bd77d3f9_4_k_cu_4cf02bd24cuda3std6ranges3__45__cpo4nextE,@object
	.size		_ZN34_INTERNAL_bd77d3f9_4_k_cu_4cf02bd24cuda3std6ranges3__45__cpo4nextE,(_ZN34_INTERNAL_bd77d3f9_4_k_cu_4cf02bd24cuda3std6ranges3__45__cpo4swapE - _ZN34_INTERNAL_bd77d3f9_4_k_cu_4cf02bd24cuda3std6ranges3__45__cpo4nextE)
_ZN34_INTERNAL_bd77d3f9_4_k_cu_4cf02bd24cuda3std6ranges3__45__cpo4nextE:
	.zero		1
	.type		_ZN34_INTERNAL_bd77d3f9_4_k_cu_4cf02bd24cuda3std6ranges3__45__cpo4swapE,@object
	.size		_ZN34_INTERNAL_bd77d3f9_4_k_cu_4cf02bd24cuda3std6ranges3__45__cpo4swapE,(_ZN34_INTERNAL_bd77d3f9_4_k_cu_4cf02bd26thrust24THRUST_300001_SM_1000_NS8cuda_cub10par_nosyncE - _ZN34_INTERNAL_bd77d3f9_4_k_cu_4cf02bd24cuda3std6ranges3__45__cpo4swapE)
_ZN34_INTERNAL_bd77d3f9_4_k_cu_4cf02bd24cuda3std6ranges3__45__cpo4swapE:
	.zero		1
	.type		_ZN34_INTERNAL_bd77d3f9_4_k_cu_4cf02bd26thrust24THRUST_300001_SM_1000_NS8cuda_cub10par_nosyncE,@object
	.size		_ZN34_INTERNAL_bd77d3f9_4_k_cu_4cf02bd26thrust24THRUST_300001_SM_1000_NS8cuda_cub10par_nosyncE,(_ZN34_INTERNAL_bd77d3f9_4_k_cu_4cf02bd26thrust24THRUST_300001_SM_1000_NS3seqE - _ZN34_INTERNAL_bd77d3f9_4_k_cu_4cf02bd26thrust24THRUST_300001_SM_1000_NS8cuda_cub10par_nosyncE)
_ZN34_INTERNAL_bd77d3f9_4_k_cu_4cf02bd26thrust24THRUST_300001_SM_1000_NS8cuda_cub10par_nosyncE:
	.zero		1
	.type		_ZN34_INTERNAL_bd77d3f9_4_k_cu_4cf02bd26thrust24THRUST_300001_SM_1000_NS3seqE,@object
	.size		_ZN34_INTERNAL_bd77d3f9_4_k_cu_4cf02bd26thrust24THRUST_300001_SM_1000_NS3seqE,(_ZN34_INTERNAL_bd77d3f9_4_k_cu_4cf02bd24cuda3std3__420unreachable_sentinelE - _ZN34_INTERNAL_bd77d3f9_4_k_cu_4cf02bd26thrust24THRUST_300001_SM_1000_NS3seqE)
_ZN34_INTERNAL_bd77d3f9_4_k_cu_4cf02bd26thrust24THRUST_300001_SM_1000_NS3seqE:
	.zero		1
	.type		_ZN34_INTERNAL_bd77d3f9_4_k_cu_4cf02bd24cuda3std3__420unreachable_sentinelE,@object
	.size		_ZN34_INTERNAL_bd77d3f9_4_k_cu_4cf02bd24cuda3std3__420unreachable_sentinelE,(_ZN34_INTERNAL_bd77d3f9_4_k_cu_4cf02bd24cuda3std6ranges3__45__cpo5ssizeE - _ZN34_INTERNAL_bd77d3f9_4_k_cu_4cf02bd24cuda3std3__420unreachable_sentinelE)
_ZN34_INTERNAL_bd77d3f9_4_k_cu_4cf02bd24cuda3std3__420unreachable_sentinelE:
	.zero		1
	.type		_ZN34_INTERNAL_bd77d3f9_4_k_cu_4cf02bd24cuda3std6ranges3__45__cpo5ssizeE,@object
	.size		_ZN34_INTERNAL_bd77d3f9_4_k_cu_4cf02bd24cuda3std6ranges3__45__cpo5ssizeE,(_ZN34_INTERNAL_bd77d3f9_4_k_cu_4cf02bd26thrust24THRUST_300001_SM_1000_NS12placeholders2_3E - _ZN34_INTERNAL_bd77d3f9_4_k_cu_4cf02bd24cuda3std6ranges3__45__cpo5ssizeE)
_ZN34_INTERNAL_bd77d3f9_4_k_cu_4cf02bd24cuda3std6ranges3__45__cpo5ssizeE:
	.zero		1
	.type		_ZN34_INTERNAL_bd77d3f9_4_k_cu_4cf02bd26thrust24THRUST_300001_SM_1000_NS12placeholders2_3E,@object
	.size		_ZN34_INTERNAL_bd77d3f9_4_k_cu_4cf02bd26thrust24THRUST_300001_SM_1000_NS12placeholders2_3E,(_ZN34_INTERNAL_bd77d3f9_4_k_cu_4cf02bd24cuda3std3__45__cpo4cendE - _ZN34_INTERNAL_bd77d3f9_4_k_cu_4cf02bd26thrust24THRUST_300001_SM_1000_NS12placeholders2_3E)
_ZN34_INTERNAL_bd77d3f9_4_k_cu_4cf02bd26thrust24THRUST_300001_SM_1000_NS12placeholders2_3E:
	.zero		1
	.type		_ZN34_INTERNAL_bd77d3f9_4_k_cu_4cf02bd24cuda3std3__45__cpo4cendE,@object
	.size		_ZN34_INTERNAL_bd77d3f9_4_k_cu_4cf02bd24cuda3std3__45__cpo4cendE,(_ZN34_INTERNAL_bd77d3f9_4_k_cu_4cf02bd24cuda3std6ranges3__45__cpo4cendE - _ZN34_INTERNAL_bd77d3f9_4_k_cu_4cf02bd24cuda3std3__45__cpo4cendE)
_ZN34_INTERNAL_bd77d3f9_4_k_cu_4cf02bd24cuda3std3__45__cpo4cendE:
	.zero		1
	.type		_ZN34_INTERNAL_bd77d3f9_4_k_cu_4cf02bd24cuda3std6ranges3__45__cpo4cendE,@object
	.size		_ZN34_INTERNAL_bd77d3f9_4_k_cu_4cf02bd24cuda3std6ranges3__45__cpo4cendE,(_ZN34_INTERNAL_bd77d3f9_4_k_cu_4cf02bd26thrust24THRUST_300001_SM_1000_NS12placeholders2_7E - _ZN34_INTERNAL_bd77d3f9_4_k_cu_4cf02bd24cuda3std6ranges3__45__cpo4cendE)
_ZN34_INTERNAL_bd77d3f9_4_k_cu_4cf02bd24cuda3std6ranges3__45__cpo4cendE:
	.zero		1
	.type		_ZN34_INTERNAL_bd77d3f9_4_k_cu_4cf02bd26thrust24THRUST_300001_SM_1000_NS12placeholders2_7E,@object
	.size		_ZN34_INTERNAL_bd77d3f9_4_k_cu_4cf02bd26thrust24THRUST_300001_SM_1000_NS12placeholders2_7E,(_ZN34_INTERNAL_bd77d3f9_4_k_cu_4cf02bd24cuda3std3__45__cpo5crendE - _ZN34_INTERNAL_bd77d3f9_4_k_cu_4cf02bd26thrust24THRUST_300001_SM_1000_NS12placeholders2_7E)
_ZN34_INTERNAL_bd77d3f9_4_k_cu_4cf02bd26thrust24THRUST_300001_SM_1000_NS12placeholders2_7E:
	.zero		1
	.type		_ZN34_INTERNAL_bd77d3f9_4_k_cu_4cf02bd24cuda3std3__45__cpo5crendE,@object
	.size		_ZN34_INTERNAL_bd77d3f9_4_k_cu_4cf02bd24cuda3std3__45__cpo5crendE,(_ZN34_INTERNAL_bd77d3f9_4_k_cu_4cf02bd24cuda3std6ranges3__45__cpo4prevE - _ZN34_INTERNAL_bd77d3f9_4_k_cu_4cf02bd24cuda3std3__45__cpo5crendE)
_ZN34_INTERNAL_bd77d3f9_4_k_cu_4cf02bd24cuda3std3__45__cpo5crendE:
	.zero		1
	.type		_ZN34_INTERNAL_bd77d3f9_4_k_cu_4cf02bd24cuda3std6ranges3__45__cpo4prevE,@object
	.size		_ZN34_INTERNAL_bd77d3f9_4_k_cu_4cf02bd24cuda3std6ranges3__45__cpo4prevE,(_ZN34_INTERNAL_bd77d3f9_4_k_cu_4cf02bd24cuda3std6ranges3__45__cpo9iter_moveE - _ZN34_INTERNAL_bd77d3f9_4_k_cu_4cf02bd24cuda3std6ranges3__45__cpo4prevE)
_ZN34_INTERNAL_bd77d3f9_4_k_cu_4cf02bd24cuda3std6ranges3__45__cpo4prevE:
	.zero		1
	.type		_ZN34_INTERNAL_bd77d3f9_4_k_cu_4cf02bd24cuda3std6ranges3__45__cpo9iter_moveE,@object
	.size		_ZN34_INTERNAL_bd77d3f9_4_k_cu_4cf02bd24cuda3std6ranges3__45__cpo9iter_moveE,(_ZN34_INTERNAL_bd77d3f9_4_k_cu_4cf02bd26thrust24THRUST_300001_SM_1000_NS6system6detail10sequential3seqE - _ZN34_INTERNAL_bd77d3f9_4_k_cu_4cf02bd24cuda3std6ranges3__45__cpo9iter_moveE)
_ZN34_INTERNAL_bd77d3f9_4_k_cu_4cf02bd24cuda3std6ranges3__45__cpo9iter_moveE:
	.zero		1
	.type		_ZN34_INTERNAL_bd77d3f9_4_k_cu_4cf02bd26thrust24THRUST_300001_SM_1000_NS6system6detail10sequential3seqE,@object
	.size		_ZN34_INTERNAL_bd77d3f9_4_k_cu_4cf02bd26thrust24THRUST_300001_SM_1000_NS6system6detail10sequential3seqE,(_ZN34_INTERNAL_bd77d3f9_4_k_cu_4cf02bd26thrust24THRUST_300001_SM_1000_NS12placeholders2_9E - _ZN34_INTERNAL_bd77d3f9_4_k_cu_4cf02bd26thrust24THRUST_300001_SM_1000_NS6system6detail10sequential3seqE)
_ZN34_INTERNAL_bd77d3f9_4_k_cu_4cf02bd26thrust24THRUST_300001_SM_1000_NS6system6detail10sequential3seqE:
	.zero		1
	.type		_ZN34_INTERNAL_bd77d3f9_4_k_cu_4cf02bd26thrust24THRUST_300001_SM_1000_NS12placeholders2_9E,@object
	.size		_ZN34_INTERNAL_bd77d3f9_4_k_cu_4cf02bd26thrust24THRUST_300001_SM_1000_NS12placeholders2_9E,(_ZN34_INTERNAL_bd77d3f9_4_k_cu_4cf02bd24cuda3std3__419piecewise_constructE - _ZN34_INTERNAL_bd77d3f9_4_k_cu_4cf02bd26thrust24THRUST_300001_SM_1000_NS12placeholders2_9E)
_ZN34_INTERNAL_bd77d3f9_4_k_cu_4cf02bd26thrust24THRUST_300001_SM_1000_NS12placeholders2_9E:
	.zero		1
	.type		_ZN34_INTERNAL_bd77d3f9_4_k_cu_4cf02bd24cuda3std3__419piecewise_constructE,@object
	.size		_ZN34_INTERNAL_bd77d3f9_4_k_cu_4cf02bd24cuda3std3__419piecewise_constructE,(_ZN34_INTERNAL_bd77d3f9_4_k_cu_4cf02bd24cuda3std6ranges3__45__cpo5cdataE - _ZN34_INTERNAL_bd77d3f9_4_k_cu_4cf02bd24cuda3std3__419piecewise_constructE)
_ZN34_INTERNAL_bd77d3f9_4_k_cu_4cf02bd24cuda3std3__419piecewise_constructE:
	.zero		1
	.type		_ZN34_INTERNAL_bd77d3f9_4_k_cu_4cf02bd24cuda3std6ranges3__45__cpo5cdataE,@object
	.size		_ZN34_INTERNAL_bd77d3f9_4_k_cu_4cf02bd24cuda3std6ranges3__45__cpo5cdataE,(_ZN34_INTERNAL_bd77d3f9_4_k_cu_4cf02bd26thrust24THRUST_300001_SM_1000_NS12placeholders2_1E - _ZN34_INTERNAL_bd77d3f9_4_k_cu_4cf02bd24cuda3std6ranges3__45__cpo5cdataE)
_ZN34_INTERNAL_bd77d3f9_4_k_cu_4cf02bd24cuda3std6ranges3__45__cpo5cdataE:
	.zero		1
	.type		_ZN34_INTERNAL_bd77d3f9_4_k_cu_4cf02bd26thrust24THRUST_300001_SM_1000_NS12placeholders2_1E,@object
	.size		_ZN34_INTERNAL_bd77d3f9_4_k_cu_4cf02bd26thrust24THRUST_300001_SM_1000_NS12placeholders2_1E,(_ZN34_INTERNAL_bd77d3f9_4_k_cu_4cf02bd24cuda3std3__45__cpo3endE - _ZN34_INTERNAL_bd77d3f9_4_k_cu_4cf02bd26thrust24THRUST_300001_SM_1000_NS12placeholders2_1E)
_ZN34_INTERNAL_bd77d3f9_4_k_cu_4cf02bd26thrust24THRUST_300001_SM_1000_NS12placeholders2_1E:
	.zero		1
	.type		_ZN34_INTERNAL_bd77d3f9_4_k_cu_4cf02bd24cuda3std3__45__cpo3endE,@object
	.size		_ZN34_INTERNAL_bd77d3f9_4_k_cu_4cf02bd24cuda3std3__45__cpo3endE,(_ZN34_INTERNAL_bd77d3f9_4_k_cu_4cf02bd24cuda3std6ranges3__45__cpo3endE - _ZN34_INTERNAL_bd77d3f9_4_k_cu_4cf02bd24cuda3std3__45__cpo3endE)
_ZN34_INTERNAL_bd77d3f9_4_k_cu_4cf02bd24cuda3std3__45__cpo3endE:
	.zero		1
	.type		_ZN34_INTERNAL_bd77d3f9_4_k_cu_4cf02bd24cuda3std6ranges3__45__cpo3endE,@object
	.size		_ZN34_INTERNAL_bd77d3f9_4_k_cu_4cf02bd24cuda3std6ranges3__45__cpo3endE,(_ZN34_INTERNAL_bd77d3f9_4_k_cu_4cf02bd26thrust24THRUST_300001_SM_1000_NS12placeholders2_5E - _ZN34_INTERNAL_bd77d3f9_4_k_cu_4cf02bd24cuda3std6ranges3__45__cpo3endE)
_ZN34_INTERNAL_bd77d3f9_4_k_cu_4cf02bd24cuda3std6ranges3__45__cpo3endE:
	.zero		1
	.type		_ZN34_INTERNAL_bd77d3f9_4_k_cu_4cf02bd26thrust24THRUST_300001_SM_1000_NS12placeholders2_5E,@object
	.size		_ZN34_INTERNAL_bd77d3f9_4_k_cu_4cf02bd26thrust24THRUST_300001_SM_1000_NS12placeholders2_5E,(_ZN34_INTERNAL_bd77d3f9_4_k_cu_4cf02bd24cuda3std3__45__cpo4rendE - _ZN34_INTERNAL_bd77d3f9_4_k_cu_4cf02bd26thrust24THRUST_300001_SM_1000_NS12placeholders2_5E)
_ZN34_INTERNAL_bd77d3f9_4_k_cu_4cf02bd26thrust24THRUST_300001_SM_1000_NS12placeholders2_5E:
	.zero		1
	.type		_ZN34_INTERNAL_bd77d3f9_4_k_cu_4cf02bd24cuda3std3__45__cpo4rendE,@object
	.size		_ZN34_INTERNAL_bd77d3f9_4_k_cu_4cf02bd24cuda3std3__45__cpo4rendE,(_ZN34_INTERNAL_bd77d3f9_4_k_cu_4cf02bd24cuda3std6ranges3__45__cpo9iter_swapE - _ZN34_INTERNAL_bd77d3f9_4_k_cu_4cf02bd24cuda3std3__45__cpo4rendE)
_ZN34_INTERNAL_bd77d3f9_4_k_cu_4cf02bd24cuda3std3__45__cpo4rendE:
	.zero		1
	.type		_ZN34_INTERNAL_bd77d3f9_4_k_cu_4cf02bd24cuda3std6ranges3__45__cpo9iter_swapE,@object
	.size		_ZN34_INTERNAL_bd77d3f9_4_k_cu_4cf02bd24cuda3std6ranges3__45__cpo9iter_swapE,(_ZN34_INTERNAL_bd77d3f9_4_k_cu_4cf02bd24cuda3std3__48unexpectE - _ZN34_INTERNAL_bd77d3f9_4_k_cu_4cf02bd24cuda3std6ranges3__45__cpo9iter_swapE)
_ZN34_INTERNAL_bd77d3f9_4_k_cu_4cf02bd24cuda3std6ranges3__45__cpo9iter_swapE:
	.zero		1
	.type		_ZN34_INTERNAL_bd77d3f9_4_k_cu_4cf02bd24cuda3std3__48unexpectE,@object
	.size		_ZN34_INTERNAL_bd77d3f9_4_k_cu_4cf02bd24cuda3std3__48unexpectE,(_ZN34_INTERNAL_bd77d3f9_4_k_cu_4cf02bd26thrust24THRUST_300001_SM_1000_NS8cuda_cub3parE - _ZN34_INTERNAL_bd77d3f9_4_k_cu_4cf02bd24cuda3std3__48unexpectE)
_ZN34_INTERNAL_bd77d3f9_4_k_cu_4cf02bd24cuda3std3__48unexpectE:
	.zero		1
	.type		_ZN34_INTERNAL_bd77d3f9_4_k_cu_4cf02bd26thrust24THRUST_300001_SM_1000_NS8cuda_cub3parE,@object
	.size		_ZN34_INTERNAL_bd77d3f9_4_k_cu_4cf02bd26thrust24THRUST_300001_SM_1000_NS8cuda_cub3parE,(.L_29 - _ZN34_INTERNAL_bd77d3f9_4_k_cu_4cf02bd26thrust24THRUST_300001_SM_1000_NS8cuda_cub3parE)
_ZN34_INTERNAL_bd77d3f9_4_k_cu_4cf02bd26thrust24THRUST_300001_SM_1000_NS8cuda_cub3parE:
	.zero		1
.L_29:


//--------------------- .nv.shared._ZN3cub18CUB_300001_SM_10006detail10radix_sort33DeviceRadixSortExclusiveSumKernelINS1_5radix10policy_hubIiNS0_8NullTypeEyE10Policy1000EyEEvPT0_ --------------------------
	.section	.nv.shared._ZN3cub18CUB_300001_SM_10006detail10radix_sort33DeviceRadixSortExclusiveSumKernelINS1_5radix10policy_hubIiNS0_8NullTypeEyE10Policy1000EyEEvPT0_,"aw",@nobits
	.sectionflags	@""
	.align	16
.nv.shared._ZN3cub18CUB_300001_SM_10006detail10radix_sort33DeviceRadixSortExclusiveSumKernelINS1_5radix10policy_hubIiNS0_8NullTypeEyE10Policy1000EyEEvPT0_:
	.zero		3360


//--------------------- .nv.shared._ZN3cub18CUB_300001_SM_10006detail10radix_sort30DeviceRadixSortHistogramKernelINS1_5radix10policy_hubIiNS0_8NullTypeEyE10Policy1000ELNS0_9SortOrderE0EiyNS1_21identity_decomposer_tEEEvPT2_PKT1_SB_iiT3_ --------------------------
	.section	.nv.shared._ZN3cub18CUB_300001_SM_10006detail10radix_sort30DeviceRadixSortHistogramKernelINS1_5radix10policy_hubIiNS0_8NullTypeEyE10Policy1000ELNS0_9SortOrderE0EiyNS1_21identity_decomposer_tEEEvPT2_PKT1_SB_iiT3_,"aw",@nobits
	.sectionflags	@""
	.align	16
.nv.shared._ZN3cub18CUB_300001_SM_10006detail10radix_sort30DeviceRadixSortHistogramKernelINS1_5radix10policy_hubIiNS0_8NullTypeEyE10Policy1000ELNS0_9SortOrderE0EiyNS1_21identity_decomposer_tEEEvPT2_PKT1_SB_iiT3_:
	.zero		5120


//--------------------- .nv.shared._ZN3cub18CUB_300001_SM_10006detail10radix_sort31DeviceRadixSortSingleTileKernelINS1_5radix10policy_hubIiNS0_8NullTypeEyE10Policy1000ELNS0_9SortOrderE0EiS6_yNS1_21identity_decomposer_tEEEvPKT1_PSB_PKT2_PSF_T3_iiT4_ --------------------------
	.section	.nv.shared._ZN3cub18CUB_300001_SM_10006detail10radix_sort31DeviceRadixSortSingleTileKernelINS1_5radix10policy_hubIiNS0_8NullTypeEyE10Policy1000ELNS0_9SortOrderE0EiS6_yNS1_21identity_decomposer_tEEEvPKT1_PSB_PKT2_PSF_T3_iiT4_,"aw",@nobits
	.sectionflags	@""
	.align	16
.nv.shared._ZN3cub18CUB_300001_SM_10006detail10radix_sort31DeviceRadixSortSingleTileKernelINS1_5radix10policy_hubIiNS0_8NullTypeEyE10Policy1000ELNS0_9SortOrderE0EiS6_yNS1_21identity_decomposer_tEEEvPKT1_PSB_PKT2_PSF_T3_iiT4_:
	.zero		34880


//--------------------- .nv.shared._ZN3cub18CUB_300001_SM_10006detail11EmptyKernelIvEEvv --------------------------
	.section	.nv.shared._ZN3cub18CUB_300001_SM_10006detail11EmptyKernelIvEEvv,"aw",@nobits
	.sectionflags	@""
	.align	16
	.zero		1024


//--------------------- .nv.shared._Z15BitonicSortStepPiii --------------------------
	.section	.nv.shared._Z15BitonicSortStepPiii,"aw",@nobits
	.sectionflags	@""
	.align	16
	.zero		1024


//--------------------- .nv.shared._Z16RadixSortScatterPKiPiPKjS3_jjj --------------------------
	.section	.nv.shared._Z16RadixSortScatterPKiPiPKjS3_jjj,"aw",@nobits
	.sectionflags	@""
	.align	16
.nv.shared._Z16RadixSortScatterPKiPiPKjS3_jjj:
	.zero		34816


//--------------------- .nv.shared._Z20RadixSortScanBucketsPj --------------------------
	.section	.nv.shared._Z20RadixSortScanBucketsPj,"aw",@nobits
	.sectionflags	@""
	.align	16
.nv.shared._Z20RadixSortScanBucketsPj:
	.zero		2048


//--------------------- .nv.shared._Z34RadixSortScanHistogramHillisSteelePjS_j --------------------------
	.section	.nv.shared._Z34RadixSortScanHistogramHillisSteelePjS_j,"aw",@nobits
	.sectionflags	@""
	.align	16
	.zero		1024


//--------------------- .nv.shared._Z30RadixSortScanHistogramBlellochPjS_j --------------------------
	.section	.nv.shared._Z30RadixSortScanHistogramBlellochPjS_j,"aw",@nobits
	.sectionflags	@""
	.align	16
	.zero		1024


//--------------------- .nv.shared._Z37RadixSortCalcDigitsPerBlocksNoAtomicsPKiPjjjj --------------------------
	.section	.nv.shared._Z37RadixSortCalcDigitsPerBlocksNoAtomicsPKiPjjjj,"aw",@nobits
	.sectionflags	@""
	.align	16
.nv.shared._Z37RadixSortCalcDigitsPerBlocksNoAtomicsPKiPjjjj:
	.zero		33792


//--------------------- .nv.shared._Z28RadixSortCalcDigitsPerBlocksPKiPjjjj --------------------------
	.section	.nv.shared._Z28RadixSortCalcDigitsPerBlocksPKiPjjjj,"aw",@nobits
	.sectionflags	@""
	.align	16
.nv.shared._Z28RadixSortCalcDigitsPerBlocksPKiPjjjj:
	.zero		2048


//--------------------- .nv.shared._Z11FlipSignBitPii --------------------------
	.section	.nv.shared._Z11FlipSignBitPii,"aw",@nobits
	.sectionflags	@""
	.align	16
	.zero		1024


//--------------------- .nv.constant0._ZN3cub18CUB_300001_SM_10006detail10radix_sort29DeviceRadixSortOnesweepKernelINS1_5radix10policy_hubIiNS0_8NullTypeEyE10Policy1000ELNS0_9SortOrderE0EiS6_yiiNS1_21identity_decomposer_tEEEvPT5_SC_PT3_PKSD_PT1_PKSH_PT2_PKSL_T4_iiT6_ --------------------------
	.section	.nv.constant0._ZN3cub18CUB_300001_SM_10006detail10radix_sort29DeviceRadixSortOnesweepKernelINS1_5radix10policy_hubIiNS0_8NullTypeEyE10Policy1000ELNS0_9SortOrderE0EiS6_yiiNS1_21identity_decomposer_tEEEvPT5_SC_PT3_PKSD_PT1_PKSH_PT2_PKSL_T4_iiT6_,"a",@progbits
	.sectionflags	@""
	.align	4
.nv.constant0._ZN3cub18CUB_300001_SM_10006detail10radix_sort29DeviceRadixSortOnesweepKernelINS1_5radix10policy_hubIiNS0_8NullTypeEyE10Policy1000ELNS0_9SortOrderE0EiS6_yiiNS1_21identity_decomposer_tEEEvPT5_SC_PT3_PKSD_PT1_PKSH_PT2_PKSL_T4_iiT6_:
	.zero		973


//--------------------- .nv.constant0._ZN3cub18CUB_300001_SM_10006detail10radix_sort33DeviceRadixSortExclusiveSumKernelINS1_5radix10policy_hubIiNS0_8NullTypeEyE10Policy1000EyEEvPT0_ --------------------------
	.section	.nv.constant0._ZN3cub18CUB_300001_SM_10006detail10radix_sort33DeviceRadixSortExclusiveSumKernelINS1_5radix10policy_hubIiNS0_8NullTypeEyE10Policy1000EyEEvPT0_,"a",@progbits
	.sectionflags	@""
	.align	4
.nv.constant0._ZN3cub18CUB_300001_SM_10006detail10radix_sort33DeviceRadixSortExclusiveSumKernelINS1_5radix10policy_hubIiNS0_8NullTypeEyE10Policy1000EyEEvPT0_:
	.zero		904


//--------------------- .nv.constant0._ZN3cub18CUB_300001_SM_10006detail10radix_sort30DeviceRadixSortHistogramKernelINS1_5radix10policy_hubIiNS0_8NullTypeEyE10Policy1000ELNS0_9SortOrderE0EiyNS1_21identity_decomposer_tEEEvPT2_PKT1_SB_iiT3_ --------------------------
	.section	.nv.constant0._ZN3cub18CUB_300001_SM_10006detail10radix_sort30DeviceRadixSortHistogramKernelINS1_5radix10policy_hubIiNS0_8NullTypeEyE10Policy1000ELNS0_9SortOrderE0EiyNS1_21identity_decomposer_tEEEvPT2_PKT1_SB_iiT3_,"a",@progbits
	.sectionflags	@""
	.align	4
.nv.constant0._ZN3cub18CUB_300001_SM_10006detail10radix_sort30DeviceRadixSortHistogramKernelINS1_5radix10policy_hubIiNS0_8NullTypeEyE10Policy1000ELNS0_9SortOrderE0EiyNS1_21identity_decomposer_tEEEvPT2_PKT1_SB_iiT3_:
	.zero		929


//--------------------- .nv.constant0._ZN3cub18CUB_300001_SM_10006detail10radix_sort31DeviceRadixSortSingleTileKernelINS1_5radix10policy_hubIiNS0_8NullTypeEyE10Policy1000ELNS0_9SortOrderE0EiS6_yNS1_21identity_decomposer_tEEEvPKT1_PSB_PKT2_PSF_T3_iiT4_ --------------------------
	.section	.nv.constant0._ZN3cub18CUB_300001_SM_10006detail10radix_sort31DeviceRadixSortSingleTileKernelINS1_5radix10policy_hubIiNS0_8NullTypeEyE10Policy1000ELNS0_9SortOrderE0EiS6_yNS1_21identity_decomposer_tEEEvPKT1_PSB_PKT2_PSF_T3_iiT4_,"a",@progbits
	.sectionflags	@""
	.align	4
.nv.constant0._ZN3cub18CUB_300001_SM_10006detail10radix_sort31DeviceRadixSortSingleTileKernelINS1_5radix10policy_hubIiNS0_8NullTypeEyE10Policy1000ELNS0_9SortOrderE0EiS6_yNS1_21identity_decomposer_tEEEvPKT1_PSB_PKT2_PSF_T3_iiT4_:
	.zero		945


//--------------------- .nv.constant0._ZN3cub18CUB_300001_SM_10006detail11EmptyKernelIvEEvv --------------------------
	.section	.nv.constant0._ZN3cub18CUB_300001_SM_10006detail11EmptyKernelIvEEvv,"a",@progbits
	.sectionflags	@""
	.align	4
.nv.constant0._ZN3cub18CUB_300001_SM_10006detail11EmptyKernelIvEEvv:
	.zero		896


//--------------------- .nv.constant0._Z15BitonicSortStepPiii --------------------------
	.section	.nv.constant0._Z15BitonicSortStepPiii,"a",@progbits
	.sectionflags	@""
	.align	4
.nv.constant0._Z15BitonicSortStepPiii:
	.zero		912


//--------------------- .nv.constant0._Z16RadixSortScatterPKiPiPKjS3_jjj --------------------------
	.section	.nv.constant0._Z16RadixSortScatterPKiPiPKjS3_jjj,"a",@progbits
	.sectionflags	@""
	.align	4
.nv.constant0._Z16RadixSortScatterPKiPiPKjS3_jjj:
	.zero		940


//--------------------- .nv.constant0._Z20RadixSortScanBucketsPj --------------------------
	.section	.nv.constant0._Z20RadixSortScanBucketsPj,"a",@progbits
	.sectionflags	@""
	.align	4
.nv.constant0._Z20RadixSortScanBucketsPj:
	.zero		904


//--------------------- .nv.constant0._Z34RadixSortScanHistogramHillisSteelePjS_j --------------------------
	.section	.nv.constant0._Z34RadixSortScanHistogramHillisSteelePjS_j,"a",@progbits
	.sectionflags	@""
	.align	4
.nv.constant0._Z34RadixSortScanHistogramHillisSteelePjS_j:
	.zero		916


//--------------------- .nv.constant0._Z30RadixSortScanHistogramBlellochPjS_j --------------------------
	.section	.nv.constant0._Z30RadixSortScanHistogramBlellochPjS_j,"a",@progbits
	.sectionflags	@""
	.align	4
.nv.constant0._Z30RadixSortScanHistogramBlellochPjS_j:
	.zero		916


//--------------------- .nv.constant0._Z37RadixSortCalcDigitsPerBlocksNoAtomicsPKiPjjjj --------------------------
	.section	.nv.constant0._Z37RadixSortCalcDigitsPerBlocksNoAtomicsPKiPjjjj,"a",@progbits
	.sectionflags	@""
	.align	4
.nv.constant0._Z37RadixSortCalcDigitsPerBlocksNoAtomicsPKiPjjjj:
	.zero		924


//--------------------- .nv.constant0._Z28RadixSortCalcDigitsPerBlocksPKiPjjjj --------------------------
	.section	.nv.constant0._Z28RadixSortCalcDigitsPerBlocksPKiPjjjj,"a",@progbits
	.sectionflags	@""
	.align	4
.nv.constant0._Z28RadixSortCalcDigitsPerBlocksPKiPjjjj:
	.zero		924


//--------------------- .nv.constant0._Z11FlipSignBitPii --------------------------
	.section	.nv.constant0._Z11FlipSignBitPii,"a",@progbits
	.sectionflags	@""
	.align	4
.nv.constant0._Z11FlipSignBitPii:
	.zero		908


//--------------------- SYMBOLS --------------------------

	.type		.nv.reservedSmem.offset0,@object
	.size		.nv.reservedSmem.offset0,0x4
	.type		.nv.reservedSmem.cap,@object
	.size		.nv.reservedSmem.cap,0x4
